//
// Generated by NVIDIA NVVM Compiler
//
// Compiler Build ID: CL-36424714
// Cuda compilation tools, release 13.0, V13.0.88
// Based on NVVM 20.0.0
//

.version 9.0
.target sm_100
.address_size 64

	// .globl	seq2col

.visible .entry seq2col(
	.param .u64 .ptr .align 1 seq2col_param_0,
	.param .u64 .ptr .align 1 seq2col_param_1,
	.param .u64 .ptr .align 1 seq2col_param_2,
	.param .u32 seq2col_param_3,
	.param .u32 seq2col_param_4,
	.param .u32 seq2col_param_5,
	.param .u32 seq2col_param_6
)
{
	.reg .pred 	%p<12>;
	.reg .b32 	%r<62>;
	.reg .b32 	%f<8>;
	.reg .b64 	%rd<19>;

	ld.param.u64 	%rd6, [seq2col_param_0];
	ld.param.u64 	%rd7, [seq2col_param_1];
	ld.param.u64 	%rd8, [seq2col_param_2];
	ld.param.u32 	%r31, [seq2col_param_3];
	ld.param.u32 	%r32, [seq2col_param_4];
	ld.param.u32 	%r33, [seq2col_param_5];
	ld.param.u32 	%r34, [seq2col_param_6];
	cvta.to.global.u64 	%rd1, %rd6;
	cvta.to.global.u64 	%rd2, %rd7;
	cvta.to.global.u64 	%rd3, %rd8;
	mov.u32 	%r35, %ctaid.x;
	mov.u32 	%r1, %ntid.x;
	mov.u32 	%r36, %tid.x;
	mad.lo.s32 	%r51, %r35, %r1, %r36;
	shl.b32 	%r37, %r31, 1;
	or.b32  	%r3, %r37, 1;
	setp.ge.s32 	%p1, %r51, %r32;
	@%p1 bra 	$L__BB0_15;
	sub.s32 	%r4, %r3, %r31;
	mov.u32 	%r39, %nctaid.x;
	mul.lo.s32 	%r5, %r1, %r39;
	mov.b32 	%r57, 0;
	mov.u32 	%r56, %r57;
$L__BB0_2:
	setp.ge.s32 	%p2, %r56, %r34;
	@%p2 bra 	$L__BB0_6;
	mov.u32 	%r55, %r56;
$L__BB0_4:
	mul.wide.s32 	%rd9, %r55, 4;
	add.s64 	%rd10, %rd3, %rd9;
	ld.global.u32 	%r40, [%rd10];
	add.s32 	%r11, %r40, %r57;
	setp.lt.s32 	%p3, %r51, %r11;
	mov.u32 	%r56, %r55;
	@%p3 bra 	$L__BB0_6;
	add.s32 	%r55, %r55, 1;
	setp.ne.s32 	%p4, %r55, %r34;
	mov.u32 	%r57, %r11;
	mov.u32 	%r56, %r34;
	@%p4 bra 	$L__BB0_4;
$L__BB0_6:
	mul.wide.s32 	%rd11, %r56, 4;
	add.s64 	%rd12, %rd3, %rd11;
	ld.global.u32 	%r41, [%rd12];
	add.s32 	%r42, %r41, %r57;
	sub.s32 	%r15, %r51, %r31;
	add.s32 	%r43, %r4, %r51;
	max.s32 	%r16, %r57, %r15;
	min.s32 	%r44, %r42, %r43;
	sub.s32 	%r45, %r44, %r16;
	mul.lo.s32 	%r17, %r45, %r33;
	setp.lt.s32 	%p5, %r17, 1;
	@%p5 bra 	$L__BB0_14;
	mul.lo.s32 	%r18, %r16, %r33;
	sub.s32 	%r47, %r16, %r15;
	mad.lo.s32 	%r48, %r51, %r3, %r47;
	mul.lo.s32 	%r19, %r48, %r33;
	and.b32  	%r20, %r17, 3;
	setp.lt.u32 	%p6, %r17, 4;
	mov.b32 	%r61, 0;
	@%p6 bra 	$L__BB0_10;
	and.b32  	%r61, %r17, 2147483644;
	neg.s32 	%r60, %r61;
	mov.u32 	%r58, %r18;
	mov.u32 	%r59, %r19;
$L__BB0_9:
	mul.wide.s32 	%rd13, %r58, 4;
	add.s64 	%rd14, %rd2, %rd13;
	ld.global.f32 	%f1, [%rd14];
	mul.wide.s32 	%rd15, %r59, 4;
	add.s64 	%rd16, %rd1, %rd15;
	st.global.f32 	[%rd16], %f1;
	ld.global.f32 	%f2, [%rd14+4];
	st.global.f32 	[%rd16+4], %f2;
	ld.global.f32 	%f3, [%rd14+8];
	st.global.f32 	[%rd16+8], %f3;
	ld.global.f32 	%f4, [%rd14+12];
	st.global.f32 	[%rd16+12], %f4;
	add.s32 	%r60, %r60, 4;
	add.s32 	%r59, %r59, 4;
	add.s32 	%r58, %r58, 4;
	setp.ne.s32 	%p7, %r60, 0;
	@%p7 bra 	$L__BB0_9;
$L__BB0_10:
	setp.eq.s32 	%p8, %r20, 0;
	@%p8 bra 	$L__BB0_14;
	add.s32 	%r49, %r61, %r18;
	mul.wide.s32 	%rd17, %r49, 4;
	add.s64 	%rd4, %rd2, %rd17;
	ld.global.f32 	%f5, [%rd4];
	add.s32 	%r50, %r61, %r19;
	mul.wide.s32 	%rd18, %r50, 4;
	add.s64 	%rd5, %rd1, %rd18;
	st.global.f32 	[%rd5], %f5;
	setp.eq.s32 	%p9, %r20, 1;
	@%p9 bra 	$L__BB0_14;
	ld.global.f32 	%f6, [%rd4+4];
	st.global.f32 	[%rd5+4], %f6;
	setp.eq.s32 	%p10, %r20, 2;
	@%p10 bra 	$L__BB0_14;
	ld.global.f32 	%f7, [%rd4+8];
	st.global.f32 	[%rd5+8], %f7;
$L__BB0_14:
	add.s32 	%r51, %r51, %r5;
	setp.lt.s32 	%p11, %r51, %r32;
	@%p11 bra 	$L__BB0_2;
$L__BB0_15:
	ret;

}
	// .globl	maxout
.visible .entry maxout(
	.param .u64 .ptr .align 1 maxout_param_0,
	.param .u64 .ptr .align 1 maxout_param_1,
	.param .u64 .ptr .align 1 maxout_param_2,
	.param .u32 maxout_param_3,
	.param .u32 maxout_param_4,
	.param .u32 maxout_param_5
)
{
	.reg .pred 	%p<45>;
	.reg .b32 	%r<123>;
	.reg .b32 	%f<83>;
	.reg .b64 	%rd<29>;

	ld.param.u64 	%rd10, [maxout_param_0];
	ld.param.u64 	%rd11, [maxout_param_1];
	ld.param.u64 	%rd12, [maxout_param_2];
	ld.param.u32 	%r39, [maxout_param_3];
	ld.param.u32 	%r40, [maxout_param_4];
	ld.param.u32 	%r38, [maxout_param_5];
	cvta.to.global.u64 	%rd1, %rd10;
	cvta.to.global.u64 	%rd2, %rd11;
	cvta.to.global.u64 	%rd3, %rd12;
	mov.u32 	%r41, %ctaid.x;
	mov.u32 	%r42, %ntid.x;
	mov.u32 	%r43, %tid.x;
	mad.lo.s32 	%r109, %r41, %r42, %r43;
	mov.u32 	%r44, %nctaid.x;
	mul.lo.s32 	%r2, %r42, %r44;
	mul.lo.s32 	%r3, %r40, %r39;
	setp.ge.s32 	%p1, %r109, %r3;
	@%p1 bra 	$L__BB1_20;
	setp.gt.s32 	%p2, %r38, 1;
	@%p2 bra 	$L__BB1_2;
	bra.uni 	$L__BB1_19;
$L__BB1_2:
	add.s32 	%r47, %r38, -1;
	add.s32 	%r4, %r38, -2;
	add.s32 	%r48, %r38, 15;
	and.b32  	%r49, %r48, 15;
	add.s32 	%r5, %r49, -1;
	add.s32 	%r50, %r38, 7;
	and.b32  	%r51, %r50, 7;
	add.s32 	%r6, %r51, -1;
	and.b32  	%r7, %r47, 15;
	and.b32  	%r8, %r47, -16;
	and.b32  	%r9, %r48, 7;
	and.b32  	%r10, %r50, 3;
	add.s64 	%rd4, %rd3, 32;
$L__BB1_3:
	setp.lt.u32 	%p4, %r4, 15;
	mul.lo.s32 	%r12, %r109, %r38;
	mul.wide.s32 	%rd18, %r12, 4;
	add.s64 	%rd5, %rd3, %rd18;
	ld.global.f32 	%f82, [%rd5];
	mov.b32 	%r121, 0;
	mov.b32 	%r116, 1;
	@%p4 bra 	$L__BB1_7;
	add.s64 	%rd28, %rd4, %rd18;
	mov.b32 	%r110, 0;
	mov.u32 	%r121, %r110;
$L__BB1_5:
	.pragma "nounroll";
	add.s32 	%r56, %r110, 1;
	ld.global.f32 	%f18, [%rd28+-28];
	setp.gt.f32 	%p5, %f18, %f82;
	selp.b32 	%r57, %r56, %r121, %p5;
	selp.f32 	%f19, %f18, %f82, %p5;
	ld.global.f32 	%f20, [%rd28+-24];
	setp.gt.f32 	%p6, %f20, %f19;
	add.s32 	%r58, %r110, 2;
	selp.b32 	%r59, %r58, %r57, %p6;
	selp.f32 	%f21, %f20, %f19, %p6;
	ld.global.f32 	%f22, [%rd28+-20];
	setp.gt.f32 	%p7, %f22, %f21;
	add.s32 	%r60, %r110, 3;
	selp.b32 	%r61, %r60, %r59, %p7;
	selp.f32 	%f23, %f22, %f21, %p7;
	ld.global.f32 	%f24, [%rd28+-16];
	setp.gt.f32 	%p8, %f24, %f23;
	add.s32 	%r62, %r110, 4;
	selp.b32 	%r63, %r62, %r61, %p8;
	selp.f32 	%f25, %f24, %f23, %p8;
	ld.global.f32 	%f26, [%rd28+-12];
	setp.gt.f32 	%p9, %f26, %f25;
	add.s32 	%r64, %r110, 5;
	selp.b32 	%r65, %r64, %r63, %p9;
	selp.f32 	%f27, %f26, %f25, %p9;
	ld.global.f32 	%f28, [%rd28+-8];
	setp.gt.f32 	%p10, %f28, %f27;
	add.s32 	%r66, %r110, 6;
	selp.b32 	%r67, %r66, %r65, %p10;
	selp.f32 	%f29, %f28, %f27, %p10;
	ld.global.f32 	%f30, [%rd28+-4];
	setp.gt.f32 	%p11, %f30, %f29;
	add.s32 	%r68, %r110, 7;
	selp.b32 	%r69, %r68, %r67, %p11;
	selp.f32 	%f31, %f30, %f29, %p11;
	ld.global.f32 	%f32, [%rd28];
	setp.gt.f32 	%p12, %f32, %f31;
	add.s32 	%r70, %r110, 8;
	selp.b32 	%r71, %r70, %r69, %p12;
	selp.f32 	%f33, %f32, %f31, %p12;
	ld.global.f32 	%f34, [%rd28+4];
	setp.gt.f32 	%p13, %f34, %f33;
	add.s32 	%r72, %r110, 9;
	selp.b32 	%r73, %r72, %r71, %p13;
	selp.f32 	%f35, %f34, %f33, %p13;
	ld.global.f32 	%f36, [%rd28+8];
	setp.gt.f32 	%p14, %f36, %f35;
	add.s32 	%r74, %r110, 10;
	selp.b32 	%r75, %r74, %r73, %p14;
	selp.f32 	%f37, %f36, %f35, %p14;
	ld.global.f32 	%f38, [%rd28+12];
	setp.gt.f32 	%p15, %f38, %f37;
	add.s32 	%r76, %r110, 11;
	selp.b32 	%r77, %r76, %r75, %p15;
	selp.f32 	%f39, %f38, %f37, %p15;
	ld.global.f32 	%f40, [%rd28+16];
	setp.gt.f32 	%p16, %f40, %f39;
	add.s32 	%r78, %r110, 12;
	selp.b32 	%r79, %r78, %r77, %p16;
	selp.f32 	%f41, %f40, %f39, %p16;
	ld.global.f32 	%f42, [%rd28+20];
	setp.gt.f32 	%p17, %f42, %f41;
	add.s32 	%r80, %r110, 13;
	selp.b32 	%r81, %r80, %r79, %p17;
	selp.f32 	%f43, %f42, %f41, %p17;
	ld.global.f32 	%f44, [%rd28+24];
	setp.gt.f32 	%p18, %f44, %f43;
	add.s32 	%r82, %r110, 14;
	selp.b32 	%r83, %r82, %r81, %p18;
	selp.f32 	%f45, %f44, %f43, %p18;
	ld.global.f32 	%f46, [%rd28+28];
	setp.gt.f32 	%p19, %f46, %f45;
	add.s32 	%r84, %r110, 15;
	selp.b32 	%r85, %r84, %r83, %p19;
	selp.f32 	%f47, %f46, %f45, %p19;
	ld.global.f32 	%f48, [%rd28+32];
	setp.gt.f32 	%p20, %f48, %f47;
	add.s32 	%r110, %r110, 16;
	selp.b32 	%r121, %r110, %r85, %p20;
	selp.f32 	%f82, %f48, %f47, %p20;
	add.s64 	%rd28, %rd28, 64;
	setp.ne.s32 	%p21, %r110, %r8;
	@%p21 bra 	$L__BB1_5;
	add.s32 	%r116, %r110, 1;
$L__BB1_7:
	setp.eq.s32 	%p22, %r7, 0;
	@%p22 bra 	$L__BB1_18;
	setp.lt.u32 	%p23, %r5, 7;
	@%p23 bra 	$L__BB1_10;
	mul.wide.u32 	%rd20, %r116, 4;
	add.s64 	%rd21, %rd5, %rd20;
	ld.global.f32 	%f50, [%rd21];
	setp.gt.f32 	%p24, %f50, %f82;
	selp.b32 	%r87, %r116, %r121, %p24;
	selp.f32 	%f51, %f50, %f82, %p24;
	add.s32 	%r88, %r116, 1;
	ld.global.f32 	%f52, [%rd21+4];
	setp.gt.f32 	%p25, %f52, %f51;
	selp.b32 	%r89, %r88, %r87, %p25;
	selp.f32 	%f53, %f52, %f51, %p25;
	add.s32 	%r90, %r116, 2;
	ld.global.f32 	%f54, [%rd21+8];
	setp.gt.f32 	%p26, %f54, %f53;
	selp.b32 	%r91, %r90, %r89, %p26;
	selp.f32 	%f55, %f54, %f53, %p26;
	add.s32 	%r92, %r116, 3;
	ld.global.f32 	%f56, [%rd21+12];
	setp.gt.f32 	%p27, %f56, %f55;
	selp.b32 	%r93, %r92, %r91, %p27;
	selp.f32 	%f57, %f56, %f55, %p27;
	add.s32 	%r94, %r116, 4;
	ld.global.f32 	%f58, [%rd21+16];
	setp.gt.f32 	%p28, %f58, %f57;
	selp.b32 	%r95, %r94, %r93, %p28;
	selp.f32 	%f59, %f58, %f57, %p28;
	add.s32 	%r96, %r116, 5;
	ld.global.f32 	%f60, [%rd21+20];
	setp.gt.f32 	%p29, %f60, %f59;
	selp.b32 	%r97, %r96, %r95, %p29;
	selp.f32 	%f61, %f60, %f59, %p29;
	add.s32 	%r98, %r116, 6;
	ld.global.f32 	%f62, [%rd21+24];
	setp.gt.f32 	%p30, %f62, %f61;
	selp.b32 	%r99, %r98, %r97, %p30;
	selp.f32 	%f63, %f62, %f61, %p30;
	add.s32 	%r100, %r116, 7;
	ld.global.f32 	%f64, [%rd21+28];
	setp.gt.f32 	%p31, %f64, %f63;
	selp.b32 	%r121, %r100, %r99, %p31;
	selp.f32 	%f82, %f64, %f63, %p31;
	add.s32 	%r116, %r116, 8;
$L__BB1_10:
	setp.eq.s32 	%p32, %r9, 0;
	@%p32 bra 	$L__BB1_18;
	setp.lt.u32 	%p33, %r6, 3;
	@%p33 bra 	$L__BB1_13;
	mul.wide.u32 	%rd22, %r116, 4;
	add.s64 	%rd23, %rd5, %rd22;
	ld.global.f32 	%f66, [%rd23];
	setp.gt.f32 	%p34, %f66, %f82;
	selp.b32 	%r102, %r116, %r121, %p34;
	selp.f32 	%f67, %f66, %f82, %p34;
	add.s32 	%r103, %r116, 1;
	ld.global.f32 	%f68, [%rd23+4];
	setp.gt.f32 	%p35, %f68, %f67;
	selp.b32 	%r104, %r103, %r102, %p35;
	selp.f32 	%f69, %f68, %f67, %p35;
	add.s32 	%r105, %r116, 2;
	ld.global.f32 	%f70, [%rd23+8];
	setp.gt.f32 	%p36, %f70, %f69;
	selp.b32 	%r106, %r105, %r104, %p36;
	selp.f32 	%f71, %f70, %f69, %p36;
	add.s32 	%r107, %r116, 3;
	ld.global.f32 	%f72, [%rd23+12];
	setp.gt.f32 	%p37, %f72, %f71;
	selp.b32 	%r121, %r107, %r106, %p37;
	selp.f32 	%f82, %f72, %f71, %p37;
	add.s32 	%r116, %r116, 4;
$L__BB1_13:
	setp.eq.s32 	%p38, %r10, 0;
	@%p38 bra 	$L__BB1_18;
	setp.eq.s32 	%p39, %r10, 1;
	mul.wide.u32 	%rd24, %r116, 4;
	add.s64 	%rd9, %rd5, %rd24;
	ld.global.f32 	%f73, [%rd9];
	setp.gt.f32 	%p40, %f73, %f82;
	selp.b32 	%r121, %r116, %r121, %p40;
	selp.f32 	%f82, %f73, %f82, %p40;
	@%p39 bra 	$L__BB1_18;
	setp.eq.s32 	%p41, %r10, 2;
	add.s32 	%r108, %r116, 1;
	ld.global.f32 	%f74, [%rd9+4];
	setp.gt.f32 	%p42, %f74, %f82;
	selp.b32 	%r121, %r108, %r121, %p42;
	selp.f32 	%f82, %f74, %f82, %p42;
	@%p41 bra 	$L__BB1_18;
	ld.global.f32 	%f14, [%rd9+8];
	setp.leu.f32 	%p43, %f14, %f82;
	@%p43 bra 	$L__BB1_18;
	add.s32 	%r121, %r116, 2;
	mov.f32 	%f82, %f14;
$L__BB1_18:
	mul.wide.s32 	%rd25, %r109, 4;
	add.s64 	%rd26, %rd2, %rd25;
	st.global.u32 	[%rd26], %r121;
	add.s64 	%rd27, %rd1, %rd25;
	st.global.f32 	[%rd27], %f82;
	add.s32 	%r109, %r109, %r2;
	setp.lt.s32 	%p44, %r109, %r3;
	@%p44 bra 	$L__BB1_3;
	bra.uni 	$L__BB1_20;
$L__BB1_19:
	mul.lo.s32 	%r45, %r109, %r38;
	mul.wide.s32 	%rd13, %r45, 4;
	add.s64 	%rd14, %rd3, %rd13;
	ld.global.f32 	%f16, [%rd14];
	mul.wide.s32 	%rd15, %r109, 4;
	add.s64 	%rd16, %rd2, %rd15;
	mov.b32 	%r46, 0;
	st.global.u32 	[%rd16], %r46;
	add.s64 	%rd17, %rd1, %rd15;
	st.global.f32 	[%rd17], %f16;
	add.s32 	%r109, %r109, %r2;
	setp.lt.s32 	%p3, %r109, %r3;
	@%p3 bra 	$L__BB1_19;
$L__BB1_20:
	ret;

}
	// .globl	clipped_linear
.visible .entry clipped_linear(
	.param .u64 .ptr .align 1 clipped_linear_param_0,
	.param .u64 .ptr .align 1 clipped_linear_param_1,
	.param .f64 clipped_linear_param_2,
	.param .f64 clipped_linear_param_3,
	.param .f64 clipped_linear_param_4,
	.param .f64 clipped_linear_param_5,
	.param .u32 clipped_linear_param_6
)
{
	.reg .pred 	%p<7>;
	.reg .b32 	%r<31>;
	.reg .b32 	%f<16>;
	.reg .b64 	%rd<18>;
	.reg .b64 	%fd<30>;

	ld.param.u64 	%rd3, [clipped_linear_param_0];
	ld.param.u64 	%rd4, [clipped_linear_param_1];
	ld.param.f64 	%fd1, [clipped_linear_param_2];
	ld.param.f64 	%fd2, [clipped_linear_param_3];
	ld.param.f64 	%fd3, [clipped_linear_param_4];
	ld.param.f64 	%fd4, [clipped_linear_param_5];
	ld.param.u32 	%r12, [clipped_linear_param_6];
	cvta.to.global.u64 	%rd1, %rd3;
	cvta.to.global.u64 	%rd2, %rd4;
	mov.u32 	%r13, %ctaid.x;
	mov.u32 	%r14, %ntid.x;
	mov.u32 	%r15, %tid.x;
	mad.lo.s32 	%r29, %r13, %r14, %r15;
	mov.u32 	%r16, %nctaid.x;
	mul.lo.s32 	%r2, %r14, %r16;
	setp.ge.s32 	%p1, %r29, %r12;
	@%p1 bra 	$L__BB2_7;
	add.s32 	%r17, %r29, %r2;
	max.s32 	%r18, %r12, %r17;
	setp.lt.s32 	%p2, %r17, %r12;
	selp.u32 	%r19, 1, 0, %p2;
	add.s32 	%r20, %r17, %r19;
	sub.s32 	%r21, %r18, %r20;
	div.u32 	%r22, %r21, %r2;
	add.s32 	%r3, %r22, %r19;
	and.b32  	%r23, %r3, 3;
	setp.eq.s32 	%p3, %r23, 3;
	@%p3 bra 	$L__BB2_4;
	add.s32 	%r24, %r3, 1;
	and.b32  	%r25, %r24, 3;
	neg.s32 	%r27, %r25;
$L__BB2_3:
	.pragma "nounroll";
	mul.wide.s32 	%rd5, %r29, 4;
	add.s64 	%rd6, %rd1, %rd5;
	add.s64 	%rd7, %rd2, %rd5;
	ld.global.f32 	%f1, [%rd7];
	cvt.f64.f32 	%fd5, %f1;
	fma.rn.f64 	%fd6, %fd1, %fd5, %fd2;
	cvt.rn.f32.f64 	%f2, %fd6;
	cvt.f64.f32 	%fd7, %f2;
	max.f64 	%fd8, %fd7, %fd3;
	min.f64 	%fd9, %fd8, %fd4;
	cvt.rn.f32.f64 	%f3, %fd9;
	st.global.f32 	[%rd6], %f3;
	add.s32 	%r29, %r29, %r2;
	add.s32 	%r27, %r27, 1;
	setp.ne.s32 	%p4, %r27, 0;
	@%p4 bra 	$L__BB2_3;
$L__BB2_4:
	setp.lt.u32 	%p5, %r3, 3;
	@%p5 bra 	$L__BB2_7;
	mul.wide.s32 	%rd11, %r2, 4;
	shl.b32 	%r26, %r2, 2;
$L__BB2_6:
	mul.wide.s32 	%rd8, %r29, 4;
	add.s64 	%rd9, %rd2, %rd8;
	ld.global.f32 	%f4, [%rd9];
	cvt.f64.f32 	%fd10, %f4;
	fma.rn.f64 	%fd11, %fd1, %fd10, %fd2;
	cvt.rn.f32.f64 	%f5, %fd11;
	cvt.f64.f32 	%fd12, %f5;
	max.f64 	%fd13, %fd12, %fd3;
	min.f64 	%fd14, %fd13, %fd4;
	cvt.rn.f32.f64 	%f6, %fd14;
	add.s64 	%rd10, %rd1, %rd8;
	st.global.f32 	[%rd10], %f6;
	add.s64 	%rd12, %rd9, %rd11;
	ld.global.f32 	%f7, [%rd12];
	cvt.f64.f32 	%fd15, %f7;
	fma.rn.f64 	%fd16, %fd1, %fd15, %fd2;
	cvt.rn.f32.f64 	%f8, %fd16;
	cvt.f64.f32 	%fd17, %f8;
	max.f64 	%fd18, %fd17, %fd3;
	min.f64 	%fd19, %fd18, %fd4;
	cvt.rn.f32.f64 	%f9, %fd19;
	add.s64 	%rd13, %rd10, %rd11;
	st.global.f32 	[%rd13], %f9;
	add.s64 	%rd14, %rd12, %rd11;
	ld.global.f32 	%f10, [%rd14];
	cvt.f64.f32 	%fd20, %f10;
	fma.rn.f64 	%fd21, %fd1, %fd20, %fd2;
	cvt.rn.f32.f64 	%f11, %fd21;
	cvt.f64.f32 	%fd22, %f11;
	max.f64 	%fd23, %fd22, %fd3;
	min.f64 	%fd24, %fd23, %fd4;
	cvt.rn.f32.f64 	%f12, %fd24;
	add.s64 	%rd15, %rd13, %rd11;
	st.global.f32 	[%rd15], %f12;
	add.s64 	%rd16, %rd14, %rd11;
	ld.global.f32 	%f13, [%rd16];
	cvt.f64.f32 	%fd25, %f13;
	fma.rn.f64 	%fd26, %fd1, %fd25, %fd2;
	cvt.rn.f32.f64 	%f14, %fd26;
	cvt.f64.f32 	%fd27, %f14;
	max.f64 	%fd28, %fd27, %fd3;
	min.f64 	%fd29, %fd28, %fd4;
	cvt.rn.f32.f64 	%f15, %fd29;
	add.s64 	%rd17, %rd15, %rd11;
	st.global.f32 	[%rd17], %f15;
	add.s32 	%r29, %r26, %r29;
	setp.lt.s32 	%p6, %r29, %r12;
	@%p6 bra 	$L__BB2_6;
$L__BB2_7:
	ret;

}
	// .globl	gelu
.visible .entry gelu(
	.param .u64 .ptr .align 1 gelu_param_0,
	.param .u64 .ptr .align 1 gelu_param_1,
	.param .f64 gelu_param_2,
	.param .u32 gelu_param_3
)
{
	.reg .pred 	%p<7>;
	.reg .b32 	%r<11>;
	.reg .b32 	%f<33>;
	.reg .b64 	%rd<9>;
	.reg .b64 	%fd<7>;

	ld.param.u64 	%rd3, [gelu_param_0];
	ld.param.u64 	%rd4, [gelu_param_1];
	ld.param.f64 	%fd3, [gelu_param_2];
	ld.param.u32 	%r6, [gelu_param_3];
	mov.u32 	%r7, %ctaid.x;
	mov.u32 	%r1, %ntid.x;
	mov.u32 	%r8, %tid.x;
	mad.lo.s32 	%r10, %r7, %r1, %r8;
	setp.ge.s32 	%p1, %r10, %r6;
	@%p1 bra 	$L__BB3_8;
	neg.f64 	%fd1, %fd3;
	mov.u32 	%r9, %nctaid.x;
	mul.lo.s32 	%r3, %r1, %r9;
	cvta.to.global.u64 	%rd1, %rd4;
	cvta.to.global.u64 	%rd2, %rd3;
$L__BB3_2:
	mul.wide.s32 	%rd5, %r10, 4;
	add.s64 	%rd6, %rd1, %rd5;
	ld.global.f32 	%f1, [%rd6];
	cvt.f64.f32 	%fd2, %f1;
	setp.le.f64 	%p2, %fd3, %fd2;
	mov.f32 	%f32, %f1;
	@%p2 bra 	$L__BB3_7;
	setp.le.f64 	%p3, %fd2, %fd1;
	mov.f32 	%f32, 0f00000000;
	@%p3 bra 	$L__BB3_7;
	mul.f32 	%f2, %f1, 0f3F3504F3;
	abs.f32 	%f9, %f2;
	setp.ltu.f32 	%p4, %f9, 0f3F8060FE;
	setp.ge.f32 	%p5, %f9, 0f3F8060FE;
	mul.f32 	%f10, %f2, %f2;
	selp.f32 	%f11, %f9, %f10, %p5;
	selp.f32 	%f12, 0f38EB4C3A, 0f38B1E96A, %p5;
	selp.f32 	%f13, 0fBAAE005B, 0fBA574D20, %p5;
	fma.rn.f32 	%f14, %f12, %f11, %f13;
	selp.f32 	%f15, 0f3C09919F, 0f3BAAD5EA, %p5;
	fma.rn.f32 	%f16, %f14, %f11, %f15;
	selp.f32 	%f17, 0fBD24D99A, 0fBCDC1BE7, %p5;
	fma.rn.f32 	%f18, %f16, %f11, %f17;
	selp.f32 	%f19, 0f3E235519, 0f3DE718AF, %p5;
	fma.rn.f32 	%f20, %f18, %f11, %f19;
	selp.f32 	%f21, 0f3F69B4F9, 0fBEC093AC, %p5;
	fma.rn.f32 	%f22, %f20, %f11, %f21;
	selp.f32 	%f23, 0f3F210A14, 0f3E0375D3, %p5;
	fma.rn.f32 	%f24, %f22, %f11, %f23;
	neg.f32 	%f25, %f11;
	selp.f32 	%f26, %f25, %f2, %p5;
	fma.rn.f32 	%f31, %f24, %f26, %f26;
	@%p4 bra 	$L__BB3_6;
	ex2.approx.ftz.f32 	%f27, %f31;
	mov.f32 	%f28, 0f3F800000;
	sub.f32 	%f29, %f28, %f27;
	copysign.f32 	%f31, %f2, %f29;
$L__BB3_6:
	cvt.f64.f32 	%fd4, %f31;
	add.f64 	%fd5, %fd4, 0d3FF0000000000000;
	mul.f64 	%fd6, %fd5, 0d3FE0000000000000;
	cvt.rn.f32.f64 	%f30, %fd6;
	mul.f32 	%f32, %f1, %f30;
$L__BB3_7:
	add.s64 	%rd8, %rd2, %rd5;
	st.global.f32 	[%rd8], %f32;
	add.s32 	%r10, %r10, %r3;
	setp.lt.s32 	%p6, %r10, %r6;
	@%p6 bra 	$L__BB3_2;
$L__BB3_8:
	ret;

}
	// .globl	mish
.visible .entry mish(
	.param .u64 .ptr .align 1 mish_param_0,
	.param .u64 .ptr .align 1 mish_param_1,
	.param .f64 mish_param_2,
	.param .u32 mish_param_3
)
{
	.reg .pred 	%p<9>;
	.reg .b32 	%r<17>;
	.reg .b32 	%f<53>;
	.reg .b64 	%rd<9>;
	.reg .b64 	%fd<3>;

	ld.param.u64 	%rd3, [mish_param_0];
	ld.param.u64 	%rd4, [mish_param_1];
	ld.param.f64 	%fd1, [mish_param_2];
	ld.param.u32 	%r6, [mish_param_3];
	mov.u32 	%r7, %ctaid.x;
	mov.u32 	%r1, %ntid.x;
	mov.u32 	%r8, %tid.x;
	mad.lo.s32 	%r16, %r7, %r1, %r8;
	setp.ge.s32 	%p1, %r16, %r6;
	@%p1 bra 	$L__BB4_5;
	mov.u32 	%r9, %nctaid.x;
	mul.lo.s32 	%r3, %r1, %r9;
	cvta.to.global.u64 	%rd1, %rd4;
	cvta.to.global.u64 	%rd2, %rd3;
$L__BB4_2:
	mul.wide.s32 	%rd5, %r16, 4;
	add.s64 	%rd6, %rd1, %rd5;
	ld.global.f32 	%f52, [%rd6];
	cvt.f64.f32 	%fd2, %f52;
	setp.le.f64 	%p2, %fd1, %fd2;
	@%p2 bra 	$L__BB4_4;
	fma.rn.f32 	%f4, %f52, 0f3BBB989D, 0f3F000000;
	cvt.sat.f32.f32 	%f5, %f4;
	mov.f32 	%f6, 0f4B400001;
	mov.f32 	%f7, 0f437C0000;
	fma.rm.f32 	%f8, %f5, %f7, %f6;
	add.f32 	%f9, %f8, 0fCB40007F;
	neg.f32 	%f10, %f9;
	fma.rn.f32 	%f11, %f52, 0f3FB8AA3B, %f10;
	fma.rn.f32 	%f12, %f52, 0f32A57060, %f11;
	mov.b32 	%r10, %f8;
	shl.b32 	%r11, %r10, 23;
	mov.b32 	%f13, %r11;
	ex2.approx.ftz.f32 	%f14, %f12;
	fma.rn.f32 	%f15, %f14, %f13, 0f3F800000;
	setp.lt.f32 	%p3, %f15, 0f00800000;
	mul.f32 	%f16, %f15, 0f4B000000;
	selp.f32 	%f17, %f16, %f15, %p3;
	selp.f32 	%f18, 0fC1B80000, 0f00000000, %p3;
	mov.b32 	%r12, %f17;
	add.s32 	%r13, %r12, -1059760811;
	and.b32  	%r14, %r13, -8388608;
	sub.s32 	%r15, %r12, %r14;
	mov.b32 	%f19, %r15;
	cvt.rn.f32.s32 	%f20, %r14;
	fma.rn.f32 	%f21, %f20, 0f34000000, %f18;
	add.f32 	%f22, %f19, 0fBF800000;
	fma.rn.f32 	%f23, %f22, 0fBE055027, 0f3E1039F6;
	fma.rn.f32 	%f24, %f23, %f22, 0fBDF8CDCC;
	fma.rn.f32 	%f25, %f24, %f22, 0f3E0F2955;
	fma.rn.f32 	%f26, %f25, %f22, 0fBE2AD8B9;
	fma.rn.f32 	%f27, %f26, %f22, 0f3E4CED0B;
	fma.rn.f32 	%f28, %f27, %f22, 0fBE7FFF22;
	fma.rn.f32 	%f29, %f28, %f22, 0f3EAAAA78;
	fma.rn.f32 	%f30, %f29, %f22, 0fBF000000;
	mul.f32 	%f31, %f22, %f30;
	fma.rn.f32 	%f32, %f31, %f22, %f22;
	fma.rn.f32 	%f33, %f21, 0f3F317218, %f32;
	setp.gt.u32 	%p4, %r12, 2139095039;
	fma.rn.f32 	%f34, %f17, 0f7F800000, 0f7F800000;
	selp.f32 	%f35, %f34, %f33, %p4;
	setp.eq.f32 	%p5, %f17, 0f00000000;
	selp.f32 	%f36, 0fFF800000, %f35, %p5;
	abs.f32 	%f37, %f36;
	mul.f32 	%f38, %f37, 0f4038AA3B;
	ex2.approx.ftz.f32 	%f39, %f38;
	add.f32 	%f40, %f39, 0f3F800000;
	rcp.approx.ftz.f32 	%f41, %f40;
	fma.rn.f32 	%f42, %f41, 0fC0000000, 0f3F800000;
	setp.ge.f32 	%p6, %f37, 0f41102CB4;
	selp.f32 	%f43, 0f3F800000, %f42, %p6;
	copysign.f32 	%f44, %f36, %f43;
	mul.f32 	%f45, %f36, %f36;
	fma.rn.f32 	%f46, %f45, 0f3C80F082, 0fBD563CAE;
	fma.rn.f32 	%f47, %f46, %f45, 0f3E085941;
	fma.rn.f32 	%f48, %f47, %f45, 0fBEAAA9ED;
	fma.rn.f32 	%f49, %f48, %f45, 0f00000000;
	fma.rn.f32 	%f50, %f49, %f36, %f36;
	setp.ge.f32 	%p7, %f37, 0f3F19999A;
	selp.f32 	%f51, %f44, %f50, %p7;
	mul.f32 	%f52, %f52, %f51;
$L__BB4_4:
	add.s64 	%rd8, %rd2, %rd5;
	st.global.f32 	[%rd8], %f52;
	add.s32 	%r16, %r16, %r3;
	setp.lt.s32 	%p8, %r16, %r6;
	@%p8 bra 	$L__BB4_2;
$L__BB4_5:
	ret;

}
	// .globl	swish
.visible .entry swish(
	.param .u64 .ptr .align 1 swish_param_0,
	.param .u64 .ptr .align 1 swish_param_1,
	.param .f64 swish_param_2,
	.param .u32 swish_param_3
)
{
	.reg .pred 	%p<5>;
	.reg .b32 	%r<13>;
	.reg .b32 	%f<19>;
	.reg .b64 	%rd<9>;
	.reg .b64 	%fd<7>;

	ld.param.u64 	%rd3, [swish_param_0];
	ld.param.u64 	%rd4, [swish_param_1];
	ld.param.f64 	%fd3, [swish_param_2];
	ld.param.u32 	%r6, [swish_param_3];
	mov.u32 	%r7, %ctaid.x;
	mov.u32 	%r1, %ntid.x;
	mov.u32 	%r8, %tid.x;
	mad.lo.s32 	%r12, %r7, %r1, %r8;
	setp.ge.s32 	%p1, %r12, %r6;
	@%p1 bra 	$L__BB5_6;
	neg.f64 	%fd1, %fd3;
	mov.u32 	%r9, %nctaid.x;
	mul.lo.s32 	%r3, %r1, %r9;
	cvta.to.global.u64 	%rd1, %rd4;
	cvta.to.global.u64 	%rd2, %rd3;
$L__BB5_2:
	mul.wide.s32 	%rd5, %r12, 4;
	add.s64 	%rd6, %rd1, %rd5;
	ld.global.f32 	%f1, [%rd6];
	cvt.f64.f32 	%fd2, %f1;
	setp.le.f64 	%p2, %fd3, %fd2;
	mov.f32 	%f18, %f1;
	@%p2 bra 	$L__BB5_5;
	setp.le.f64 	%p3, %fd2, %fd1;
	mov.f32 	%f18, 0f00000000;
	@%p3 bra 	$L__BB5_5;
	fma.rn.f32 	%f5, %f1, 0fBBBB989D, 0f3F000000;
	cvt.sat.f32.f32 	%f6, %f5;
	mov.f32 	%f7, 0f4B400001;
	mov.f32 	%f8, 0f437C0000;
	fma.rm.f32 	%f9, %f6, %f8, %f7;
	add.f32 	%f10, %f9, 0fCB40007F;
	neg.f32 	%f11, %f10;
	fma.rn.f32 	%f12, %f1, 0fBFB8AA3B, %f11;
	fma.rn.f32 	%f13, %f1, 0fB2A57060, %f12;
	mov.b32 	%r10, %f9;
	shl.b32 	%r11, %r10, 23;
	mov.b32 	%f14, %r11;
	ex2.approx.ftz.f32 	%f15, %f13;
	mul.f32 	%f16, %f15, %f14;
	cvt.f64.f32 	%fd4, %f16;
	add.f64 	%fd5, %fd4, 0d3FF0000000000000;
	rcp.rn.f64 	%fd6, %fd5;
	cvt.rn.f32.f64 	%f17, %fd6;
	mul.f32 	%f18, %f1, %f17;
$L__BB5_5:
	add.s64 	%rd8, %rd2, %rd5;
	st.global.f32 	[%rd8], %f18;
	add.s32 	%r12, %r12, %r3;
	setp.lt.s32 	%p4, %r12, %r6;
	@%p4 bra 	$L__BB5_2;
$L__BB5_6:
	ret;

}
	// .globl	reduce_sum
.visible .entry reduce_sum(
	.param .u64 .ptr .align 1 reduce_sum_param_0,
	.param .u64 .ptr .align 1 reduce_sum_param_1,
	.param .u64 .ptr .align 1 reduce_sum_param_2,
	.param .u32 reduce_sum_param_3,
	.param .u32 reduce_sum_param_4,
	.param .u32 reduce_sum_param_5
)
{
	.reg .pred 	%p<24>;
	.reg .b16 	%rs<15>;
	.reg .b32 	%r<150>;
	.reg .b32 	%f<46>;
	.reg .b64 	%rd<49>;

	ld.param.u64 	%rd10, [reduce_sum_param_0];
	ld.param.u64 	%rd11, [reduce_sum_param_1];
	ld.param.u64 	%rd12, [reduce_sum_param_2];
	ld.param.u32 	%r48, [reduce_sum_param_3];
	ld.param.u32 	%r49, [reduce_sum_param_5];
	cvta.to.global.u64 	%rd1, %rd10;
	cvta.to.global.u64 	%rd2, %rd11;
	cvta.to.global.u64 	%rd3, %rd12;
	mov.u32 	%r50, %ctaid.x;
	mov.u32 	%r51, %ntid.x;
	mov.u32 	%r52, %tid.x;
	mad.lo.s32 	%r132, %r50, %r51, %r52;
	mov.u32 	%r53, %nctaid.x;
	mul.lo.s32 	%r2, %r51, %r53;
	setp.ge.s32 	%p1, %r132, %r48;
	setp.lt.s32 	%p2, %r49, 1;
	or.pred  	%p3, %p1, %p2;
	@%p3 bra 	$L__BB6_31;
	add.s32 	%r3, %r132, -1;
	cvt.u16.u32 	%rs1, %r132;
	cvt.u16.u32 	%rs2, %r2;
	and.b32  	%r4, %r49, 7;
	add.s32 	%r5, %r4, -1;
	and.b32  	%r6, %r49, 3;
	and.b32  	%r7, %r49, 2147483640;
	and.b32  	%r8, %r49, 1;
	mov.b32 	%r131, 0;
	mov.b16 	%rs13, 0;
	mov.u16 	%rs14, %rs13;
$L__BB6_2:
	mul.lo.s32 	%r56, %r132, %r49;
	cvt.s64.s32 	%rd4, %r56;
	setp.gt.s32 	%p4, %r132, 0;
	mov.b32 	%r135, 0;
	@%p4 bra 	$L__BB6_16;
$L__BB6_3:
	mul.wide.s32 	%rd18, %r132, 4;
	add.s64 	%rd19, %rd3, %rd18;
	ld.global.u32 	%r16, [%rd19];
	setp.lt.s32 	%p14, %r16, 1;
	@%p14 bra 	$L__BB6_30;
	mov.b32 	%r145, 0;
$L__BB6_5:
	setp.lt.u32 	%p15, %r49, 8;
	add.s32 	%r128, %r145, %r135;
	mul.lo.s32 	%r129, %r128, %r49;
	cvt.s64.s32 	%rd9, %r129;
	mov.b32 	%r148, 0;
	@%p15 bra 	$L__BB6_8;
	mov.b32 	%r146, 0;
$L__BB6_7:
	.pragma "nounroll";
	cvt.u64.u32 	%rd20, %r146;
	add.s64 	%rd21, %rd20, %rd9;
	shl.b64 	%rd22, %rd21, 2;
	add.s64 	%rd23, %rd2, %rd22;
	ld.global.f32 	%f1, [%rd23];
	add.s64 	%rd24, %rd20, %rd4;
	shl.b64 	%rd25, %rd24, 2;
	add.s64 	%rd26, %rd1, %rd25;
	ld.global.f32 	%f2, [%rd26];
	add.f32 	%f3, %f1, %f2;
	st.global.f32 	[%rd26], %f3;
	ld.global.f32 	%f4, [%rd23+4];
	ld.global.f32 	%f5, [%rd26+4];
	add.f32 	%f6, %f4, %f5;
	st.global.f32 	[%rd26+4], %f6;
	ld.global.f32 	%f7, [%rd23+8];
	ld.global.f32 	%f8, [%rd26+8];
	add.f32 	%f9, %f7, %f8;
	st.global.f32 	[%rd26+8], %f9;
	ld.global.f32 	%f10, [%rd23+12];
	ld.global.f32 	%f11, [%rd26+12];
	add.f32 	%f12, %f10, %f11;
	st.global.f32 	[%rd26+12], %f12;
	ld.global.f32 	%f13, [%rd23+16];
	ld.global.f32 	%f14, [%rd26+16];
	add.f32 	%f15, %f13, %f14;
	st.global.f32 	[%rd26+16], %f15;
	ld.global.f32 	%f16, [%rd23+20];
	ld.global.f32 	%f17, [%rd26+20];
	add.f32 	%f18, %f16, %f17;
	st.global.f32 	[%rd26+20], %f18;
	ld.global.f32 	%f19, [%rd23+24];
	ld.global.f32 	%f20, [%rd26+24];
	add.f32 	%f21, %f19, %f20;
	st.global.f32 	[%rd26+24], %f21;
	ld.global.f32 	%f22, [%rd23+28];
	ld.global.f32 	%f23, [%rd26+28];
	add.f32 	%f24, %f22, %f23;
	st.global.f32 	[%rd26+28], %f24;
	add.s32 	%r146, %r146, 8;
	setp.ne.s32 	%p16, %r146, %r7;
	mov.u32 	%r148, %r7;
	@%p16 bra 	$L__BB6_7;
$L__BB6_8:
	setp.eq.s32 	%p17, %r4, 0;
	@%p17 bra 	$L__BB6_29;
	setp.lt.u32 	%p18, %r5, 3;
	@%p18 bra 	$L__BB6_11;
	cvt.u64.u32 	%rd27, %r148;
	add.s64 	%rd28, %rd27, %rd9;
	shl.b64 	%rd29, %rd28, 2;
	add.s64 	%rd30, %rd2, %rd29;
	ld.global.f32 	%f25, [%rd30];
	add.s64 	%rd31, %rd27, %rd4;
	shl.b64 	%rd32, %rd31, 2;
	add.s64 	%rd33, %rd1, %rd32;
	ld.global.f32 	%f26, [%rd33];
	add.f32 	%f27, %f25, %f26;
	st.global.f32 	[%rd33], %f27;
	ld.global.f32 	%f28, [%rd30+4];
	ld.global.f32 	%f29, [%rd33+4];
	add.f32 	%f30, %f28, %f29;
	st.global.f32 	[%rd33+4], %f30;
	ld.global.f32 	%f31, [%rd30+8];
	ld.global.f32 	%f32, [%rd33+8];
	add.f32 	%f33, %f31, %f32;
	st.global.f32 	[%rd33+8], %f33;
	ld.global.f32 	%f34, [%rd30+12];
	ld.global.f32 	%f35, [%rd33+12];
	add.f32 	%f36, %f34, %f35;
	st.global.f32 	[%rd33+12], %f36;
	add.s32 	%r148, %r148, 4;
$L__BB6_11:
	setp.eq.s32 	%p19, %r6, 0;
	@%p19 bra 	$L__BB6_29;
	setp.eq.s32 	%p20, %r6, 1;
	@%p20 bra 	$L__BB6_14;
	cvt.u64.u32 	%rd34, %r148;
	add.s64 	%rd35, %rd34, %rd9;
	shl.b64 	%rd36, %rd35, 2;
	add.s64 	%rd37, %rd2, %rd36;
	ld.global.f32 	%f37, [%rd37];
	add.s64 	%rd38, %rd34, %rd4;
	shl.b64 	%rd39, %rd38, 2;
	add.s64 	%rd40, %rd1, %rd39;
	ld.global.f32 	%f38, [%rd40];
	add.f32 	%f39, %f37, %f38;
	st.global.f32 	[%rd40], %f39;
	ld.global.f32 	%f40, [%rd37+4];
	ld.global.f32 	%f41, [%rd40+4];
	add.f32 	%f42, %f40, %f41;
	st.global.f32 	[%rd40+4], %f42;
	add.s32 	%r148, %r148, 2;
$L__BB6_14:
	setp.eq.s32 	%p21, %r8, 0;
	@%p21 bra 	$L__BB6_29;
	cvt.u64.u32 	%rd41, %r148;
	add.s64 	%rd42, %rd41, %rd9;
	shl.b64 	%rd43, %rd42, 2;
	add.s64 	%rd44, %rd2, %rd43;
	ld.global.f32 	%f43, [%rd44];
	add.s64 	%rd45, %rd41, %rd4;
	shl.b64 	%rd46, %rd45, 2;
	add.s64 	%rd47, %rd1, %rd46;
	ld.global.f32 	%f44, [%rd47];
	add.f32 	%f45, %f43, %f44;
	st.global.f32 	[%rd47], %f45;
	bra.uni 	$L__BB6_29;
$L__BB6_16:
	mad.lo.s32 	%r59, %r2, %r131, %r3;
	setp.lt.u32 	%p5, %r59, 15;
	mov.b32 	%r137, 0;
	mov.u32 	%r135, %r137;
	@%p5 bra 	$L__BB6_19;
	add.s64 	%rd48, %rd3, 32;
	and.b32  	%r137, %r132, 2147483632;
	neg.s32 	%r133, %r137;
	mov.b32 	%r135, 0;
$L__BB6_18:
	.pragma "nounroll";
	ld.global.u32 	%r61, [%rd48+-32];
	add.s32 	%r62, %r61, %r135;
	ld.global.u32 	%r63, [%rd48+-28];
	add.s32 	%r64, %r63, %r62;
	ld.global.u32 	%r65, [%rd48+-24];
	add.s32 	%r66, %r65, %r64;
	ld.global.u32 	%r67, [%rd48+-20];
	add.s32 	%r68, %r67, %r66;
	ld.global.u32 	%r69, [%rd48+-16];
	add.s32 	%r70, %r69, %r68;
	ld.global.u32 	%r71, [%rd48+-12];
	add.s32 	%r72, %r71, %r70;
	ld.global.u32 	%r73, [%rd48+-8];
	add.s32 	%r74, %r73, %r72;
	ld.global.u32 	%r75, [%rd48+-4];
	add.s32 	%r76, %r75, %r74;
	ld.global.u32 	%r77, [%rd48];
	add.s32 	%r78, %r77, %r76;
	ld.global.u32 	%r79, [%rd48+4];
	add.s32 	%r80, %r79, %r78;
	ld.global.u32 	%r81, [%rd48+8];
	add.s32 	%r82, %r81, %r80;
	ld.global.u32 	%r83, [%rd48+12];
	add.s32 	%r84, %r83, %r82;
	ld.global.u32 	%r85, [%rd48+16];
	add.s32 	%r86, %r85, %r84;
	ld.global.u32 	%r87, [%rd48+20];
	add.s32 	%r88, %r87, %r86;
	ld.global.u32 	%r89, [%rd48+24];
	add.s32 	%r90, %r89, %r88;
	ld.global.u32 	%r91, [%rd48+28];
	add.s32 	%r135, %r91, %r90;
	add.s32 	%r133, %r133, 16;
	add.s64 	%rd48, %rd48, 64;
	setp.eq.s32 	%p6, %r133, 0;
	@%p6 bra 	$L__BB6_19;
	bra.uni 	$L__BB6_18;
$L__BB6_19:
	and.b32  	%r92, %r132, 15;
	setp.eq.s32 	%p7, %r92, 0;
	@%p7 bra 	$L__BB6_3;
	mad.lo.s16 	%rs11, %rs14, %rs2, %rs1;
	cvt.u32.u16 	%r94, %rs11;
	and.b32  	%r24, %r94, 15;
	add.s32 	%r95, %r24, -1;
	setp.lt.u32 	%p8, %r95, 7;
	@%p8 bra 	$L__BB6_22;
	mul.wide.u32 	%rd13, %r137, 4;
	add.s64 	%rd14, %rd3, %rd13;
	ld.global.u32 	%r96, [%rd14];
	add.s32 	%r97, %r96, %r135;
	ld.global.u32 	%r98, [%rd14+4];
	add.s32 	%r99, %r98, %r97;
	ld.global.u32 	%r100, [%rd14+8];
	add.s32 	%r101, %r100, %r99;
	ld.global.u32 	%r102, [%rd14+12];
	add.s32 	%r103, %r102, %r101;
	ld.global.u32 	%r104, [%rd14+16];
	add.s32 	%r105, %r104, %r103;
	ld.global.u32 	%r106, [%rd14+20];
	add.s32 	%r107, %r106, %r105;
	ld.global.u32 	%r108, [%rd14+24];
	add.s32 	%r109, %r108, %r107;
	ld.global.u32 	%r110, [%rd14+28];
	add.s32 	%r135, %r110, %r109;
	add.s32 	%r137, %r137, 8;
$L__BB6_22:
	and.b32  	%r111, %r24, 7;
	setp.eq.s32 	%p9, %r111, 0;
	@%p9 bra 	$L__BB6_3;
	mad.lo.s16 	%rs12, %rs13, %rs2, %rs1;
	cvt.u32.u16 	%r113, %rs12;
	and.b32  	%r114, %r113, 7;
	and.b32  	%r30, %r113, 3;
	add.s32 	%r115, %r114, -1;
	setp.lt.u32 	%p10, %r115, 3;
	@%p10 bra 	$L__BB6_25;
	mul.wide.u32 	%rd15, %r137, 4;
	add.s64 	%rd16, %rd3, %rd15;
	ld.global.u32 	%r116, [%rd16];
	add.s32 	%r117, %r116, %r135;
	ld.global.u32 	%r118, [%rd16+4];
	add.s32 	%r119, %r118, %r117;
	ld.global.u32 	%r120, [%rd16+8];
	add.s32 	%r121, %r120, %r119;
	ld.global.u32 	%r122, [%rd16+12];
	add.s32 	%r135, %r122, %r121;
	add.s32 	%r137, %r137, 4;
$L__BB6_25:
	setp.eq.s32 	%p11, %r30, 0;
	@%p11 bra 	$L__BB6_3;
	mul.wide.u32 	%rd17, %r137, 4;
	add.s64 	%rd8, %rd3, %rd17;
	ld.global.u32 	%r123, [%rd8];
	add.s32 	%r135, %r123, %r135;
	setp.eq.s32 	%p12, %r30, 1;
	@%p12 bra 	$L__BB6_3;
	ld.global.u32 	%r124, [%rd8+4];
	add.s32 	%r135, %r124, %r135;
	setp.eq.s32 	%p13, %r30, 2;
	@%p13 bra 	$L__BB6_3;
	ld.global.u32 	%r125, [%rd8+8];
	add.s32 	%r135, %r125, %r135;
	bra.uni 	$L__BB6_3;
$L__BB6_29:
	add.s32 	%r145, %r145, 1;
	setp.eq.s32 	%p22, %r145, %r16;
	@%p22 bra 	$L__BB6_30;
	bra.uni 	$L__BB6_5;
$L__BB6_30:
	add.s32 	%r132, %r132, %r2;
	setp.lt.s32 	%p23, %r132, %r48;
	add.s32 	%r131, %r131, 1;
	add.s16 	%rs14, %rs14, 1;
	add.s16 	%rs13, %rs13, 1;
	@%p23 bra 	$L__BB6_2;
$L__BB6_31:
	ret;

}
	// .globl	reduce_max
.visible .entry reduce_max(
	.param .u64 .ptr .align 1 reduce_max_param_0,
	.param .u64 .ptr .align 1 reduce_max_param_1,
	.param .u64 .ptr .align 1 reduce_max_param_2,
	.param .u64 .ptr .align 1 reduce_max_param_3,
	.param .u32 reduce_max_param_4,
	.param .u32 reduce_max_param_5,
	.param .u32 reduce_max_param_6
)
{
	.reg .pred 	%p<47>;
	.reg .b16 	%rs<15>;
	.reg .b32 	%r<150>;
	.reg .b32 	%f<62>;
	.reg .b64 	%rd<145>;

	ld.param.u64 	%rd40, [reduce_max_param_0];
	ld.param.u64 	%rd41, [reduce_max_param_1];
	ld.param.u64 	%rd42, [reduce_max_param_2];
	ld.param.u64 	%rd43, [reduce_max_param_3];
	ld.param.u32 	%r45, [reduce_max_param_4];
	ld.param.u32 	%r46, [reduce_max_param_6];
	cvta.to.global.u64 	%rd1, %rd42;
	cvta.to.global.u64 	%rd2, %rd43;
	mov.u32 	%r47, %ctaid.x;
	mov.u32 	%r48, %ntid.x;
	mov.u32 	%r49, %tid.x;
	mad.lo.s32 	%r136, %r47, %r48, %r49;
	mov.u32 	%r50, %nctaid.x;
	mul.lo.s32 	%r2, %r48, %r50;
	setp.ge.s32 	%p1, %r136, %r45;
	@%p1 bra 	$L__BB7_74;
	setp.lt.s32 	%p2, %r46, 1;
	@%p2 bra 	$L__BB7_74;
	add.s32 	%r3, %r136, -1;
	cvt.u16.u32 	%rs1, %r136;
	cvt.u16.u32 	%rs2, %r2;
	add.s32 	%r4, %r46, -1;
	and.b32  	%r5, %r46, 15;
	add.s32 	%r6, %r5, -1;
	and.b32  	%r7, %r46, 7;
	add.s32 	%r8, %r7, -1;
	and.b32  	%r9, %r46, 3;
	and.b32  	%r10, %r46, 2147483632;
	and.b32  	%r11, %r46, 2147483640;
	and.b32  	%r12, %r46, 1;
	cvta.to.global.u64 	%rd3, %rd40;
	cvta.to.global.u64 	%rd4, %rd41;
	mov.b32 	%r135, 0;
	mov.b16 	%rs13, 0;
	mov.u16 	%rs14, %rs13;
$L__BB7_3:
	setp.gt.s32 	%p3, %r136, 0;
	mov.u64 	%rd137, %rd1;
	@%p3 bra 	$L__BB7_59;
$L__BB7_4:
	mul.lo.s32 	%r124, %r136, %r46;
	mul.wide.s32 	%rd111, %r124, 4;
	add.s64 	%rd10, %rd3, %rd111;
	add.s64 	%rd11, %rd4, %rd111;
	setp.lt.u32 	%p13, %r4, 15;
	mov.b32 	%r140, 0;
	@%p13 bra 	$L__BB7_7;
	mov.b32 	%r138, 0;
$L__BB7_6:
	.pragma "nounroll";
	mul.wide.u32 	%rd112, %r138, 4;
	add.s64 	%rd113, %rd137, %rd112;
	ld.global.f32 	%f16, [%rd113];
	add.s64 	%rd114, %rd10, %rd112;
	st.global.f32 	[%rd114], %f16;
	add.s64 	%rd115, %rd11, %rd112;
	mov.b32 	%r126, 0;
	st.global.u32 	[%rd115], %r126;
	ld.global.f32 	%f17, [%rd113+4];
	st.global.f32 	[%rd114+4], %f17;
	st.global.u32 	[%rd115+4], %r126;
	ld.global.f32 	%f18, [%rd113+8];
	st.global.f32 	[%rd114+8], %f18;
	st.global.u32 	[%rd115+8], %r126;
	ld.global.f32 	%f19, [%rd113+12];
	st.global.f32 	[%rd114+12], %f19;
	st.global.u32 	[%rd115+12], %r126;
	ld.global.f32 	%f20, [%rd113+16];
	st.global.f32 	[%rd114+16], %f20;
	st.global.u32 	[%rd115+16], %r126;
	ld.global.f32 	%f21, [%rd113+20];
	st.global.f32 	[%rd114+20], %f21;
	st.global.u32 	[%rd115+20], %r126;
	ld.global.f32 	%f22, [%rd113+24];
	st.global.f32 	[%rd114+24], %f22;
	st.global.u32 	[%rd115+24], %r126;
	ld.global.f32 	%f23, [%rd113+28];
	st.global.f32 	[%rd114+28], %f23;
	st.global.u32 	[%rd115+28], %r126;
	ld.global.f32 	%f24, [%rd113+32];
	st.global.f32 	[%rd114+32], %f24;
	st.global.u32 	[%rd115+32], %r126;
	ld.global.f32 	%f25, [%rd113+36];
	st.global.f32 	[%rd114+36], %f25;
	st.global.u32 	[%rd115+36], %r126;
	ld.global.f32 	%f26, [%rd113+40];
	st.global.f32 	[%rd114+40], %f26;
	st.global.u32 	[%rd115+40], %r126;
	ld.global.f32 	%f27, [%rd113+44];
	st.global.f32 	[%rd114+44], %f27;
	st.global.u32 	[%rd115+44], %r126;
	ld.global.f32 	%f28, [%rd113+48];
	st.global.f32 	[%rd114+48], %f28;
	st.global.u32 	[%rd115+48], %r126;
	ld.global.f32 	%f29, [%rd113+52];
	st.global.f32 	[%rd114+52], %f29;
	st.global.u32 	[%rd115+52], %r126;
	ld.global.f32 	%f30, [%rd113+56];
	st.global.f32 	[%rd114+56], %f30;
	st.global.u32 	[%rd115+56], %r126;
	ld.global.f32 	%f31, [%rd113+60];
	st.global.f32 	[%rd114+60], %f31;
	st.global.u32 	[%rd115+60], %r126;
	add.s32 	%r138, %r138, 16;
	setp.eq.s32 	%p14, %r138, %r10;
	mov.u32 	%r140, %r10;
	@%p14 bra 	$L__BB7_7;
	bra.uni 	$L__BB7_6;
$L__BB7_7:
	setp.eq.s32 	%p15, %r5, 0;
	@%p15 bra 	$L__BB7_17;
	setp.lt.u32 	%p16, %r6, 7;
	@%p16 bra 	$L__BB7_10;
	mul.wide.u32 	%rd116, %r140, 4;
	add.s64 	%rd117, %rd137, %rd116;
	ld.global.f32 	%f32, [%rd117];
	add.s64 	%rd118, %rd10, %rd116;
	st.global.f32 	[%rd118], %f32;
	add.s64 	%rd119, %rd11, %rd116;
	mov.b32 	%r127, 0;
	st.global.u32 	[%rd119], %r127;
	ld.global.f32 	%f33, [%rd117+4];
	st.global.f32 	[%rd118+4], %f33;
	st.global.u32 	[%rd119+4], %r127;
	ld.global.f32 	%f34, [%rd117+8];
	st.global.f32 	[%rd118+8], %f34;
	st.global.u32 	[%rd119+8], %r127;
	ld.global.f32 	%f35, [%rd117+12];
	st.global.f32 	[%rd118+12], %f35;
	st.global.u32 	[%rd119+12], %r127;
	ld.global.f32 	%f36, [%rd117+16];
	st.global.f32 	[%rd118+16], %f36;
	st.global.u32 	[%rd119+16], %r127;
	ld.global.f32 	%f37, [%rd117+20];
	st.global.f32 	[%rd118+20], %f37;
	st.global.u32 	[%rd119+20], %r127;
	ld.global.f32 	%f38, [%rd117+24];
	st.global.f32 	[%rd118+24], %f38;
	st.global.u32 	[%rd119+24], %r127;
	ld.global.f32 	%f39, [%rd117+28];
	st.global.f32 	[%rd118+28], %f39;
	st.global.u32 	[%rd119+28], %r127;
	add.s32 	%r140, %r140, 8;
$L__BB7_10:
	setp.eq.s32 	%p17, %r7, 0;
	@%p17 bra 	$L__BB7_17;
	setp.lt.u32 	%p18, %r8, 3;
	@%p18 bra 	$L__BB7_13;
	mul.wide.u32 	%rd120, %r140, 4;
	add.s64 	%rd121, %rd137, %rd120;
	ld.global.f32 	%f40, [%rd121];
	add.s64 	%rd122, %rd10, %rd120;
	st.global.f32 	[%rd122], %f40;
	add.s64 	%rd123, %rd11, %rd120;
	mov.b32 	%r128, 0;
	st.global.u32 	[%rd123], %r128;
	ld.global.f32 	%f41, [%rd121+4];
	st.global.f32 	[%rd122+4], %f41;
	st.global.u32 	[%rd123+4], %r128;
	ld.global.f32 	%f42, [%rd121+8];
	st.global.f32 	[%rd122+8], %f42;
	st.global.u32 	[%rd123+8], %r128;
	ld.global.f32 	%f43, [%rd121+12];
	st.global.f32 	[%rd122+12], %f43;
	st.global.u32 	[%rd123+12], %r128;
	add.s32 	%r140, %r140, 4;
$L__BB7_13:
	setp.eq.s32 	%p19, %r9, 0;
	@%p19 bra 	$L__BB7_17;
	setp.eq.s32 	%p20, %r9, 1;
	mul.wide.u32 	%rd124, %r140, 4;
	add.s64 	%rd12, %rd137, %rd124;
	ld.global.f32 	%f44, [%rd12];
	add.s64 	%rd13, %rd10, %rd124;
	st.global.f32 	[%rd13], %f44;
	add.s64 	%rd14, %rd11, %rd124;
	mov.b32 	%r129, 0;
	st.global.u32 	[%rd14], %r129;
	@%p20 bra 	$L__BB7_17;
	setp.eq.s32 	%p21, %r9, 2;
	ld.global.f32 	%f45, [%rd12+4];
	st.global.f32 	[%rd13+4], %f45;
	mov.b32 	%r130, 0;
	st.global.u32 	[%rd14+4], %r130;
	@%p21 bra 	$L__BB7_17;
	ld.global.f32 	%f46, [%rd12+8];
	st.global.f32 	[%rd13+8], %f46;
	mov.b32 	%r131, 0;
	st.global.u32 	[%rd14+8], %r131;
$L__BB7_17:
	mul.wide.s32 	%rd125, %r136, 4;
	add.s64 	%rd126, %rd2, %rd125;
	ld.global.u32 	%r26, [%rd126];
	setp.lt.s32 	%p22, %r26, 2;
	@%p22 bra 	$L__BB7_73;
	mov.b32 	%r145, 1;
$L__BB7_19:
	setp.lt.u32 	%p23, %r4, 7;
	mul.wide.s32 	%rd127, %r46, 4;
	add.s64 	%rd137, %rd137, %rd127;
	mov.b32 	%r148, 0;
	@%p23 bra 	$L__BB7_38;
	mov.b32 	%r146, 0;
$L__BB7_21:
	.pragma "nounroll";
	mul.wide.u32 	%rd128, %r146, 4;
	add.s64 	%rd30, %rd137, %rd128;
	ld.global.f32 	%f1, [%rd30];
	add.s64 	%rd31, %rd10, %rd128;
	ld.global.f32 	%f47, [%rd31];
	setp.leu.f32 	%p24, %f1, %f47;
	add.s64 	%rd32, %rd11, %rd128;
	@%p24 bra 	$L__BB7_23;
	st.global.f32 	[%rd31], %f1;
	st.global.u32 	[%rd32], %r145;
$L__BB7_23:
	ld.global.f32 	%f2, [%rd30+4];
	ld.global.f32 	%f48, [%rd31+4];
	setp.leu.f32 	%p25, %f2, %f48;
	@%p25 bra 	$L__BB7_25;
	st.global.f32 	[%rd31+4], %f2;
	st.global.u32 	[%rd32+4], %r145;
$L__BB7_25:
	ld.global.f32 	%f3, [%rd30+8];
	ld.global.f32 	%f49, [%rd31+8];
	setp.leu.f32 	%p26, %f3, %f49;
	@%p26 bra 	$L__BB7_27;
	st.global.f32 	[%rd31+8], %f3;
	st.global.u32 	[%rd32+8], %r145;
$L__BB7_27:
	ld.global.f32 	%f4, [%rd30+12];
	ld.global.f32 	%f50, [%rd31+12];
	setp.leu.f32 	%p27, %f4, %f50;
	@%p27 bra 	$L__BB7_29;
	st.global.f32 	[%rd31+12], %f4;
	st.global.u32 	[%rd32+12], %r145;
$L__BB7_29:
	ld.global.f32 	%f5, [%rd30+16];
	ld.global.f32 	%f51, [%rd31+16];
	setp.leu.f32 	%p28, %f5, %f51;
	@%p28 bra 	$L__BB7_31;
	st.global.f32 	[%rd31+16], %f5;
	st.global.u32 	[%rd32+16], %r145;
$L__BB7_31:
	ld.global.f32 	%f6, [%rd30+20];
	ld.global.f32 	%f52, [%rd31+20];
	setp.leu.f32 	%p29, %f6, %f52;
	@%p29 bra 	$L__BB7_33;
	st.global.f32 	[%rd31+20], %f6;
	st.global.u32 	[%rd32+20], %r145;
$L__BB7_33:
	ld.global.f32 	%f7, [%rd30+24];
	ld.global.f32 	%f53, [%rd31+24];
	setp.leu.f32 	%p30, %f7, %f53;
	@%p30 bra 	$L__BB7_35;
	st.global.f32 	[%rd31+24], %f7;
	st.global.u32 	[%rd32+24], %r145;
$L__BB7_35:
	ld.global.f32 	%f8, [%rd30+28];
	ld.global.f32 	%f54, [%rd31+28];
	setp.leu.f32 	%p31, %f8, %f54;
	@%p31 bra 	$L__BB7_37;
	st.global.f32 	[%rd31+28], %f8;
	st.global.u32 	[%rd32+28], %r145;
$L__BB7_37:
	add.s32 	%r146, %r146, 8;
	setp.ne.s32 	%p32, %r146, %r11;
	mov.u32 	%r148, %r11;
	@%p32 bra 	$L__BB7_21;
$L__BB7_38:
	setp.eq.s32 	%p33, %r7, 0;
	@%p33 bra 	$L__BB7_72;
	setp.lt.u32 	%p34, %r8, 3;
	@%p34 bra 	$L__BB7_49;
	mul.wide.u32 	%rd129, %r148, 4;
	add.s64 	%rd33, %rd137, %rd129;
	ld.global.f32 	%f9, [%rd33];
	add.s64 	%rd34, %rd10, %rd129;
	ld.global.f32 	%f55, [%rd34];
	setp.leu.f32 	%p35, %f9, %f55;
	add.s64 	%rd35, %rd11, %rd129;
	@%p35 bra 	$L__BB7_42;
	st.global.f32 	[%rd34], %f9;
	st.global.u32 	[%rd35], %r145;
$L__BB7_42:
	ld.global.f32 	%f10, [%rd33+4];
	ld.global.f32 	%f56, [%rd34+4];
	setp.leu.f32 	%p36, %f10, %f56;
	@%p36 bra 	$L__BB7_44;
	st.global.f32 	[%rd34+4], %f10;
	st.global.u32 	[%rd35+4], %r145;
$L__BB7_44:
	ld.global.f32 	%f11, [%rd33+8];
	ld.global.f32 	%f57, [%rd34+8];
	setp.leu.f32 	%p37, %f11, %f57;
	@%p37 bra 	$L__BB7_46;
	st.global.f32 	[%rd34+8], %f11;
	st.global.u32 	[%rd35+8], %r145;
$L__BB7_46:
	ld.global.f32 	%f12, [%rd33+12];
	ld.global.f32 	%f58, [%rd34+12];
	setp.leu.f32 	%p38, %f12, %f58;
	@%p38 bra 	$L__BB7_48;
	st.global.f32 	[%rd34+12], %f12;
	st.global.u32 	[%rd35+12], %r145;
$L__BB7_48:
	add.s32 	%r148, %r148, 4;
$L__BB7_49:
	setp.eq.s32 	%p39, %r9, 0;
	@%p39 bra 	$L__BB7_72;
	setp.eq.s32 	%p40, %r9, 1;
	@%p40 bra 	$L__BB7_56;
	mul.wide.u32 	%rd130, %r148, 4;
	add.s64 	%rd36, %rd137, %rd130;
	ld.global.f32 	%f13, [%rd36];
	add.s64 	%rd37, %rd10, %rd130;
	ld.global.f32 	%f59, [%rd37];
	setp.leu.f32 	%p41, %f13, %f59;
	add.s64 	%rd38, %rd11, %rd130;
	@%p41 bra 	$L__BB7_53;
	st.global.f32 	[%rd37], %f13;
	st.global.u32 	[%rd38], %r145;
$L__BB7_53:
	ld.global.f32 	%f14, [%rd36+4];
	ld.global.f32 	%f60, [%rd37+4];
	setp.leu.f32 	%p42, %f14, %f60;
	@%p42 bra 	$L__BB7_55;
	st.global.f32 	[%rd37+4], %f14;
	st.global.u32 	[%rd38+4], %r145;
$L__BB7_55:
	add.s32 	%r148, %r148, 2;
$L__BB7_56:
	setp.eq.s32 	%p43, %r12, 0;
	@%p43 bra 	$L__BB7_72;
	mul.wide.u32 	%rd131, %r148, 4;
	add.s64 	%rd132, %rd137, %rd131;
	ld.global.f32 	%f15, [%rd132];
	add.s64 	%rd39, %rd10, %rd131;
	ld.global.f32 	%f61, [%rd39];
	setp.leu.f32 	%p44, %f15, %f61;
	@%p44 bra 	$L__BB7_72;
	st.global.f32 	[%rd39], %f15;
	add.s64 	%rd134, %rd11, %rd131;
	st.global.u32 	[%rd134], %r145;
	bra.uni 	$L__BB7_72;
$L__BB7_59:
	mad.lo.s32 	%r53, %r2, %r135, %r3;
	setp.lt.u32 	%p4, %r53, 15;
	mov.b32 	%r142, 0;
	mov.u64 	%rd137, %rd1;
	@%p4 bra 	$L__BB7_62;
	add.s64 	%rd135, %rd2, 32;
	and.b32  	%r142, %r136, 2147483632;
	neg.s32 	%r137, %r142;
	mov.u64 	%rd137, %rd1;
$L__BB7_61:
	.pragma "nounroll";
	ld.global.u32 	%r54, [%rd135+-32];
	mul.lo.s32 	%r55, %r54, %r46;
	cvt.s64.s32 	%rd45, %r55;
	ld.global.u32 	%r56, [%rd135+-28];
	mul.lo.s32 	%r57, %r56, %r46;
	cvt.s64.s32 	%rd46, %r57;
	add.s64 	%rd47, %rd45, %rd46;
	ld.global.u32 	%r58, [%rd135+-24];
	mul.lo.s32 	%r59, %r58, %r46;
	cvt.s64.s32 	%rd48, %r59;
	add.s64 	%rd49, %rd47, %rd48;
	ld.global.u32 	%r60, [%rd135+-20];
	mul.lo.s32 	%r61, %r60, %r46;
	cvt.s64.s32 	%rd50, %r61;
	add.s64 	%rd51, %rd49, %rd50;
	ld.global.u32 	%r62, [%rd135+-16];
	mul.lo.s32 	%r63, %r62, %r46;
	cvt.s64.s32 	%rd52, %r63;
	add.s64 	%rd53, %rd51, %rd52;
	ld.global.u32 	%r64, [%rd135+-12];
	mul.lo.s32 	%r65, %r64, %r46;
	cvt.s64.s32 	%rd54, %r65;
	add.s64 	%rd55, %rd53, %rd54;
	ld.global.u32 	%r66, [%rd135+-8];
	mul.lo.s32 	%r67, %r66, %r46;
	cvt.s64.s32 	%rd56, %r67;
	add.s64 	%rd57, %rd55, %rd56;
	ld.global.u32 	%r68, [%rd135+-4];
	mul.lo.s32 	%r69, %r68, %r46;
	cvt.s64.s32 	%rd58, %r69;
	add.s64 	%rd59, %rd57, %rd58;
	ld.global.u32 	%r70, [%rd135];
	mul.lo.s32 	%r71, %r70, %r46;
	cvt.s64.s32 	%rd60, %r71;
	add.s64 	%rd61, %rd59, %rd60;
	ld.global.u32 	%r72, [%rd135+4];
	mul.lo.s32 	%r73, %r72, %r46;
	cvt.s64.s32 	%rd62, %r73;
	add.s64 	%rd63, %rd61, %rd62;
	ld.global.u32 	%r74, [%rd135+8];
	mul.lo.s32 	%r75, %r74, %r46;
	cvt.s64.s32 	%rd64, %r75;
	add.s64 	%rd65, %rd63, %rd64;
	ld.global.u32 	%r76, [%rd135+12];
	mul.lo.s32 	%r77, %r76, %r46;
	cvt.s64.s32 	%rd66, %r77;
	add.s64 	%rd67, %rd65, %rd66;
	ld.global.u32 	%r78, [%rd135+16];
	mul.lo.s32 	%r79, %r78, %r46;
	cvt.s64.s32 	%rd68, %r79;
	add.s64 	%rd69, %rd67, %rd68;
	ld.global.u32 	%r80, [%rd135+20];
	mul.lo.s32 	%r81, %r80, %r46;
	cvt.s64.s32 	%rd70, %r81;
	add.s64 	%rd71, %rd69, %rd70;
	ld.global.u32 	%r82, [%rd135+24];
	mul.lo.s32 	%r83, %r82, %r46;
	cvt.s64.s32 	%rd72, %r83;
	add.s64 	%rd73, %rd71, %rd72;
	ld.global.u32 	%r84, [%rd135+28];
	mul.lo.s32 	%r85, %r84, %r46;
	cvt.s64.s32 	%rd74, %r85;
	add.s64 	%rd75, %rd73, %rd74;
	shl.b64 	%rd76, %rd75, 2;
	add.s64 	%rd137, %rd137, %rd76;
	add.s32 	%r137, %r137, 16;
	add.s64 	%rd135, %rd135, 64;
	setp.eq.s32 	%p5, %r137, 0;
	@%p5 bra 	$L__BB7_62;
	bra.uni 	$L__BB7_61;
$L__BB7_62:
	and.b32  	%r86, %r136, 15;
	setp.eq.s32 	%p6, %r86, 0;
	@%p6 bra 	$L__BB7_4;
	mad.lo.s16 	%rs11, %rs14, %rs2, %rs1;
	cvt.u32.u16 	%r87, %rs11;
	and.b32  	%r30, %r87, 15;
	add.s32 	%r88, %r30, -1;
	setp.lt.u32 	%p7, %r88, 7;
	@%p7 bra 	$L__BB7_65;
	mul.wide.u32 	%rd78, %r142, 4;
	add.s64 	%rd79, %rd2, %rd78;
	ld.global.u32 	%r89, [%rd79];
	mul.lo.s32 	%r90, %r89, %r46;
	cvt.s64.s32 	%rd80, %r90;
	ld.global.u32 	%r91, [%rd79+4];
	mul.lo.s32 	%r92, %r91, %r46;
	cvt.s64.s32 	%rd81, %r92;
	add.s64 	%rd82, %rd80, %rd81;
	ld.global.u32 	%r93, [%rd79+8];
	mul.lo.s32 	%r94, %r93, %r46;
	cvt.s64.s32 	%rd83, %r94;
	add.s64 	%rd84, %rd82, %rd83;
	ld.global.u32 	%r95, [%rd79+12];
	mul.lo.s32 	%r96, %r95, %r46;
	cvt.s64.s32 	%rd85, %r96;
	add.s64 	%rd86, %rd84, %rd85;
	ld.global.u32 	%r97, [%rd79+16];
	mul.lo.s32 	%r98, %r97, %r46;
	cvt.s64.s32 	%rd87, %r98;
	add.s64 	%rd88, %rd86, %rd87;
	ld.global.u32 	%r99, [%rd79+20];
	mul.lo.s32 	%r100, %r99, %r46;
	cvt.s64.s32 	%rd89, %r100;
	add.s64 	%rd90, %rd88, %rd89;
	ld.global.u32 	%r101, [%rd79+24];
	mul.lo.s32 	%r102, %r101, %r46;
	cvt.s64.s32 	%rd91, %r102;
	add.s64 	%rd92, %rd90, %rd91;
	ld.global.u32 	%r103, [%rd79+28];
	mul.lo.s32 	%r104, %r103, %r46;
	cvt.s64.s32 	%rd93, %r104;
	add.s64 	%rd94, %rd92, %rd93;
	shl.b64 	%rd95, %rd94, 2;
	add.s64 	%rd137, %rd137, %rd95;
	add.s32 	%r142, %r142, 8;
$L__BB7_65:
	and.b32  	%r105, %r30, 7;
	setp.eq.s32 	%p8, %r105, 0;
	@%p8 bra 	$L__BB7_4;
	mad.lo.s16 	%rs12, %rs13, %rs2, %rs1;
	cvt.u32.u16 	%r106, %rs12;
	and.b32  	%r107, %r106, 7;
	and.b32  	%r33, %r106, 3;
	add.s32 	%r108, %r107, -1;
	setp.lt.u32 	%p9, %r108, 3;
	@%p9 bra 	$L__BB7_68;
	mul.wide.u32 	%rd97, %r142, 4;
	add.s64 	%rd98, %rd2, %rd97;
	ld.global.u32 	%r109, [%rd98];
	mul.lo.s32 	%r110, %r109, %r46;
	cvt.s64.s32 	%rd99, %r110;
	ld.global.u32 	%r111, [%rd98+4];
	mul.lo.s32 	%r112, %r111, %r46;
	cvt.s64.s32 	%rd100, %r112;
	add.s64 	%rd101, %rd99, %rd100;
	ld.global.u32 	%r113, [%rd98+8];
	mul.lo.s32 	%r114, %r113, %r46;
	cvt.s64.s32 	%rd102, %r114;
	add.s64 	%rd103, %rd101, %rd102;
	ld.global.u32 	%r115, [%rd98+12];
	mul.lo.s32 	%r116, %r115, %r46;
	cvt.s64.s32 	%rd104, %r116;
	add.s64 	%rd105, %rd103, %rd104;
	shl.b64 	%rd106, %rd105, 2;
	add.s64 	%rd137, %rd137, %rd106;
	add.s32 	%r142, %r142, 4;
$L__BB7_68:
	setp.eq.s32 	%p10, %r33, 0;
	@%p10 bra 	$L__BB7_4;
	mul.wide.u32 	%rd107, %r142, 4;
	add.s64 	%rd24, %rd2, %rd107;
	ld.global.u32 	%r117, [%rd24];
	mul.lo.s32 	%r118, %r117, %r46;
	mul.wide.s32 	%rd108, %r118, 4;
	add.s64 	%rd137, %rd137, %rd108;
	setp.eq.s32 	%p11, %r33, 1;
	@%p11 bra 	$L__BB7_4;
	ld.global.u32 	%r119, [%rd24+4];
	mul.lo.s32 	%r120, %r119, %r46;
	mul.wide.s32 	%rd109, %r120, 4;
	add.s64 	%rd137, %rd137, %rd109;
	setp.eq.s32 	%p12, %r33, 2;
	@%p12 bra 	$L__BB7_4;
	ld.global.u32 	%r121, [%rd24+8];
	mul.lo.s32 	%r122, %r121, %r46;
	mul.wide.s32 	%rd110, %r122, 4;
	add.s64 	%rd137, %rd137, %rd110;
	bra.uni 	$L__BB7_4;
$L__BB7_72:
	add.s32 	%r145, %r145, 1;
	setp.eq.s32 	%p45, %r145, %r26;
	@%p45 bra 	$L__BB7_73;
	bra.uni 	$L__BB7_19;
$L__BB7_73:
	add.s32 	%r136, %r136, %r2;
	setp.lt.s32 	%p46, %r136, %r45;
	add.s32 	%r135, %r135, 1;
	add.s16 	%rs14, %rs14, 1;
	add.s16 	%rs13, %rs13, 1;
	@%p46 bra 	$L__BB7_3;
$L__BB7_74:
	ret;

}
	// .globl	backprop_seq2col
.visible .entry backprop_seq2col(
	.param .u64 .ptr .align 1 backprop_seq2col_param_0,
	.param .u64 .ptr .align 1 backprop_seq2col_param_1,
	.param .u64 .ptr .align 1 backprop_seq2col_param_2,
	.param .u32 backprop_seq2col_param_3,
	.param .u32 backprop_seq2col_param_4,
	.param .u32 backprop_seq2col_param_5,
	.param .u32 backprop_seq2col_param_6
)
{
	.reg .pred 	%p<18>;
	.reg .b32 	%r<80>;
	.reg .b32 	%f<94>;
	.reg .b64 	%rd<29>;

	ld.param.u64 	%rd8, [backprop_seq2col_param_0];
	ld.param.u64 	%rd9, [backprop_seq2col_param_1];
	ld.param.u64 	%rd10, [backprop_seq2col_param_2];
	ld.param.u32 	%r37, [backprop_seq2col_param_3];
	ld.param.u32 	%r38, [backprop_seq2col_param_4];
	ld.param.u32 	%r39, [backprop_seq2col_param_5];
	ld.param.u32 	%r40, [backprop_seq2col_param_6];
	cvta.to.global.u64 	%rd1, %rd8;
	cvta.to.global.u64 	%rd2, %rd9;
	cvta.to.global.u64 	%rd3, %rd10;
	mov.u32 	%r41, %ctaid.x;
	mov.u32 	%r1, %ntid.x;
	mov.u32 	%r42, %tid.x;
	mad.lo.s32 	%r66, %r41, %r1, %r42;
	shl.b32 	%r3, %r37, 1;
	setp.ge.s32 	%p1, %r66, %r38;
	@%p1 bra 	$L__BB8_9;
	setp.lt.s32 	%p2, %r39, 1;
	@%p2 bra 	$L__BB8_9;
	and.b32  	%r4, %r39, 15;
	and.b32  	%r5, %r39, 7;
	and.b32  	%r6, %r39, 2147483632;
	and.b32  	%r7, %r39, 3;
	neg.s32 	%r8, %r6;
	add.s64 	%rd4, %rd2, 32;
	add.s64 	%rd5, %rd1, 32;
	mov.u32 	%r44, %nctaid.x;
	mul.lo.s32 	%r9, %r1, %r44;
	mov.b32 	%r72, 0;
	mov.u32 	%r71, %r72;
$L__BB8_3:
	setp.ge.s32 	%p3, %r71, %r40;
	@%p3 bra 	$L__BB8_7;
	mov.u32 	%r70, %r71;
$L__BB8_5:
	mul.wide.s32 	%rd11, %r70, 4;
	add.s64 	%rd12, %rd3, %rd11;
	ld.global.u32 	%r45, [%rd12];
	add.s32 	%r15, %r45, %r72;
	setp.lt.s32 	%p4, %r66, %r15;
	mov.u32 	%r71, %r70;
	@%p4 bra 	$L__BB8_7;
	add.s32 	%r70, %r70, 1;
	setp.ne.s32 	%p5, %r70, %r40;
	mov.u32 	%r72, %r15;
	mov.u32 	%r71, %r40;
	@%p5 bra 	$L__BB8_5;
$L__BB8_7:
	mul.wide.s32 	%rd13, %r71, 4;
	add.s64 	%rd14, %rd3, %rd13;
	ld.global.u32 	%r46, [%rd14];
	add.s32 	%r47, %r46, %r72;
	sub.s32 	%r48, %r66, %r37;
	sub.s32 	%r49, %r3, %r37;
	add.s32 	%r50, %r49, %r66;
	add.s32 	%r51, %r50, 1;
	max.s32 	%r73, %r72, %r48;
	min.s32 	%r20, %r47, %r51;
	setp.lt.s32 	%p6, %r73, %r20;
	@%p6 bra 	$L__BB8_10;
$L__BB8_8:
	add.s32 	%r66, %r66, %r9;
	setp.lt.s32 	%p17, %r66, %r38;
	@%p17 bra 	$L__BB8_3;
$L__BB8_9:
	ret;
$L__BB8_10:
	mul.lo.s32 	%r22, %r66, %r39;
$L__BB8_11:
	setp.lt.u32 	%p7, %r39, 16;
	sub.s32 	%r53, %r66, %r37;
	add.s32 	%r54, %r53, %r3;
	sub.s32 	%r55, %r54, %r73;
	mad.lo.s32 	%r56, %r73, %r3, %r73;
	add.s32 	%r57, %r55, %r56;
	mul.lo.s32 	%r24, %r57, %r39;
	mov.b32 	%r78, 0;
	@%p7 bra 	$L__BB8_14;
	mov.u32 	%r74, %r22;
	mov.u32 	%r75, %r24;
	mov.u32 	%r76, %r8;
$L__BB8_13:
	.pragma "nounroll";
	mul.wide.s32 	%rd15, %r75, 4;
	add.s64 	%rd16, %rd4, %rd15;
	mul.wide.s32 	%rd17, %r74, 4;
	add.s64 	%rd18, %rd5, %rd17;
	ld.global.f32 	%f1, [%rd16+-32];
	ld.global.f32 	%f2, [%rd18+-32];
	add.f32 	%f3, %f1, %f2;
	st.global.f32 	[%rd18+-32], %f3;
	ld.global.f32 	%f4, [%rd16+-28];
	ld.global.f32 	%f5, [%rd18+-28];
	add.f32 	%f6, %f4, %f5;
	st.global.f32 	[%rd18+-28], %f6;
	ld.global.f32 	%f7, [%rd16+-24];
	ld.global.f32 	%f8, [%rd18+-24];
	add.f32 	%f9, %f7, %f8;
	st.global.f32 	[%rd18+-24], %f9;
	ld.global.f32 	%f10, [%rd16+-20];
	ld.global.f32 	%f11, [%rd18+-20];
	add.f32 	%f12, %f10, %f11;
	st.global.f32 	[%rd18+-20], %f12;
	ld.global.f32 	%f13, [%rd16+-16];
	ld.global.f32 	%f14, [%rd18+-16];
	add.f32 	%f15, %f13, %f14;
	st.global.f32 	[%rd18+-16], %f15;
	ld.global.f32 	%f16, [%rd16+-12];
	ld.global.f32 	%f17, [%rd18+-12];
	add.f32 	%f18, %f16, %f17;
	st.global.f32 	[%rd18+-12], %f18;
	ld.global.f32 	%f19, [%rd16+-8];
	ld.global.f32 	%f20, [%rd18+-8];
	add.f32 	%f21, %f19, %f20;
	st.global.f32 	[%rd18+-8], %f21;
	ld.global.f32 	%f22, [%rd16+-4];
	ld.global.f32 	%f23, [%rd18+-4];
	add.f32 	%f24, %f22, %f23;
	st.global.f32 	[%rd18+-4], %f24;
	ld.global.f32 	%f25, [%rd16];
	ld.global.f32 	%f26, [%rd18];
	add.f32 	%f27, %f25, %f26;
	st.global.f32 	[%rd18], %f27;
	ld.global.f32 	%f28, [%rd16+4];
	ld.global.f32 	%f29, [%rd18+4];
	add.f32 	%f30, %f28, %f29;
	st.global.f32 	[%rd18+4], %f30;
	ld.global.f32 	%f31, [%rd16+8];
	ld.global.f32 	%f32, [%rd18+8];
	add.f32 	%f33, %f31, %f32;
	st.global.f32 	[%rd18+8], %f33;
	ld.global.f32 	%f34, [%rd16+12];
	ld.global.f32 	%f35, [%rd18+12];
	add.f32 	%f36, %f34, %f35;
	st.global.f32 	[%rd18+12], %f36;
	ld.global.f32 	%f37, [%rd16+16];
	ld.global.f32 	%f38, [%rd18+16];
	add.f32 	%f39, %f37, %f38;
	st.global.f32 	[%rd18+16], %f39;
	ld.global.f32 	%f40, [%rd16+20];
	ld.global.f32 	%f41, [%rd18+20];
	add.f32 	%f42, %f40, %f41;
	st.global.f32 	[%rd18+20], %f42;
	ld.global.f32 	%f43, [%rd16+24];
	ld.global.f32 	%f44, [%rd18+24];
	add.f32 	%f45, %f43, %f44;
	st.global.f32 	[%rd18+24], %f45;
	ld.global.f32 	%f46, [%rd16+28];
	ld.global.f32 	%f47, [%rd18+28];
	add.f32 	%f48, %f46, %f47;
	st.global.f32 	[%rd18+28], %f48;
	add.s32 	%r76, %r76, 16;
	add.s32 	%r75, %r75, 16;
	add.s32 	%r74, %r74, 16;
	setp.ne.s32 	%p8, %r76, 0;
	mov.u32 	%r78, %r6;
	@%p8 bra 	$L__BB8_13;
$L__BB8_14:
	setp.eq.s32 	%p9, %r4, 0;
	@%p9 bra 	$L__BB8_24;
	add.s32 	%r58, %r4, -1;
	setp.lt.u32 	%p10, %r58, 7;
	@%p10 bra 	$L__BB8_17;
	add.s32 	%r59, %r24, %r78;
	mul.wide.s32 	%rd19, %r59, 4;
	add.s64 	%rd20, %rd2, %rd19;
	ld.global.f32 	%f49, [%rd20];
	add.s32 	%r60, %r78, %r22;
	mul.wide.s32 	%rd21, %r60, 4;
	add.s64 	%rd22, %rd1, %rd21;
	ld.global.f32 	%f50, [%rd22];
	add.f32 	%f51, %f49, %f50;
	st.global.f32 	[%rd22], %f51;
	ld.global.f32 	%f52, [%rd20+4];
	ld.global.f32 	%f53, [%rd22+4];
	add.f32 	%f54, %f52, %f53;
	st.global.f32 	[%rd22+4], %f54;
	ld.global.f32 	%f55, [%rd20+8];
	ld.global.f32 	%f56, [%rd22+8];
	add.f32 	%f57, %f55, %f56;
	st.global.f32 	[%rd22+8], %f57;
	ld.global.f32 	%f58, [%rd20+12];
	ld.global.f32 	%f59, [%rd22+12];
	add.f32 	%f60, %f58, %f59;
	st.global.f32 	[%rd22+12], %f60;
	ld.global.f32 	%f61, [%rd20+16];
	ld.global.f32 	%f62, [%rd22+16];
	add.f32 	%f63, %f61, %f62;
	st.global.f32 	[%rd22+16], %f63;
	ld.global.f32 	%f64, [%rd20+20];
	ld.global.f32 	%f65, [%rd22+20];
	add.f32 	%f66, %f64, %f65;
	st.global.f32 	[%rd22+20], %f66;
	ld.global.f32 	%f67, [%rd20+24];
	ld.global.f32 	%f68, [%rd22+24];
	add.f32 	%f69, %f67, %f68;
	st.global.f32 	[%rd22+24], %f69;
	ld.global.f32 	%f70, [%rd20+28];
	ld.global.f32 	%f71, [%rd22+28];
	add.f32 	%f72, %f70, %f71;
	st.global.f32 	[%rd22+28], %f72;
	add.s32 	%r78, %r78, 8;
$L__BB8_17:
	setp.eq.s32 	%p11, %r5, 0;
	@%p11 bra 	$L__BB8_24;
	add.s32 	%r61, %r5, -1;
	setp.lt.u32 	%p12, %r61, 3;
	@%p12 bra 	$L__BB8_20;
	add.s32 	%r62, %r24, %r78;
	mul.wide.s32 	%rd23, %r62, 4;
	add.s64 	%rd24, %rd2, %rd23;
	ld.global.f32 	%f73, [%rd24];
	add.s32 	%r63, %r78, %r22;
	mul.wide.s32 	%rd25, %r63, 4;
	add.s64 	%rd26, %rd1, %rd25;
	ld.global.f32 	%f74, [%rd26];
	add.f32 	%f75, %f73, %f74;
	st.global.f32 	[%rd26], %f75;
	ld.global.f32 	%f76, [%rd24+4];
	ld.global.f32 	%f77, [%rd26+4];
	add.f32 	%f78, %f76, %f77;
	st.global.f32 	[%rd26+4], %f78;
	ld.global.f32 	%f79, [%rd24+8];
	ld.global.f32 	%f80, [%rd26+8];
	add.f32 	%f81, %f79, %f80;
	st.global.f32 	[%rd26+8], %f81;
	ld.global.f32 	%f82, [%rd24+12];
	ld.global.f32 	%f83, [%rd26+12];
	add.f32 	%f84, %f82, %f83;
	st.global.f32 	[%rd26+12], %f84;
	add.s32 	%r78, %r78, 4;
$L__BB8_20:
	setp.eq.s32 	%p13, %r7, 0;
	@%p13 bra 	$L__BB8_24;
	setp.eq.s32 	%p14, %r7, 1;
	add.s32 	%r64, %r24, %r78;
	mul.wide.s32 	%rd27, %r64, 4;
	add.s64 	%rd6, %rd2, %rd27;
	ld.global.f32 	%f85, [%rd6];
	add.s32 	%r65, %r78, %r22;
	mul.wide.s32 	%rd28, %r65, 4;
	add.s64 	%rd7, %rd1, %rd28;
	ld.global.f32 	%f86, [%rd7];
	add.f32 	%f87, %f85, %f86;
	st.global.f32 	[%rd7], %f87;
	@%p14 bra 	$L__BB8_24;
	setp.eq.s32 	%p15, %r7, 2;
	ld.global.f32 	%f88, [%rd6+4];
	ld.global.f32 	%f89, [%rd7+4];
	add.f32 	%f90, %f88, %f89;
	st.global.f32 	[%rd7+4], %f90;
	@%p15 bra 	$L__BB8_24;
	ld.global.f32 	%f91, [%rd6+8];
	ld.global.f32 	%f92, [%rd7+8];
	add.f32 	%f93, %f91, %f92;
	st.global.f32 	[%rd7+8], %f93;
$L__BB8_24:
	add.s32 	%r73, %r73, 1;
	setp.lt.s32 	%p16, %r73, %r20;
	@%p16 bra 	$L__BB8_11;
	bra.uni 	$L__BB8_8;

}
	// .globl	backprop_clipped_linear
.visible .entry backprop_clipped_linear(
	.param .u64 .ptr .align 1 backprop_clipped_linear_param_0,
	.param .u64 .ptr .align 1 backprop_clipped_linear_param_1,
	.param .u64 .ptr .align 1 backprop_clipped_linear_param_2,
	.param .f64 backprop_clipped_linear_param_3,
	.param .f64 backprop_clipped_linear_param_4,
	.param .f64 backprop_clipped_linear_param_5,
	.param .f64 backprop_clipped_linear_param_6,
	.param .u32 backprop_clipped_linear_param_7
)
{
	.reg .pred 	%p<6>;
	.reg .b32 	%r<11>;
	.reg .b32 	%f<9>;
	.reg .b64 	%rd<13>;
	.reg .b64 	%fd<11>;

	ld.param.u64 	%rd4, [backprop_clipped_linear_param_0];
	ld.param.u64 	%rd5, [backprop_clipped_linear_param_1];
	ld.param.u64 	%rd6, [backprop_clipped_linear_param_2];
	ld.param.f64 	%fd1, [backprop_clipped_linear_param_3];
	ld.param.f64 	%fd2, [backprop_clipped_linear_param_4];
	ld.param.f64 	%fd3, [backprop_clipped_linear_param_5];
	ld.param.f64 	%fd4, [backprop_clipped_linear_param_6];
	ld.param.u32 	%r6, [backprop_clipped_linear_param_7];
	mov.u32 	%r7, %ctaid.x;
	mov.u32 	%r1, %ntid.x;
	mov.u32 	%r8, %tid.x;
	mad.lo.s32 	%r10, %r7, %r1, %r8;
	sub.f64 	%fd5, %fd3, %fd2;
	div.rn.f64 	%fd6, %fd5, %fd1;
	cvt.rn.f32.f64 	%f1, %fd6;
	sub.f64 	%fd7, %fd4, %fd2;
	div.rn.f64 	%fd8, %fd7, %fd1;
	cvt.rn.f32.f64 	%f2, %fd8;
	setp.ge.s32 	%p1, %r10, %r6;
	@%p1 bra 	$L__BB9_5;
	mov.u32 	%r9, %nctaid.x;
	mul.lo.s32 	%r3, %r1, %r9;
	cvta.to.global.u64 	%rd1, %rd6;
	cvta.to.global.u64 	%rd2, %rd4;
	cvta.to.global.u64 	%rd3, %rd5;
$L__BB9_2:
	mul.wide.s32 	%rd7, %r10, 4;
	add.s64 	%rd8, %rd1, %rd7;
	ld.global.f32 	%f6, [%rd8];
	setp.leu.f32 	%p2, %f6, %f1;
	setp.geu.f32 	%p3, %f6, %f2;
	mov.f32 	%f8, 0f00000000;
	or.pred  	%p4, %p2, %p3;
	@%p4 bra 	$L__BB9_4;
	add.s64 	%rd10, %rd3, %rd7;
	ld.global.f32 	%f7, [%rd10];
	cvt.f64.f32 	%fd9, %f7;
	mul.f64 	%fd10, %fd1, %fd9;
	cvt.rn.f32.f64 	%f8, %fd10;
$L__BB9_4:
	add.s64 	%rd12, %rd2, %rd7;
	st.global.f32 	[%rd12], %f8;
	add.s32 	%r10, %r10, %r3;
	setp.lt.s32 	%p5, %r10, %r6;
	@%p5 bra 	$L__BB9_2;
$L__BB9_5:
	ret;

}
	// .globl	backprop_hard_swish
.visible .entry backprop_hard_swish(
	.param .u64 .ptr .align 1 backprop_hard_swish_param_0,
	.param .u64 .ptr .align 1 backprop_hard_swish_param_1,
	.param .u64 .ptr .align 1 backprop_hard_swish_param_2,
	.param .u32 backprop_hard_swish_param_3
)
{
	.reg .pred 	%p<5>;
	.reg .b32 	%r<11>;
	.reg .b32 	%f<8>;
	.reg .b64 	%rd<15>;
	.reg .b64 	%fd<5>;

	ld.param.u64 	%rd4, [backprop_hard_swish_param_0];
	ld.param.u64 	%rd6, [backprop_hard_swish_param_1];
	ld.param.u64 	%rd5, [backprop_hard_swish_param_2];
	ld.param.u32 	%r6, [backprop_hard_swish_param_3];
	cvta.to.global.u64 	%rd1, %rd6;
	mov.u32 	%r7, %ctaid.x;
	mov.u32 	%r1, %ntid.x;
	mov.u32 	%r8, %tid.x;
	mad.lo.s32 	%r10, %r7, %r1, %r8;
	setp.ge.s32 	%p1, %r10, %r6;
	@%p1 bra 	$L__BB10_7;
	mov.u32 	%r9, %nctaid.x;
	mul.lo.s32 	%r3, %r1, %r9;
	cvta.to.global.u64 	%rd2, %rd5;
	cvta.to.global.u64 	%rd3, %rd4;
$L__BB10_2:
	mul.wide.s32 	%rd7, %r10, 4;
	add.s64 	%rd8, %rd2, %rd7;
	ld.global.f32 	%f1, [%rd8];
	setp.leu.f32 	%p2, %f1, 0f40200000;
	@%p2 bra 	$L__BB10_4;
	add.s64 	%rd12, %rd1, %rd7;
	ld.global.f32 	%f7, [%rd12];
	bra.uni 	$L__BB10_6;
$L__BB10_4:
	setp.lt.f32 	%p3, %f1, 0fC0200000;
	mov.f32 	%f7, 0f00000000;
	@%p3 bra 	$L__BB10_6;
	add.s64 	%rd10, %rd1, %rd7;
	ld.global.f32 	%f6, [%rd10];
	cvt.f64.f32 	%fd1, %f6;
	cvt.f64.f32 	%fd2, %f1;
	fma.rn.f64 	%fd3, %fd2, 0d3FD999999999999A, 0d3FE0000000000000;
	mul.f64 	%fd4, %fd3, %fd1;
	cvt.rn.f32.f64 	%f7, %fd4;
$L__BB10_6:
	add.s64 	%rd14, %rd3, %rd7;
	st.global.f32 	[%rd14], %f7;
	add.s32 	%r10, %r10, %r3;
	setp.lt.s32 	%p4, %r10, %r6;
	@%p4 bra 	$L__BB10_2;
$L__BB10_7:
	ret;

}
	// .globl	backprop_hard_swish_mobilenet
.visible .entry backprop_hard_swish_mobilenet(
	.param .u64 .ptr .align 1 backprop_hard_swish_mobilenet_param_0,
	.param .u64 .ptr .align 1 backprop_hard_swish_mobilenet_param_1,
	.param .u64 .ptr .align 1 backprop_hard_swish_mobilenet_param_2,
	.param .u32 backprop_hard_swish_mobilenet_param_3
)
{
	.reg .pred 	%p<5>;
	.reg .b32 	%r<11>;
	.reg .b32 	%f<8>;
	.reg .b64 	%rd<15>;
	.reg .b64 	%fd<6>;

	ld.param.u64 	%rd4, [backprop_hard_swish_mobilenet_param_0];
	ld.param.u64 	%rd6, [backprop_hard_swish_mobilenet_param_1];
	ld.param.u64 	%rd5, [backprop_hard_swish_mobilenet_param_2];
	ld.param.u32 	%r6, [backprop_hard_swish_mobilenet_param_3];
	cvta.to.global.u64 	%rd1, %rd6;
	mov.u32 	%r7, %ctaid.x;
	mov.u32 	%r1, %ntid.x;
	mov.u32 	%r8, %tid.x;
	mad.lo.s32 	%r10, %r7, %r1, %r8;
	setp.ge.s32 	%p1, %r10, %r6;
	@%p1 bra 	$L__BB11_7;
	mov.u32 	%r9, %nctaid.x;
	mul.lo.s32 	%r3, %r1, %r9;
	cvta.to.global.u64 	%rd2, %rd5;
	cvta.to.global.u64 	%rd3, %rd4;
$L__BB11_2:
	mul.wide.s32 	%rd7, %r10, 4;
	add.s64 	%rd8, %rd2, %rd7;
	ld.global.f32 	%f1, [%rd8];
	setp.leu.f32 	%p2, %f1, 0f40400000;
	@%p2 bra 	$L__BB11_4;
	add.s64 	%rd12, %rd1, %rd7;
	ld.global.f32 	%f7, [%rd12];
	bra.uni 	$L__BB11_6;
$L__BB11_4:
	setp.lt.f32 	%p3, %f1, 0fC0400000;
	mov.f32 	%f7, 0f00000000;
	@%p3 bra 	$L__BB11_6;
	add.s64 	%rd10, %rd1, %rd7;
	ld.global.f32 	%f6, [%rd10];
	cvt.f64.f32 	%fd1, %f6;
	cvt.f64.f32 	%fd2, %f1;
	fma.rn.f64 	%fd3, %fd2, 0d4000000000000000, 0d4008000000000000;
	div.rn.f64 	%fd4, %fd3, 0d4018000000000000;
	mul.f64 	%fd5, %fd4, %fd1;
	cvt.rn.f32.f64 	%f7, %fd5;
$L__BB11_6:
	add.s64 	%rd14, %rd3, %rd7;
	st.global.f32 	[%rd14], %f7;
	add.s32 	%r10, %r10, %r3;
	setp.lt.s32 	%p4, %r10, %r6;
	@%p4 bra 	$L__BB11_2;
$L__BB11_7:
	ret;

}
	// .globl	backprop_gelu
.visible .entry backprop_gelu(
	.param .u64 .ptr .align 1 backprop_gelu_param_0,
	.param .u64 .ptr .align 1 backprop_gelu_param_1,
	.param .u64 .ptr .align 1 backprop_gelu_param_2,
	.param .f64 backprop_gelu_param_3,
	.param .u32 backprop_gelu_param_4
)
{
	.reg .pred 	%p<7>;
	.reg .b32 	%r<13>;
	.reg .b32 	%f<50>;
	.reg .b64 	%rd<15>;
	.reg .b64 	%fd<9>;

	ld.param.u64 	%rd4, [backprop_gelu_param_0];
	ld.param.u64 	%rd6, [backprop_gelu_param_1];
	ld.param.u64 	%rd5, [backprop_gelu_param_2];
	ld.param.f64 	%fd3, [backprop_gelu_param_3];
	ld.param.u32 	%r6, [backprop_gelu_param_4];
	cvta.to.global.u64 	%rd1, %rd6;
	mov.u32 	%r7, %ctaid.x;
	mov.u32 	%r1, %ntid.x;
	mov.u32 	%r8, %tid.x;
	mad.lo.s32 	%r12, %r7, %r1, %r8;
	setp.ge.s32 	%p1, %r12, %r6;
	@%p1 bra 	$L__BB12_9;
	neg.f64 	%fd1, %fd3;
	mov.u32 	%r9, %nctaid.x;
	mul.lo.s32 	%r3, %r1, %r9;
	cvta.to.global.u64 	%rd2, %rd5;
	cvta.to.global.u64 	%rd3, %rd4;
$L__BB12_2:
	mul.wide.s32 	%rd7, %r12, 4;
	add.s64 	%rd8, %rd2, %rd7;
	ld.global.f32 	%f1, [%rd8];
	cvt.f64.f32 	%fd2, %f1;
	setp.gtu.f64 	%p2, %fd3, %fd2;
	@%p2 bra 	$L__BB12_4;
	add.s64 	%rd10, %rd1, %rd7;
	ld.global.f32 	%f49, [%rd10];
	bra.uni 	$L__BB12_8;
$L__BB12_4:
	setp.le.f64 	%p3, %fd2, %fd1;
	mov.f32 	%f49, 0f00000000;
	@%p3 bra 	$L__BB12_8;
	mul.f32 	%f3, %f1, 0f3F3504F3;
	abs.f32 	%f10, %f3;
	setp.ltu.f32 	%p4, %f10, 0f3F8060FE;
	setp.ge.f32 	%p5, %f10, 0f3F8060FE;
	mul.f32 	%f11, %f3, %f3;
	selp.f32 	%f12, %f10, %f11, %p5;
	selp.f32 	%f13, 0f38EB4C3A, 0f38B1E96A, %p5;
	selp.f32 	%f14, 0fBAAE005B, 0fBA574D20, %p5;
	fma.rn.f32 	%f15, %f13, %f12, %f14;
	selp.f32 	%f16, 0f3C09919F, 0f3BAAD5EA, %p5;
	fma.rn.f32 	%f17, %f15, %f12, %f16;
	selp.f32 	%f18, 0fBD24D99A, 0fBCDC1BE7, %p5;
	fma.rn.f32 	%f19, %f17, %f12, %f18;
	selp.f32 	%f20, 0f3E235519, 0f3DE718AF, %p5;
	fma.rn.f32 	%f21, %f19, %f12, %f20;
	selp.f32 	%f22, 0f3F69B4F9, 0fBEC093AC, %p5;
	fma.rn.f32 	%f23, %f21, %f12, %f22;
	selp.f32 	%f24, 0f3F210A14, 0f3E0375D3, %p5;
	fma.rn.f32 	%f25, %f23, %f12, %f24;
	neg.f32 	%f26, %f12;
	selp.f32 	%f27, %f26, %f3, %p5;
	fma.rn.f32 	%f48, %f25, %f27, %f27;
	@%p4 bra 	$L__BB12_7;
	ex2.approx.ftz.f32 	%f28, %f48;
	mov.f32 	%f29, 0f3F800000;
	sub.f32 	%f30, %f29, %f28;
	copysign.f32 	%f48, %f3, %f30;
$L__BB12_7:
	cvt.f64.f32 	%fd4, %f48;
	add.f64 	%fd5, %fd4, 0d3FF0000000000000;
	mul.f64 	%fd6, %fd5, 0d3FE0000000000000;
	cvt.rn.f32.f64 	%f31, %fd6;
	mul.f64 	%fd7, %fd2, 0dBFE0000000000000;
	mul.f64 	%fd8, %fd7, %fd2;
	cvt.rn.f32.f64 	%f32, %fd8;
	fma.rn.f32 	%f33, %f32, 0f3BBB989D, 0f3F000000;
	cvt.sat.f32.f32 	%f34, %f33;
	mov.f32 	%f35, 0f4B400001;
	mov.f32 	%f36, 0f437C0000;
	fma.rm.f32 	%f37, %f34, %f36, %f35;
	add.f32 	%f38, %f37, 0fCB40007F;
	neg.f32 	%f39, %f38;
	fma.rn.f32 	%f40, %f32, 0f3FB8AA3B, %f39;
	fma.rn.f32 	%f41, %f32, 0f32A57060, %f40;
	mov.b32 	%r10, %f37;
	shl.b32 	%r11, %r10, 23;
	mov.b32 	%f42, %r11;
	ex2.approx.ftz.f32 	%f43, %f41;
	mul.f32 	%f44, %f43, %f42;
	mul.f32 	%f45, %f44, 0f3ECC422A;
	add.s64 	%rd12, %rd1, %rd7;
	ld.global.f32 	%f46, [%rd12];
	fma.rn.f32 	%f47, %f1, %f45, %f31;
	mul.f32 	%f49, %f46, %f47;
$L__BB12_8:
	add.s64 	%rd14, %rd3, %rd7;
	st.global.f32 	[%rd14], %f49;
	add.s32 	%r12, %r12, %r3;
	setp.lt.s32 	%p6, %r12, %r6;
	@%p6 bra 	$L__BB12_2;
$L__BB12_9:
	ret;

}
	// .globl	backprop_maxout
.visible .entry backprop_maxout(
	.param .u64 .ptr .align 1 backprop_maxout_param_0,
	.param .u64 .ptr .align 1 backprop_maxout_param_1,
	.param .u64 .ptr .align 1 backprop_maxout_param_2,
	.param .u32 backprop_maxout_param_3,
	.param .u32 backprop_maxout_param_4,
	.param .u32 backprop_maxout_param_5
)
{
	.reg .pred 	%p<12>;
	.reg .b32 	%r<87>;
	.reg .b32 	%f<16>;
	.reg .b64 	%rd<95>;

	ld.param.u64 	%rd12, [backprop_maxout_param_0];
	ld.param.u64 	%rd13, [backprop_maxout_param_1];
	ld.param.u64 	%rd14, [backprop_maxout_param_2];
	ld.param.u32 	%r28, [backprop_maxout_param_3];
	ld.param.u32 	%r29, [backprop_maxout_param_4];
	ld.param.u32 	%r30, [backprop_maxout_param_5];
	cvta.to.global.u64 	%rd1, %rd12;
	cvta.to.global.u64 	%rd2, %rd14;
	cvta.to.global.u64 	%rd3, %rd13;
	mov.u32 	%r31, %ctaid.x;
	mov.u32 	%r1, %ntid.x;
	mov.u32 	%r32, %tid.x;
	mad.lo.s32 	%r81, %r31, %r1, %r32;
	setp.ge.s32 	%p1, %r81, %r28;
	setp.lt.s32 	%p2, %r29, 1;
	or.pred  	%p3, %p1, %p2;
	@%p3 bra 	$L__BB13_14;
	and.b32  	%r3, %r29, 7;
	add.s32 	%r4, %r3, -1;
	and.b32  	%r5, %r29, 3;
	and.b32  	%r6, %r29, 2147483640;
	and.b32  	%r7, %r29, 1;
	neg.s32 	%r8, %r6;
	shl.b32 	%r9, %r30, 3;
	shl.b32 	%r10, %r30, 1;
	mul.lo.s32 	%r11, %r30, 3;
	shl.b32 	%r12, %r30, 2;
	mul.lo.s32 	%r13, %r30, 5;
	mul.lo.s32 	%r14, %r30, 6;
	mul.lo.s32 	%r15, %r30, 7;
	mov.u32 	%r33, %nctaid.x;
	mul.lo.s32 	%r16, %r1, %r33;
$L__BB13_2:
	setp.lt.u32 	%p4, %r29, 8;
	mul.lo.s32 	%r35, %r81, %r29;
	mul.lo.s32 	%r36, %r35, %r30;
	cvt.s64.s32 	%rd4, %r36;
	cvt.s64.s32 	%rd5, %r35;
	mov.b32 	%r85, 0;
	@%p4 bra 	$L__BB13_5;
	shl.b64 	%rd15, %rd5, 2;
	add.s64 	%rd16, %rd3, %rd15;
	add.s64 	%rd94, %rd16, 16;
	add.s64 	%rd17, %rd2, %rd15;
	add.s64 	%rd93, %rd17, 16;
	mov.b32 	%r82, 0;
	mov.u32 	%r83, %r8;
$L__BB13_4:
	.pragma "nounroll";
	ld.global.f32 	%f1, [%rd94+-16];
	ld.global.u32 	%r38, [%rd93+-16];
	add.s32 	%r39, %r82, %r38;
	cvt.s64.s32 	%rd18, %r39;
	add.s64 	%rd19, %rd18, %rd4;
	shl.b64 	%rd20, %rd19, 2;
	add.s64 	%rd21, %rd1, %rd20;
	st.global.f32 	[%rd21], %f1;
	ld.global.f32 	%f2, [%rd94+-12];
	ld.global.u32 	%r40, [%rd93+-12];
	add.s32 	%r41, %r30, %r82;
	add.s32 	%r42, %r41, %r40;
	cvt.s64.s32 	%rd22, %r42;
	add.s64 	%rd23, %rd22, %rd4;
	shl.b64 	%rd24, %rd23, 2;
	add.s64 	%rd25, %rd1, %rd24;
	st.global.f32 	[%rd25], %f2;
	ld.global.f32 	%f3, [%rd94+-8];
	ld.global.u32 	%r43, [%rd93+-8];
	add.s32 	%r44, %r10, %r82;
	add.s32 	%r45, %r44, %r43;
	cvt.s64.s32 	%rd26, %r45;
	add.s64 	%rd27, %rd26, %rd4;
	shl.b64 	%rd28, %rd27, 2;
	add.s64 	%rd29, %rd1, %rd28;
	st.global.f32 	[%rd29], %f3;
	ld.global.f32 	%f4, [%rd94+-4];
	ld.global.u32 	%r46, [%rd93+-4];
	add.s32 	%r47, %r11, %r82;
	add.s32 	%r48, %r47, %r46;
	cvt.s64.s32 	%rd30, %r48;
	add.s64 	%rd31, %rd30, %rd4;
	shl.b64 	%rd32, %rd31, 2;
	add.s64 	%rd33, %rd1, %rd32;
	st.global.f32 	[%rd33], %f4;
	ld.global.f32 	%f5, [%rd94];
	ld.global.u32 	%r49, [%rd93];
	add.s32 	%r50, %r12, %r82;
	add.s32 	%r51, %r50, %r49;
	cvt.s64.s32 	%rd34, %r51;
	add.s64 	%rd35, %rd34, %rd4;
	shl.b64 	%rd36, %rd35, 2;
	add.s64 	%rd37, %rd1, %rd36;
	st.global.f32 	[%rd37], %f5;
	ld.global.f32 	%f6, [%rd94+4];
	ld.global.u32 	%r52, [%rd93+4];
	add.s32 	%r53, %r13, %r82;
	add.s32 	%r54, %r53, %r52;
	cvt.s64.s32 	%rd38, %r54;
	add.s64 	%rd39, %rd38, %rd4;
	shl.b64 	%rd40, %rd39, 2;
	add.s64 	%rd41, %rd1, %rd40;
	st.global.f32 	[%rd41], %f6;
	ld.global.f32 	%f7, [%rd94+8];
	ld.global.u32 	%r55, [%rd93+8];
	add.s32 	%r56, %r14, %r82;
	add.s32 	%r57, %r56, %r55;
	cvt.s64.s32 	%rd42, %r57;
	add.s64 	%rd43, %rd42, %rd4;
	shl.b64 	%rd44, %rd43, 2;
	add.s64 	%rd45, %rd1, %rd44;
	st.global.f32 	[%rd45], %f7;
	ld.global.f32 	%f8, [%rd94+12];
	ld.global.u32 	%r58, [%rd93+12];
	add.s32 	%r59, %r15, %r82;
	add.s32 	%r60, %r59, %r58;
	cvt.s64.s32 	%rd46, %r60;
	add.s64 	%rd47, %rd46, %rd4;
	shl.b64 	%rd48, %rd47, 2;
	add.s64 	%rd49, %rd1, %rd48;
	st.global.f32 	[%rd49], %f8;
	add.s32 	%r83, %r83, 8;
	add.s32 	%r82, %r82, %r9;
	add.s64 	%rd94, %rd94, 32;
	add.s64 	%rd93, %rd93, 32;
	setp.ne.s32 	%p5, %r83, 0;
	mov.u32 	%r85, %r6;
	@%p5 bra 	$L__BB13_4;
$L__BB13_5:
	setp.eq.s32 	%p6, %r3, 0;
	@%p6 bra 	$L__BB13_13;
	setp.lt.u32 	%p7, %r4, 3;
	@%p7 bra 	$L__BB13_8;
	cvt.u64.u32 	%rd50, %r85;
	add.s64 	%rd51, %rd50, %rd5;
	shl.b64 	%rd52, %rd51, 2;
	add.s64 	%rd53, %rd3, %rd52;
	ld.global.f32 	%f9, [%rd53];
	mul.lo.s32 	%r61, %r85, %r30;
	add.s64 	%rd54, %rd2, %rd52;
	ld.global.u32 	%r62, [%rd54];
	add.s32 	%r63, %r62, %r61;
	cvt.s64.s32 	%rd55, %r63;
	add.s64 	%rd56, %rd55, %rd4;
	shl.b64 	%rd57, %rd56, 2;
	add.s64 	%rd58, %rd1, %rd57;
	st.global.f32 	[%rd58], %f9;
	ld.global.f32 	%f10, [%rd53+4];
	add.s32 	%r64, %r61, %r30;
	ld.global.u32 	%r65, [%rd54+4];
	add.s32 	%r66, %r65, %r64;
	cvt.s64.s32 	%rd59, %r66;
	add.s64 	%rd60, %rd59, %rd4;
	shl.b64 	%rd61, %rd60, 2;
	add.s64 	%rd62, %rd1, %rd61;
	st.global.f32 	[%rd62], %f10;
	ld.global.f32 	%f11, [%rd53+8];
	add.s32 	%r67, %r64, %r30;
	ld.global.u32 	%r68, [%rd54+8];
	add.s32 	%r69, %r68, %r67;
	cvt.s64.s32 	%rd63, %r69;
	add.s64 	%rd64, %rd63, %rd4;
	shl.b64 	%rd65, %rd64, 2;
	add.s64 	%rd66, %rd1, %rd65;
	st.global.f32 	[%rd66], %f11;
	ld.global.f32 	%f12, [%rd53+12];
	add.s32 	%r70, %r67, %r30;
	ld.global.u32 	%r71, [%rd54+12];
	add.s32 	%r72, %r71, %r70;
	cvt.s64.s32 	%rd67, %r72;
	add.s64 	%rd68, %rd67, %rd4;
	shl.b64 	%rd69, %rd68, 2;
	add.s64 	%rd70, %rd1, %rd69;
	st.global.f32 	[%rd70], %f12;
	add.s32 	%r85, %r85, 4;
$L__BB13_8:
	setp.eq.s32 	%p8, %r5, 0;
	@%p8 bra 	$L__BB13_13;
	setp.eq.s32 	%p9, %r5, 1;
	@%p9 bra 	$L__BB13_11;
	cvt.u64.u32 	%rd71, %r85;
	add.s64 	%rd72, %rd71, %rd5;
	shl.b64 	%rd73, %rd72, 2;
	add.s64 	%rd74, %rd3, %rd73;
	ld.global.f32 	%f13, [%rd74];
	mul.lo.s32 	%r73, %r85, %r30;
	add.s64 	%rd75, %rd2, %rd73;
	ld.global.u32 	%r74, [%rd75];
	add.s32 	%r75, %r74, %r73;
	cvt.s64.s32 	%rd76, %r75;
	add.s64 	%rd77, %rd76, %rd4;
	shl.b64 	%rd78, %rd77, 2;
	add.s64 	%rd79, %rd1, %rd78;
	st.global.f32 	[%rd79], %f13;
	ld.global.f32 	%f14, [%rd74+4];
	add.s32 	%r76, %r73, %r30;
	ld.global.u32 	%r77, [%rd75+4];
	add.s32 	%r78, %r77, %r76;
	cvt.s64.s32 	%rd80, %r78;
	add.s64 	%rd81, %rd80, %rd4;
	shl.b64 	%rd82, %rd81, 2;
	add.s64 	%rd83, %rd1, %rd82;
	st.global.f32 	[%rd83], %f14;
	add.s32 	%r85, %r85, 2;
$L__BB13_11:
	setp.eq.s32 	%p10, %r7, 0;
	@%p10 bra 	$L__BB13_13;
	cvt.u64.u32 	%rd84, %r85;
	add.s64 	%rd85, %rd84, %rd5;
	shl.b64 	%rd86, %rd85, 2;
	add.s64 	%rd87, %rd3, %rd86;
	ld.global.f32 	%f15, [%rd87];
	add.s64 	%rd88, %rd2, %rd86;
	ld.global.u32 	%r79, [%rd88];
	mad.lo.s32 	%r80, %r85, %r30, %r79;
	cvt.s64.s32 	%rd89, %r80;
	add.s64 	%rd90, %rd89, %rd4;
	shl.b64 	%rd91, %rd90, 2;
	add.s64 	%rd92, %rd1, %rd91;
	st.global.f32 	[%rd92], %f15;
$L__BB13_13:
	add.s32 	%r81, %r81, %r16;
	setp.lt.s32 	%p11, %r81, %r28;
	@%p11 bra 	$L__BB13_2;
$L__BB13_14:
	ret;

}
	// .globl	backprop_mish
.visible .entry backprop_mish(
	.param .u64 .ptr .align 1 backprop_mish_param_0,
	.param .u64 .ptr .align 1 backprop_mish_param_1,
	.param .u64 .ptr .align 1 backprop_mish_param_2,
	.param .f64 backprop_mish_param_3,
	.param .u32 backprop_mish_param_4
)
{
	.reg .pred 	%p<4>;
	.reg .b32 	%r<17>;
	.reg .b32 	%f<49>;
	.reg .b64 	%rd<15>;
	.reg .b64 	%fd<11>;

	ld.param.u64 	%rd4, [backprop_mish_param_0];
	ld.param.u64 	%rd6, [backprop_mish_param_1];
	ld.param.u64 	%rd5, [backprop_mish_param_2];
	ld.param.f64 	%fd2, [backprop_mish_param_3];
	ld.param.u32 	%r6, [backprop_mish_param_4];
	cvta.to.global.u64 	%rd1, %rd6;
	mov.u32 	%r7, %ctaid.x;
	mov.u32 	%r1, %ntid.x;
	mov.u32 	%r8, %tid.x;
	mad.lo.s32 	%r16, %r7, %r1, %r8;
	setp.ge.s32 	%p1, %r16, %r6;
	@%p1 bra 	$L__BB14_6;
	mov.u32 	%r9, %nctaid.x;
	mul.lo.s32 	%r3, %r1, %r9;
	cvta.to.global.u64 	%rd2, %rd5;
	cvta.to.global.u64 	%rd3, %rd4;
$L__BB14_2:
	mul.wide.s32 	%rd7, %r16, 4;
	add.s64 	%rd8, %rd2, %rd7;
	ld.global.f32 	%f1, [%rd8];
	cvt.f64.f32 	%fd1, %f1;
	setp.gtu.f64 	%p2, %fd2, %fd1;
	@%p2 bra 	$L__BB14_4;
	add.s64 	%rd10, %rd1, %rd7;
	ld.global.f32 	%f48, [%rd10];
	bra.uni 	$L__BB14_5;
$L__BB14_4:
	fma.rn.f32 	%f5, %f1, 0f3BBB989D, 0f3F000000;
	cvt.sat.f32.f32 	%f6, %f5;
	mov.f32 	%f7, 0f4B400001;
	mov.f32 	%f8, 0f437C0000;
	fma.rm.f32 	%f9, %f6, %f8, %f7;
	add.f32 	%f10, %f9, 0fCB40007F;
	neg.f32 	%f11, %f10;
	fma.rn.f32 	%f12, %f1, 0f3FB8AA3B, %f11;
	fma.rn.f32 	%f13, %f1, 0f32A57060, %f12;
	mov.b32 	%r10, %f9;
	shl.b32 	%r11, %r10, 23;
	mov.b32 	%f14, %r11;
	ex2.approx.ftz.f32 	%f15, %f13;
	mul.f32 	%f16, %f15, %f14;
	add.f32 	%f17, %f1, %f1;
	fma.rn.f32 	%f18, %f17, 0f3BBB989D, 0f3F000000;
	cvt.sat.f32.f32 	%f19, %f18;
	fma.rm.f32 	%f20, %f19, %f8, %f7;
	add.f32 	%f21, %f20, 0fCB40007F;
	neg.f32 	%f22, %f21;
	fma.rn.f32 	%f23, %f17, 0f3FB8AA3B, %f22;
	fma.rn.f32 	%f24, %f17, 0f32A57060, %f23;
	mov.b32 	%r12, %f20;
	shl.b32 	%r13, %r12, 23;
	mov.b32 	%f25, %r13;
	ex2.approx.ftz.f32 	%f26, %f24;
	mul.f32 	%f27, %f26, %f25;
	mul.f32 	%f28, %f1, 0f40400000;
	fma.rn.f32 	%f29, %f28, 0f3BBB989D, 0f3F000000;
	cvt.sat.f32.f32 	%f30, %f29;
	fma.rm.f32 	%f31, %f30, %f8, %f7;
	add.f32 	%f32, %f31, 0fCB40007F;
	neg.f32 	%f33, %f32;
	fma.rn.f32 	%f34, %f28, 0f3FB8AA3B, %f33;
	fma.rn.f32 	%f35, %f28, 0f32A57060, %f34;
	mov.b32 	%r14, %f31;
	shl.b32 	%r15, %r14, 23;
	mov.b32 	%f36, %r15;
	ex2.approx.ftz.f32 	%f37, %f35;
	mul.f32 	%f38, %f37, %f36;
	add.f32 	%f39, %f1, 0f3F800000;
	cvt.f64.f32 	%fd3, %f39;
	mul.f32 	%f40, %f27, 0f40800000;
	cvt.f64.f32 	%fd4, %f40;
	fma.rn.f64 	%fd5, %fd3, 0d4010000000000000, %fd4;
	cvt.f64.f32 	%fd6, %f38;
	add.f64 	%fd7, %fd5, %fd6;
	cvt.f64.f32 	%fd8, %f16;
	fma.rn.f64 	%fd9, %fd1, 0d4010000000000000, 0d4018000000000000;
	fma.rn.f64 	%fd10, %fd9, %fd8, %fd7;
	cvt.rn.f32.f64 	%f41, %fd10;
	fma.rn.f32 	%f42, %f16, 0f40000000, %f27;
	add.f32 	%f43, %f42, 0f40000000;
	add.s64 	%rd12, %rd1, %rd7;
	ld.global.f32 	%f44, [%rd12];
	mul.f32 	%f45, %f16, %f41;
	mul.f32 	%f46, %f43, %f43;
	div.rn.f32 	%f47, %f45, %f46;
	mul.f32 	%f48, %f44, %f47;
$L__BB14_5:
	add.s64 	%rd14, %rd3, %rd7;
	st.global.f32 	[%rd14], %f48;
	add.s32 	%r16, %r16, %r3;
	setp.lt.s32 	%p3, %r16, %r6;
	@%p3 bra 	$L__BB14_2;
$L__BB14_6:
	ret;

}
	// .globl	backprop_swish
.visible .entry backprop_swish(
	.param .u64 .ptr .align 1 backprop_swish_param_0,
	.param .u64 .ptr .align 1 backprop_swish_param_1,
	.param .u64 .ptr .align 1 backprop_swish_param_2,
	.param .u64 .ptr .align 1 backprop_swish_param_3,
	.param .f64 backprop_swish_param_4,
	.param .u32 backprop_swish_param_5
)
{
	.reg .pred 	%p<5>;
	.reg .b32 	%r<13>;
	.reg .b32 	%f<25>;
	.reg .b64 	%rd<18>;
	.reg .b64 	%fd<4>;

	ld.param.u64 	%rd5, [backprop_swish_param_0];
	ld.param.u64 	%rd8, [backprop_swish_param_1];
	ld.param.u64 	%rd6, [backprop_swish_param_2];
	ld.param.u64 	%rd7, [backprop_swish_param_3];
	ld.param.f64 	%fd3, [backprop_swish_param_4];
	ld.param.u32 	%r6, [backprop_swish_param_5];
	cvta.to.global.u64 	%rd1, %rd8;
	mov.u32 	%r7, %ctaid.x;
	mov.u32 	%r1, %ntid.x;
	mov.u32 	%r8, %tid.x;
	mad.lo.s32 	%r12, %r7, %r1, %r8;
	setp.ge.s32 	%p1, %r12, %r6;
	@%p1 bra 	$L__BB15_7;
	neg.f64 	%fd1, %fd3;
	mov.u32 	%r9, %nctaid.x;
	mul.lo.s32 	%r3, %r1, %r9;
	cvta.to.global.u64 	%rd2, %rd6;
	cvta.to.global.u64 	%rd3, %rd7;
	cvta.to.global.u64 	%rd4, %rd5;
$L__BB15_2:
	mul.wide.s32 	%rd9, %r12, 4;
	add.s64 	%rd10, %rd2, %rd9;
	ld.global.f32 	%f1, [%rd10];
	add.s64 	%rd11, %rd3, %rd9;
	ld.global.f32 	%f2, [%rd11];
	cvt.f64.f32 	%fd2, %f1;
	setp.gtu.f64 	%p2, %fd3, %fd2;
	@%p2 bra 	$L__BB15_4;
	add.s64 	%rd13, %rd1, %rd9;
	ld.global.f32 	%f24, [%rd13];
	bra.uni 	$L__BB15_6;
$L__BB15_4:
	setp.le.f64 	%p3, %fd2, %fd1;
	mov.f32 	%f24, 0f00000000;
	@%p3 bra 	$L__BB15_6;
	fma.rn.f32 	%f7, %f1, 0fBBBB989D, 0f3F000000;
	cvt.sat.f32.f32 	%f8, %f7;
	mov.f32 	%f9, 0f4B400001;
	mov.f32 	%f10, 0f437C0000;
	fma.rm.f32 	%f11, %f8, %f10, %f9;
	add.f32 	%f12, %f11, 0fCB40007F;
	neg.f32 	%f13, %f12;
	fma.rn.f32 	%f14, %f1, 0fBFB8AA3B, %f13;
	fma.rn.f32 	%f15, %f1, 0fB2A57060, %f14;
	mov.b32 	%r10, %f11;
	shl.b32 	%r11, %r10, 23;
	mov.b32 	%f16, %r11;
	ex2.approx.ftz.f32 	%f17, %f15;
	fma.rn.f32 	%f18, %f17, %f16, 0f3F800000;
	rcp.rn.f32 	%f19, %f18;
	mov.f32 	%f20, 0f3F800000;
	sub.f32 	%f21, %f20, %f2;
	fma.rn.f32 	%f22, %f21, %f19, %f2;
	add.s64 	%rd15, %rd1, %rd9;
	ld.global.f32 	%f23, [%rd15];
	mul.f32 	%f24, %f23, %f22;
$L__BB15_6:
	add.s64 	%rd17, %rd4, %rd9;
	st.global.f32 	[%rd17], %f24;
	add.s32 	%r12, %r12, %r3;
	setp.lt.s32 	%p4, %r12, %r6;
	@%p4 bra 	$L__BB15_2;
$L__BB15_7:
	ret;

}
	// .globl	backprop_reduce_sum
.visible .entry backprop_reduce_sum(
	.param .u64 .ptr .align 1 backprop_reduce_sum_param_0,
	.param .u64 .ptr .align 1 backprop_reduce_sum_param_1,
	.param .u64 .ptr .align 1 backprop_reduce_sum_param_2,
	.param .u32 backprop_reduce_sum_param_3,
	.param .u32 backprop_reduce_sum_param_4,
	.param .u32 backprop_reduce_sum_param_5
)
{
	.reg .pred 	%p<18>;
	.reg .b32 	%r<63>;
	.reg .b32 	%f<32>;
	.reg .b64 	%rd<28>;

	ld.param.u64 	%rd7, [backprop_reduce_sum_param_0];
	ld.param.u64 	%rd8, [backprop_reduce_sum_param_1];
	ld.param.u64 	%rd9, [backprop_reduce_sum_param_2];
	ld.param.u32 	%r32, [backprop_reduce_sum_param_3];
	ld.param.u32 	%r33, [backprop_reduce_sum_param_4];
	ld.param.u32 	%r34, [backprop_reduce_sum_param_5];
	cvta.to.global.u64 	%rd1, %rd7;
	cvta.to.global.u64 	%rd2, %rd8;
	cvta.to.global.u64 	%rd3, %rd9;
	mov.u32 	%r35, %ctaid.x;
	mov.u32 	%r1, %ntid.x;
	mov.u32 	%r36, %tid.x;
	mad.lo.s32 	%r50, %r35, %r1, %r36;
	setp.ge.s32 	%p1, %r50, %r33;
	@%p1 bra 	$L__BB16_21;
	and.b32  	%r3, %r34, 15;
	and.b32  	%r4, %r34, 7;
	and.b32  	%r5, %r34, 2147483632;
	and.b32  	%r6, %r34, 3;
	neg.s32 	%r7, %r5;
	add.s64 	%rd4, %rd1, 32;
	mov.u32 	%r38, %nctaid.x;
	mul.lo.s32 	%r8, %r1, %r38;
	mov.b32 	%r56, 0;
	mov.u32 	%r55, %r56;
$L__BB16_2:
	setp.ge.s32 	%p2, %r56, %r32;
	@%p2 bra 	$L__BB16_6;
	mov.u32 	%r53, %r56;
$L__BB16_4:
	mul.wide.s32 	%rd10, %r53, 4;
	add.s64 	%rd11, %rd3, %rd10;
	ld.global.u32 	%r39, [%rd11];
	add.s32 	%r14, %r39, %r55;
	setp.gt.s32 	%p3, %r14, %r50;
	mov.u32 	%r56, %r53;
	@%p3 bra 	$L__BB16_6;
	add.s32 	%r53, %r53, 1;
	setp.ne.s32 	%p4, %r53, %r32;
	mov.u32 	%r55, %r14;
	mov.u32 	%r56, %r32;
	@%p4 bra 	$L__BB16_4;
$L__BB16_6:
	setp.lt.s32 	%p5, %r34, 1;
	mul.wide.s32 	%rd12, %r56, 4;
	add.s64 	%rd13, %rd3, %rd12;
	ld.global.u32 	%r40, [%rd13];
	setp.eq.s32 	%p6, %r40, 0;
	or.pred  	%p7, %p6, %p5;
	@%p7 bra 	$L__BB16_20;
	setp.lt.u32 	%p8, %r34, 16;
	mul.lo.s32 	%r18, %r56, %r34;
	mul.lo.s32 	%r19, %r50, %r34;
	mov.b32 	%r61, 0;
	@%p8 bra 	$L__BB16_10;
	mov.u32 	%r57, %r19;
	mov.u32 	%r58, %r18;
	mov.u32 	%r59, %r7;
$L__BB16_9:
	.pragma "nounroll";
	mul.wide.s32 	%rd14, %r58, 4;
	add.s64 	%rd15, %rd2, %rd14;
	mul.wide.s32 	%rd16, %r57, 4;
	add.s64 	%rd17, %rd4, %rd16;
	ld.global.f32 	%f1, [%rd15];
	st.global.f32 	[%rd17+-32], %f1;
	ld.global.f32 	%f2, [%rd15+4];
	st.global.f32 	[%rd17+-28], %f2;
	ld.global.f32 	%f3, [%rd15+8];
	st.global.f32 	[%rd17+-24], %f3;
	ld.global.f32 	%f4, [%rd15+12];
	st.global.f32 	[%rd17+-20], %f4;
	ld.global.f32 	%f5, [%rd15+16];
	st.global.f32 	[%rd17+-16], %f5;
	ld.global.f32 	%f6, [%rd15+20];
	st.global.f32 	[%rd17+-12], %f6;
	ld.global.f32 	%f7, [%rd15+24];
	st.global.f32 	[%rd17+-8], %f7;
	ld.global.f32 	%f8, [%rd15+28];
	st.global.f32 	[%rd17+-4], %f8;
	ld.global.f32 	%f9, [%rd15+32];
	st.global.f32 	[%rd17], %f9;
	ld.global.f32 	%f10, [%rd15+36];
	st.global.f32 	[%rd17+4], %f10;
	ld.global.f32 	%f11, [%rd15+40];
	st.global.f32 	[%rd17+8], %f11;
	ld.global.f32 	%f12, [%rd15+44];
	st.global.f32 	[%rd17+12], %f12;
	ld.global.f32 	%f13, [%rd15+48];
	st.global.f32 	[%rd17+16], %f13;
	ld.global.f32 	%f14, [%rd15+52];
	st.global.f32 	[%rd17+20], %f14;
	ld.global.f32 	%f15, [%rd15+56];
	st.global.f32 	[%rd17+24], %f15;
	ld.global.f32 	%f16, [%rd15+60];
	st.global.f32 	[%rd17+28], %f16;
	add.s32 	%r59, %r59, 16;
	add.s32 	%r58, %r58, 16;
	add.s32 	%r57, %r57, 16;
	setp.ne.s32 	%p9, %r59, 0;
	mov.u32 	%r61, %r5;
	@%p9 bra 	$L__BB16_9;
$L__BB16_10:
	setp.eq.s32 	%p10, %r3, 0;
	@%p10 bra 	$L__BB16_20;
	add.s32 	%r42, %r3, -1;
	setp.lt.u32 	%p11, %r42, 7;
	@%p11 bra 	$L__BB16_13;
	add.s32 	%r43, %r61, %r18;
	mul.wide.s32 	%rd18, %r43, 4;
	add.s64 	%rd19, %rd2, %rd18;
	ld.global.f32 	%f17, [%rd19];
	add.s32 	%r44, %r61, %r19;
	mul.wide.s32 	%rd20, %r44, 4;
	add.s64 	%rd21, %rd1, %rd20;
	st.global.f32 	[%rd21], %f17;
	ld.global.f32 	%f18, [%rd19+4];
	st.global.f32 	[%rd21+4], %f18;
	ld.global.f32 	%f19, [%rd19+8];
	st.global.f32 	[%rd21+8], %f19;
	ld.global.f32 	%f20, [%rd19+12];
	st.global.f32 	[%rd21+12], %f20;
	ld.global.f32 	%f21, [%rd19+16];
	st.global.f32 	[%rd21+16], %f21;
	ld.global.f32 	%f22, [%rd19+20];
	st.global.f32 	[%rd21+20], %f22;
	ld.global.f32 	%f23, [%rd19+24];
	st.global.f32 	[%rd21+24], %f23;
	ld.global.f32 	%f24, [%rd19+28];
	st.global.f32 	[%rd21+28], %f24;
	add.s32 	%r61, %r61, 8;
$L__BB16_13:
	setp.eq.s32 	%p12, %r4, 0;
	@%p12 bra 	$L__BB16_20;
	add.s32 	%r45, %r4, -1;
	setp.lt.u32 	%p13, %r45, 3;
	@%p13 bra 	$L__BB16_16;
	add.s32 	%r46, %r61, %r18;
	mul.wide.s32 	%rd22, %r46, 4;
	add.s64 	%rd23, %rd2, %rd22;
	ld.global.f32 	%f25, [%rd23];
	add.s32 	%r47, %r61, %r19;
	mul.wide.s32 	%rd24, %r47, 4;
	add.s64 	%rd25, %rd1, %rd24;
	st.global.f32 	[%rd25], %f25;
	ld.global.f32 	%f26, [%rd23+4];
	st.global.f32 	[%rd25+4], %f26;
	ld.global.f32 	%f27, [%rd23+8];
	st.global.f32 	[%rd25+8], %f27;
	ld.global.f32 	%f28, [%rd23+12];
	st.global.f32 	[%rd25+12], %f28;
	add.s32 	%r61, %r61, 4;
$L__BB16_16:
	setp.eq.s32 	%p14, %r6, 0;
	@%p14 bra 	$L__BB16_20;
	setp.eq.s32 	%p15, %r6, 1;
	add.s32 	%r48, %r61, %r18;
	mul.wide.s32 	%rd26, %r48, 4;
	add.s64 	%rd5, %rd2, %rd26;
	ld.global.f32 	%f29, [%rd5];
	add.s32 	%r49, %r61, %r19;
	mul.wide.s32 	%rd27, %r49, 4;
	add.s64 	%rd6, %rd1, %rd27;
	st.global.f32 	[%rd6], %f29;
	@%p15 bra 	$L__BB16_20;
	setp.eq.s32 	%p16, %r6, 2;
	ld.global.f32 	%f30, [%rd5+4];
	st.global.f32 	[%rd6+4], %f30;
	@%p16 bra 	$L__BB16_20;
	ld.global.f32 	%f31, [%rd5+8];
	st.global.f32 	[%rd6+8], %f31;
$L__BB16_20:
	add.s32 	%r50, %r50, %r8;
	setp.lt.s32 	%p17, %r50, %r33;
	@%p17 bra 	$L__BB16_2;
$L__BB16_21:
	ret;

}
	// .globl	backprop_reduce_mean
.visible .entry backprop_reduce_mean(
	.param .u64 .ptr .align 1 backprop_reduce_mean_param_0,
	.param .u64 .ptr .align 1 backprop_reduce_mean_param_1,
	.param .u64 .ptr .align 1 backprop_reduce_mean_param_2,
	.param .u32 backprop_reduce_mean_param_3,
	.param .u32 backprop_reduce_mean_param_4,
	.param .u32 backprop_reduce_mean_param_5
)
{
	.reg .pred 	%p<16>;
	.reg .b32 	%r<50>;
	.reg .b32 	%f<32>;
	.reg .b64 	%rd<46>;

	ld.param.u64 	%rd12, [backprop_reduce_mean_param_0];
	ld.param.u64 	%rd13, [backprop_reduce_mean_param_1];
	ld.param.u64 	%rd14, [backprop_reduce_mean_param_2];
	ld.param.u32 	%r28, [backprop_reduce_mean_param_3];
	ld.param.u32 	%r29, [backprop_reduce_mean_param_4];
	ld.param.u32 	%r30, [backprop_reduce_mean_param_5];
	cvta.to.global.u64 	%rd1, %rd12;
	cvta.to.global.u64 	%rd2, %rd13;
	cvta.to.global.u64 	%rd3, %rd14;
	mov.u32 	%r31, %ctaid.x;
	mov.u32 	%r1, %ntid.x;
	mov.u32 	%r32, %tid.x;
	mad.lo.s32 	%r39, %r31, %r1, %r32;
	setp.ge.s32 	%p1, %r39, %r29;
	setp.lt.s32 	%p2, %r30, 1;
	or.pred  	%p3, %p1, %p2;
	@%p3 bra 	$L__BB17_19;
	and.b32  	%r3, %r30, 7;
	add.s32 	%r4, %r3, -1;
	and.b32  	%r5, %r30, 3;
	and.b32  	%r6, %r30, 2147483640;
	and.b32  	%r7, %r30, 1;
	neg.s32 	%r8, %r6;
	mov.u32 	%r34, %nctaid.x;
	mul.lo.s32 	%r9, %r1, %r34;
	mov.b32 	%r45, 0;
	mov.u32 	%r44, %r45;
$L__BB17_2:
	setp.ge.s32 	%p4, %r45, %r28;
	@%p4 bra 	$L__BB17_6;
	mov.u32 	%r42, %r45;
$L__BB17_4:
	mul.wide.s32 	%rd15, %r42, 4;
	add.s64 	%rd16, %rd3, %rd15;
	ld.global.u32 	%r35, [%rd16];
	add.s32 	%r15, %r35, %r44;
	setp.gt.s32 	%p5, %r15, %r39;
	mov.u32 	%r45, %r42;
	@%p5 bra 	$L__BB17_6;
	add.s32 	%r42, %r42, 1;
	setp.ne.s32 	%p6, %r42, %r28;
	mov.u32 	%r44, %r15;
	mov.u32 	%r45, %r28;
	@%p6 bra 	$L__BB17_4;
$L__BB17_6:
	mul.wide.s32 	%rd17, %r45, 4;
	add.s64 	%rd18, %rd3, %rd17;
	ld.global.u32 	%r19, [%rd18];
	setp.eq.s32 	%p7, %r19, 0;
	@%p7 bra 	$L__BB17_18;
	setp.lt.u32 	%p8, %r30, 8;
	mul.lo.s32 	%r37, %r39, %r30;
	cvt.s64.s32 	%rd4, %r37;
	mul.lo.s32 	%r38, %r45, %r30;
	cvt.s64.s32 	%rd5, %r38;
	cvt.rn.f32.s32 	%f1, %r19;
	mov.b32 	%r48, 0;
	@%p8 bra 	$L__BB17_10;
	shl.b64 	%rd19, %rd5, 2;
	add.s64 	%rd20, %rd2, %rd19;
	add.s64 	%rd45, %rd20, 16;
	shl.b64 	%rd21, %rd4, 2;
	add.s64 	%rd22, %rd1, %rd21;
	add.s64 	%rd44, %rd22, 16;
	mov.u32 	%r46, %r8;
$L__BB17_9:
	.pragma "nounroll";
	ld.global.f32 	%f2, [%rd45+-16];
	div.rn.f32 	%f3, %f2, %f1;
	st.global.f32 	[%rd44+-16], %f3;
	ld.global.f32 	%f4, [%rd45+-12];
	div.rn.f32 	%f5, %f4, %f1;
	st.global.f32 	[%rd44+-12], %f5;
	ld.global.f32 	%f6, [%rd45+-8];
	div.rn.f32 	%f7, %f6, %f1;
	st.global.f32 	[%rd44+-8], %f7;
	ld.global.f32 	%f8, [%rd45+-4];
	div.rn.f32 	%f9, %f8, %f1;
	st.global.f32 	[%rd44+-4], %f9;
	ld.global.f32 	%f10, [%rd45];
	div.rn.f32 	%f11, %f10, %f1;
	st.global.f32 	[%rd44], %f11;
	ld.global.f32 	%f12, [%rd45+4];
	div.rn.f32 	%f13, %f12, %f1;
	st.global.f32 	[%rd44+4], %f13;
	ld.global.f32 	%f14, [%rd45+8];
	div.rn.f32 	%f15, %f14, %f1;
	st.global.f32 	[%rd44+8], %f15;
	ld.global.f32 	%f16, [%rd45+12];
	div.rn.f32 	%f17, %f16, %f1;
	st.global.f32 	[%rd44+12], %f17;
	add.s32 	%r46, %r46, 8;
	add.s64 	%rd45, %rd45, 32;
	add.s64 	%rd44, %rd44, 32;
	setp.eq.s32 	%p9, %r46, 0;
	mov.u32 	%r48, %r6;
	@%p9 bra 	$L__BB17_10;
	bra.uni 	$L__BB17_9;
$L__BB17_10:
	setp.eq.s32 	%p10, %r3, 0;
	@%p10 bra 	$L__BB17_18;
	setp.lt.u32 	%p11, %r4, 3;
	@%p11 bra 	$L__BB17_13;
	cvt.u64.u32 	%rd23, %r48;
	add.s64 	%rd24, %rd23, %rd5;
	shl.b64 	%rd25, %rd24, 2;
	add.s64 	%rd26, %rd2, %rd25;
	ld.global.f32 	%f18, [%rd26];
	div.rn.f32 	%f19, %f18, %f1;
	add.s64 	%rd27, %rd23, %rd4;
	shl.b64 	%rd28, %rd27, 2;
	add.s64 	%rd29, %rd1, %rd28;
	st.global.f32 	[%rd29], %f19;
	ld.global.f32 	%f20, [%rd26+4];
	div.rn.f32 	%f21, %f20, %f1;
	st.global.f32 	[%rd29+4], %f21;
	ld.global.f32 	%f22, [%rd26+8];
	div.rn.f32 	%f23, %f22, %f1;
	st.global.f32 	[%rd29+8], %f23;
	ld.global.f32 	%f24, [%rd26+12];
	div.rn.f32 	%f25, %f24, %f1;
	st.global.f32 	[%rd29+12], %f25;
	add.s32 	%r48, %r48, 4;
$L__BB17_13:
	setp.eq.s32 	%p12, %r5, 0;
	@%p12 bra 	$L__BB17_18;
	setp.eq.s32 	%p13, %r5, 1;
	@%p13 bra 	$L__BB17_16;
	cvt.u64.u32 	%rd30, %r48;
	add.s64 	%rd31, %rd30, %rd5;
	shl.b64 	%rd32, %rd31, 2;
	add.s64 	%rd33, %rd2, %rd32;
	ld.global.f32 	%f26, [%rd33];
	div.rn.f32 	%f27, %f26, %f1;
	add.s64 	%rd34, %rd30, %rd4;
	shl.b64 	%rd35, %rd34, 2;
	add.s64 	%rd36, %rd1, %rd35;
	st.global.f32 	[%rd36], %f27;
	ld.global.f32 	%f28, [%rd33+4];
	div.rn.f32 	%f29, %f28, %f1;
	st.global.f32 	[%rd36+4], %f29;
	add.s32 	%r48, %r48, 2;
$L__BB17_16:
	setp.eq.s32 	%p14, %r7, 0;
	@%p14 bra 	$L__BB17_18;
	cvt.u64.u32 	%rd37, %r48;
	add.s64 	%rd38, %rd37, %rd5;
	shl.b64 	%rd39, %rd38, 2;
	add.s64 	%rd40, %rd2, %rd39;
	ld.global.f32 	%f30, [%rd40];
	div.rn.f32 	%f31, %f30, %f1;
	add.s64 	%rd41, %rd37, %rd4;
	shl.b64 	%rd42, %rd41, 2;
	add.s64 	%rd43, %rd1, %rd42;
	st.global.f32 	[%rd43], %f31;
$L__BB17_18:
	add.s32 	%r39, %r39, %r9;
	setp.lt.s32 	%p15, %r39, %r29;
	@%p15 bra 	$L__BB17_2;
$L__BB17_19:
	ret;

}
	// .globl	backprop_reduce_max
.visible .entry backprop_reduce_max(
	.param .u64 .ptr .align 1 backprop_reduce_max_param_0,
	.param .u64 .ptr .align 1 backprop_reduce_max_param_1,
	.param .u64 .ptr .align 1 backprop_reduce_max_param_2,
	.param .u64 .ptr .align 1 backprop_reduce_max_param_3,
	.param .u32 backprop_reduce_max_param_4,
	.param .u32 backprop_reduce_max_param_5,
	.param .u32 backprop_reduce_max_param_6
)
{
	.reg .pred 	%p<31>;
	.reg .b32 	%r<66>;
	.reg .b32 	%f<16>;
	.reg .b64 	%rd<57>;

	ld.param.u64 	%rd26, [backprop_reduce_max_param_0];
	ld.param.u64 	%rd27, [backprop_reduce_max_param_1];
	ld.param.u64 	%rd28, [backprop_reduce_max_param_2];
	ld.param.u64 	%rd29, [backprop_reduce_max_param_3];
	ld.param.u32 	%r28, [backprop_reduce_max_param_4];
	ld.param.u32 	%r29, [backprop_reduce_max_param_5];
	ld.param.u32 	%r30, [backprop_reduce_max_param_6];
	cvta.to.global.u64 	%rd1, %rd26;
	cvta.to.global.u64 	%rd2, %rd27;
	cvta.to.global.u64 	%rd3, %rd28;
	cvta.to.global.u64 	%rd4, %rd29;
	mov.u32 	%r31, %ctaid.x;
	mov.u32 	%r1, %ntid.x;
	mov.u32 	%r32, %tid.x;
	mad.lo.s32 	%r55, %r31, %r1, %r32;
	setp.ge.s32 	%p1, %r55, %r29;
	setp.lt.s32 	%p2, %r30, 1;
	or.pred  	%p3, %p1, %p2;
	@%p3 bra 	$L__BB18_48;
	and.b32  	%r3, %r30, 7;
	add.s32 	%r4, %r3, -1;
	and.b32  	%r5, %r30, 3;
	and.b32  	%r6, %r30, 2147483640;
	and.b32  	%r7, %r30, 1;
	neg.s32 	%r8, %r6;
	add.s64 	%rd5, %rd2, 16;
	add.s64 	%rd6, %rd1, 16;
	mov.u32 	%r34, %nctaid.x;
	mul.lo.s32 	%r9, %r1, %r34;
	mov.b32 	%r61, 0;
	mov.u32 	%r60, %r61;
$L__BB18_2:
	setp.ge.s32 	%p4, %r61, %r28;
	@%p4 bra 	$L__BB18_6;
	mov.u32 	%r58, %r61;
$L__BB18_4:
	mul.wide.s32 	%rd30, %r58, 4;
	add.s64 	%rd31, %rd4, %rd30;
	ld.global.u32 	%r35, [%rd31];
	add.s32 	%r15, %r35, %r60;
	setp.gt.s32 	%p5, %r15, %r55;
	mov.u32 	%r61, %r58;
	@%p5 bra 	$L__BB18_6;
	add.s32 	%r58, %r58, 1;
	setp.ne.s32 	%p6, %r58, %r28;
	mov.u32 	%r60, %r15;
	mov.u32 	%r61, %r28;
	@%p6 bra 	$L__BB18_4;
$L__BB18_6:
	mul.wide.s32 	%rd32, %r61, 4;
	add.s64 	%rd33, %rd4, %rd32;
	ld.global.u32 	%r36, [%rd33];
	setp.eq.s32 	%p7, %r36, 0;
	@%p7 bra 	$L__BB18_47;
	setp.lt.u32 	%p8, %r30, 8;
	sub.s32 	%r19, %r55, %r60;
	mul.lo.s32 	%r38, %r55, %r30;
	cvt.s64.s32 	%rd7, %r38;
	mul.lo.s32 	%r39, %r61, %r30;
	cvt.s64.s32 	%rd8, %r39;
	mov.b32 	%r64, 0;
	@%p8 bra 	$L__BB18_26;
	shl.b64 	%rd34, %rd8, 2;
	add.s64 	%rd35, %rd3, %rd34;
	add.s64 	%rd56, %rd35, 16;
	add.s64 	%rd55, %rd5, %rd34;
	shl.b64 	%rd36, %rd7, 2;
	add.s64 	%rd54, %rd6, %rd36;
	mov.u32 	%r62, %r8;
$L__BB18_9:
	.pragma "nounroll";
	ld.global.u32 	%r40, [%rd56+-16];
	setp.ne.s32 	%p9, %r40, %r19;
	@%p9 bra 	$L__BB18_11;
	ld.global.f32 	%f1, [%rd55+-16];
	st.global.f32 	[%rd54+-16], %f1;
$L__BB18_11:
	ld.global.u32 	%r41, [%rd56+-12];
	setp.ne.s32 	%p10, %r41, %r19;
	@%p10 bra 	$L__BB18_13;
	ld.global.f32 	%f2, [%rd55+-12];
	st.global.f32 	[%rd54+-12], %f2;
$L__BB18_13:
	ld.global.u32 	%r42, [%rd56+-8];
	setp.ne.s32 	%p11, %r42, %r19;
	@%p11 bra 	$L__BB18_15;
	ld.global.f32 	%f3, [%rd55+-8];
	st.global.f32 	[%rd54+-8], %f3;
$L__BB18_15:
	ld.global.u32 	%r43, [%rd56+-4];
	setp.ne.s32 	%p12, %r43, %r19;
	@%p12 bra 	$L__BB18_17;
	ld.global.f32 	%f4, [%rd55+-4];
	st.global.f32 	[%rd54+-4], %f4;
$L__BB18_17:
	ld.global.u32 	%r44, [%rd56];
	setp.ne.s32 	%p13, %r44, %r19;
	@%p13 bra 	$L__BB18_19;
	ld.global.f32 	%f5, [%rd55];
	st.global.f32 	[%rd54], %f5;
$L__BB18_19:
	ld.global.u32 	%r45, [%rd56+4];
	setp.ne.s32 	%p14, %r45, %r19;
	@%p14 bra 	$L__BB18_21;
	ld.global.f32 	%f6, [%rd55+4];
	st.global.f32 	[%rd54+4], %f6;
$L__BB18_21:
	ld.global.u32 	%r46, [%rd56+8];
	setp.ne.s32 	%p15, %r46, %r19;
	@%p15 bra 	$L__BB18_23;
	ld.global.f32 	%f7, [%rd55+8];
	st.global.f32 	[%rd54+8], %f7;
$L__BB18_23:
	ld.global.u32 	%r47, [%rd56+12];
	setp.ne.s32 	%p16, %r47, %r19;
	@%p16 bra 	$L__BB18_25;
	ld.global.f32 	%f8, [%rd55+12];
	st.global.f32 	[%rd54+12], %f8;
$L__BB18_25:
	add.s32 	%r62, %r62, 8;
	add.s64 	%rd56, %rd56, 32;
	add.s64 	%rd55, %rd55, 32;
	add.s64 	%rd54, %rd54, 32;
	setp.eq.s32 	%p17, %r62, 0;
	mov.u32 	%r64, %r6;
	@%p17 bra 	$L__BB18_26;
	bra.uni 	$L__BB18_9;
$L__BB18_26:
	setp.eq.s32 	%p18, %r3, 0;
	@%p18 bra 	$L__BB18_47;
	setp.lt.u32 	%p19, %r4, 3;
	@%p19 bra 	$L__BB18_37;
	cvt.u64.u32 	%rd37, %r64;
	add.s64 	%rd38, %rd37, %rd8;
	shl.b64 	%rd39, %rd38, 2;
	add.s64 	%rd18, %rd3, %rd39;
	ld.global.u32 	%r48, [%rd18];
	setp.ne.s32 	%p20, %r48, %r19;
	add.s64 	%rd19, %rd2, %rd39;
	add.s64 	%rd40, %rd37, %rd7;
	shl.b64 	%rd41, %rd40, 2;
	add.s64 	%rd20, %rd1, %rd41;
	@%p20 bra 	$L__BB18_30;
	ld.global.f32 	%f9, [%rd19];
	st.global.f32 	[%rd20], %f9;
$L__BB18_30:
	ld.global.u32 	%r49, [%rd18+4];
	setp.ne.s32 	%p21, %r49, %r19;
	@%p21 bra 	$L__BB18_32;
	ld.global.f32 	%f10, [%rd19+4];
	st.global.f32 	[%rd20+4], %f10;
$L__BB18_32:
	ld.global.u32 	%r50, [%rd18+8];
	setp.ne.s32 	%p22, %r50, %r19;
	@%p22 bra 	$L__BB18_34;
	ld.global.f32 	%f11, [%rd19+8];
	st.global.f32 	[%rd20+8], %f11;
$L__BB18_34:
	ld.global.u32 	%r51, [%rd18+12];
	setp.ne.s32 	%p23, %r51, %r19;
	@%p23 bra 	$L__BB18_36;
	ld.global.f32 	%f12, [%rd19+12];
	st.global.f32 	[%rd20+12], %f12;
$L__BB18_36:
	add.s32 	%r64, %r64, 4;
$L__BB18_37:
	setp.eq.s32 	%p24, %r5, 0;
	@%p24 bra 	$L__BB18_47;
	setp.eq.s32 	%p25, %r5, 1;
	@%p25 bra 	$L__BB18_44;
	cvt.u64.u32 	%rd42, %r64;
	add.s64 	%rd43, %rd42, %rd8;
	shl.b64 	%rd44, %rd43, 2;
	add.s64 	%rd21, %rd3, %rd44;
	ld.global.u32 	%r52, [%rd21];
	setp.ne.s32 	%p26, %r52, %r19;
	add.s64 	%rd22, %rd2, %rd44;
	add.s64 	%rd45, %rd42, %rd7;
	shl.b64 	%rd46, %rd45, 2;
	add.s64 	%rd23, %rd1, %rd46;
	@%p26 bra 	$L__BB18_41;
	ld.global.f32 	%f13, [%rd22];
	st.global.f32 	[%rd23], %f13;
$L__BB18_41:
	ld.global.u32 	%r53, [%rd21+4];
	setp.ne.s32 	%p27, %r53, %r19;
	@%p27 bra 	$L__BB18_43;
	ld.global.f32 	%f14, [%rd22+4];
	st.global.f32 	[%rd23+4], %f14;
$L__BB18_43:
	add.s32 	%r64, %r64, 2;
$L__BB18_44:
	setp.eq.s32 	%p28, %r7, 0;
	@%p28 bra 	$L__BB18_47;
	cvt.u64.u32 	%rd24, %r64;
	add.s64 	%rd25, %rd24, %rd8;
	shl.b64 	%rd47, %rd25, 2;
	add.s64 	%rd48, %rd3, %rd47;
	ld.global.u32 	%r54, [%rd48];
	setp.ne.s32 	%p29, %r54, %r19;
	@%p29 bra 	$L__BB18_47;
	add.s64 	%rd50, %rd2, %rd47;
	ld.global.f32 	%f15, [%rd50];
	add.s64 	%rd51, %rd24, %rd7;
	shl.b64 	%rd52, %rd51, 2;
	add.s64 	%rd53, %rd1, %rd52;
	st.global.f32 	[%rd53], %f15;
$L__BB18_47:
	add.s32 	%r55, %r55, %r9;
	setp.lt.s32 	%p30, %r55, %r29;
	@%p30 bra 	$L__BB18_2;
$L__BB18_48:
	ret;

}


// ===== COMPILED SASS (sm_100) =====

	.target	sm_100

	.elftype	@"ET_EXEC"


//--------------------- .note.nv.tkinfo           --------------------------
	.section	.note.nv.tkinfo,"",@"SHT_NOTE"
	.sectionflags	@"SHF_NOTE_NV_TKINFO"
	.tkinfo
        /*0018*/ 	.word	0x00000002
        /*0030*/ 	.string	""
        /*0030*/ 	.string	"ptxas"
        /*0030*/ 	.string	"Cuda compilation tools, release 13.0, V13.0.88"
        /*0030*/ 	.string	"Build cuda_13.0.r13.0/compiler.36424714_0"
        /*0030*/ 	.string	"-arch sm_100 -m 64 "



//--------------------- .note.nv.cuinfo           --------------------------
	.section	.note.nv.cuinfo,"",@"SHT_NOTE"
	.sectionflags	@"SHF_NOTE_NV_CUINFO"
        /*0018*/ 	.short	0x0002
        /*001a*/ 	.short	0x0064
        /*001c*/ 	.short	0x0082
	.zero		2


//--------------------- .nv.info                  --------------------------
	.section	.nv.info,"",@"SHT_CUDA_INFO"
	.align	4


	//----- nvinfo : EIATTR_REGCOUNT
	.align		4
        /*0000*/ 	.byte	0x04, 0x2f
        /*0002*/ 	.short	(.L_1 - .L_0)
	.align		4
.L_0:
        /*0004*/ 	.word	index@(seq2col)
        /*0008*/ 	.word	0x0000001a


	//----- nvinfo : EIATTR_FRAME_SIZE
	.align		4
.L_1:
        /*000c*/ 	.byte	0x04, 0x11
        /*000e*/ 	.short	(.L_3 - .L_2)
	.align		4
.L_2:
        /*0010*/ 	.word	index@(seq2col)
        /*0014*/ 	.word	0x00000000


	//----- nvinfo : EIATTR_REGCOUNT
	.align		4
.L_3:
        /*0018*/ 	.byte	0x04, 0x2f
        /*001a*/ 	.short	(.L_5 - .L_4)
	.align		4
.L_4:
        /*001c*/ 	.word	index@(maxout)
        /*0020*/ 	.word	0x00000020


	//----- nvinfo : EIATTR_FRAME_SIZE
	.align		4
.L_5:
        /*0024*/ 	.byte	0x04, 0x11
        /*0026*/ 	.short	(.L_7 - .L_6)
	.align		4
.L_6:
        /*0028*/ 	.word	index@(maxout)
        /*002c*/ 	.word	0x00000000


	//----- nvinfo : EIATTR_REGCOUNT
	.align		4
.L_7:
        /*0030*/ 	.byte	0x04, 0x2f
        /*0032*/ 	.short	(.L_9 - .L_8)
	.align		4
.L_8:
        /*0034*/ 	.word	index@(clipped_linear)
        /*0038*/ 	.word	0x0000001a


	//----- nvinfo : EIATTR_FRAME_SIZE
	.align		4
.L_9:
        /*003c*/ 	.byte	0x04, 0x11
        /*003e*/ 	.short	(.L_11 - .L_10)
	.align		4
.L_10:
        /*0040*/ 	.word	index@(clipped_linear)
        /*0044*/ 	.word	0x00000000


	//----- nvinfo : EIATTR_REGCOUNT
	.align		4
.L_11:
        /*0048*/ 	.byte	0x04, 0x2f
        /*004a*/ 	.short	(.L_13 - .L_12)
	.align		4
.L_12:
        /*004c*/ 	.word	index@(gelu)
        /*0050*/ 	.word	0x00000015


	//----- nvinfo : EIATTR_FRAME_SIZE
	.align		4
.L_13:
        /*0054*/ 	.byte	0x04, 0x11
        /*0056*/ 	.short	(.L_15 - .L_14)
	.align		4
.L_14:
        /*0058*/ 	.word	index@(gelu)
        /*005c*/ 	.word	0x00000000


	//----- nvinfo : EIATTR_REGCOUNT
	.align		4
.L_15:
        /*0060*/ 	.byte	0x04, 0x2f
        /*0062*/ 	.short	(.L_17 - .L_16)
	.align		4
.L_16:
        /*0064*/ 	.word	index@(mish)
        /*0068*/ 	.word	0x00000012


	//----- nvinfo : EIATTR_FRAME_SIZE
	.align		4
.L_17:
        /*006c*/ 	.byte	0x04, 0x11
        /*006e*/ 	.short	(.L_19 - .L_18)
	.align		4
.L_18:
        /*0070*/ 	.word	index@(mish)
        /*0074*/ 	.word	0x00000000


	//----- nvinfo : EIATTR_REGCOUNT
	.align		4
.L_19:
        /*0078*/ 	.byte	0x04, 0x2f
        /*007a*/ 	.short	(.L_21 - .L_20)
	.align		4
.L_20:
        /*007c*/ 	.word	index@(swish)
        /*0080*/ 	.word	0x00000017


	//----- nvinfo : EIATTR_FRAME_SIZE
	.align		4
.L_21:
        /*0084*/ 	.byte	0x04, 0x11
        /*0086*/ 	.short	(.L_23 - .L_22)
	.align		4
.L_22:
        /*0088*/ 	.word	index@($__internal_5_$__cuda_sm20_dblrcp_rn_slowpath_v3)
        /*008c*/ 	.word	0x00000000


	//----- nvinfo : EIATTR_FRAME_SIZE
	.align		4
.L_23:
        /*0090*/ 	.byte	0x04, 0x11
        /*0092*/ 	.short	(.L_25 - .L_24)
	.align		4
.L_24:
        /*0094*/ 	.word	index@(swish)
        /*0098*/ 	.word	0x00000000


	//----- nvinfo : EIATTR_REGCOUNT
	.align		4
.L_25:
        /*009c*/ 	.byte	0x04, 0x2f
        /*009e*/ 	.short	(.L_27 - .L_26)
	.align		4
.L_26:
        /*00a0*/ 	.word	index@(reduce_sum)
        /*00a4*/ 	.word	0x00000020


	//----- nvinfo : EIATTR_FRAME_SIZE
	.align		4
.L_27:
        /*00a8*/ 	.byte	0x04, 0x11
        /*00aa*/ 	.short	(.L_29 - .L_28)
	.align		4
.L_28:
        /*00ac*/ 	.word	index@(reduce_sum)
        /*00b0*/ 	.word	0x00000000


	//----- nvinfo : EIATTR_REGCOUNT
	.align		4
.L_29:
        /*00b4*/ 	.byte	0x04, 0x2f
        /*00b6*/ 	.short	(.L_31 - .L_30)
	.align		4
.L_30:
        /*00b8*/ 	.word	index@(reduce_max)
        /*00bc*/ 	.word	0x0000001e


	//----- nvinfo : EIATTR_FRAME_SIZE
	.align		4
.L_31:
        /*00c0*/ 	.byte	0x04, 0x11
        /*00c2*/ 	.short	(.L_33 - .L_32)
	.align		4
.L_32:
        /*00c4*/ 	.word	index@(reduce_max)
        /*00c8*/ 	.word	0x00000000


	//----- nvinfo : EIATTR_REGCOUNT
	.align		4
.L_33:
        /*00cc*/ 	.byte	0x04, 0x2f
        /*00ce*/ 	.short	(.L_35 - .L_34)
	.align		4
.L_34:
        /*00d0*/ 	.word	index@(backprop_seq2col)
        /*00d4*/ 	.word	0x00000020


	//----- nvinfo : EIATTR_FRAME_SIZE
	.align		4
.L_35:
        /*00d8*/ 	.byte	0x04, 0x11
        /*00da*/ 	.short	(.L_37 - .L_36)
	.align		4
.L_36:
        /*00dc*/ 	.word	index@(backprop_seq2col)
        /*00e0*/ 	.word	0x00000000


	//----- nvinfo : EIATTR_REGCOUNT
	.align		4
.L_37:
        /*00e4*/ 	.byte	0x04, 0x2f
        /*00e6*/ 	.short	(.L_39 - .L_38)
	.align		4
.L_38:
        /*00e8*/ 	.word	index@(backprop_clipped_linear)
        /*00ec*/ 	.word	0x0000001c


	//----- nvinfo : EIATTR_FRAME_SIZE
	.align		4
.L_39:
        /*00f0*/ 	.byte	0x04, 0x11
        /*00f2*/ 	.short	(.L_41 - .L_40)
	.align		4
.L_40:
        /*00f4*/ 	.word	index@($__internal_4_$__cuda_sm20_div_rn_f64_full)
        /*00f8*/ 	.word	0x00000000


	//----- nvinfo : EIATTR_FRAME_SIZE
	.align		4
.L_41:
        /*00fc*/ 	.byte	0x04, 0x11
        /*00fe*/ 	.short	(.L_43 - .L_42)
	.align		4
.L_42:
        /*0100*/ 	.word	index@(backprop_clipped_linear)
        /*0104*/ 	.word	0x00000000


	//----- nvinfo : EIATTR_REGCOUNT
	.align		4
.L_43:
        /*0108*/ 	.byte	0x04, 0x2f
        /*010a*/ 	.short	(.L_45 - .L_44)
	.align		4
.L_44:
        /*010c*/ 	.word	index@(backprop_hard_swish)
        /*0110*/ 	.word	0x00000016


	//----- nvinfo : EIATTR_FRAME_SIZE
	.align		4
.L_45:
        /*0114*/ 	.byte	0x04, 0x11
        /*0116*/ 	.short	(.L_47 - .L_46)
	.align		4
.L_46:
        /*0118*/ 	.word	index@(backprop_hard_swish)
        /*011c*/ 	.word	0x00000000


	//----- nvinfo : EIATTR_REGCOUNT
	.align		4
.L_47:
        /*0120*/ 	.byte	0x04, 0x2f
        /*0122*/ 	.short	(.L_49 - .L_48)
	.align		4
.L_48:
        /*0124*/ 	.word	index@(backprop_hard_swish_mobilenet)
        /*0128*/ 	.word	0x0000001d


	//----- nvinfo : EIATTR_FRAME_SIZE
	.align		4
.L_49:
        /*012c*/ 	.byte	0x04, 0x11
        /*012e*/ 	.short	(.L_51 - .L_50)
	.align		4
.L_50:
        /*0130*/ 	.word	index@($__internal_3_$__cuda_sm20_div_rn_f64_full)
        /*0134*/ 	.word	0x00000000


	//----- nvinfo : EIATTR_FRAME_SIZE
	.align		4
.L_51:
        /*0138*/ 	.byte	0x04, 0x11
        /*013a*/ 	.short	(.L_53 - .L_52)
	.align		4
.L_52:
        /*013c*/ 	.word	index@(backprop_hard_swish_mobilenet)
        /*0140*/ 	.word	0x00000000


	//----- nvinfo : EIATTR_REGCOUNT
	.align		4
.L_53:
        /*0144*/ 	.byte	0x04, 0x2f
        /*0146*/ 	.short	(.L_55 - .L_54)
	.align		4
.L_54:
        /*0148*/ 	.word	index@(backprop_gelu)
        /*014c*/ 	.word	0x0000001a


	//----- nvinfo : EIATTR_FRAME_SIZE
	.align		4
.L_55:
        /*0150*/ 	.byte	0x04, 0x11
        /*0152*/ 	.short	(.L_57 - .L_56)
	.align		4
.L_56:
        /*0154*/ 	.word	index@(backprop_gelu)
        /*0158*/ 	.word	0x00000000


	//----- nvinfo : EIATTR_REGCOUNT
	.align		4
.L_57:
        /*015c*/ 	.byte	0x04, 0x2f
        /*015e*/ 	.short	(.L_59 - .L_58)
	.align		4
.L_58:
        /*0160*/ 	.word	index@(backprop_maxout)
        /*0164*/ 	.word	0x0000001e


	//----- nvinfo : EIATTR_FRAME_SIZE
	.align		4
.L_59:
        /*0168*/ 	.byte	0x04, 0x11
        /*016a*/ 	.short	(.L_61 - .L_60)
	.align		4
.L_60:
        /*016c*/ 	.word	index@(backprop_maxout)
        /*0170*/ 	.word	0x00000000


	//----- nvinfo : EIATTR_REGCOUNT
	.align		4
.L_61:
        /*0174*/ 	.byte	0x04, 0x2f
        /*0176*/ 	.short	(.L_63 - .L_62)
	.align		4
.L_62:
        /*0178*/ 	.word	index@(backprop_mish)
        /*017c*/ 	.word	0x00000020


	//----- nvinfo : EIATTR_FRAME_SIZE
	.align		4
.L_63:
        /*0180*/ 	.byte	0x04, 0x11
        /*0182*/ 	.short	(.L_65 - .L_64)
	.align		4
.L_64:
        /*0184*/ 	.word	index@($__internal_2_$__cuda_sm3x_div_rn_noftz_f32_slowpath)
        /*0188*/ 	.word	0x00000000


	//----- nvinfo : EIATTR_FRAME_SIZE
	.align		4
.L_65:
        /*018c*/ 	.byte	0x04, 0x11
        /*018e*/ 	.short	(.L_67 - .L_66)
	.align		4
.L_66:
        /*0190*/ 	.word	index@(backprop_mish)
        /*0194*/ 	.word	0x00000000


	//----- nvinfo : EIATTR_REGCOUNT
	.align		4
.L_67:
        /*0198*/ 	.byte	0x04, 0x2f
        /*019a*/ 	.short	(.L_69 - .L_68)
	.align		4
.L_68:
        /*019c*/ 	.word	index@(backprop_swish)
        /*01a0*/ 	.word	0x0000001b


	//----- nvinfo : EIATTR_FRAME_SIZE
	.align		4
.L_69:
        /*01a4*/ 	.byte	0x04, 0x11
        /*01a6*/ 	.short	(.L_71 - .L_70)
	.align		4
.L_70:
        /*01a8*/ 	.word	index@($__internal_1_$__cuda_sm20_rcp_rn_f32_slowpath)
        /*01ac*/ 	.word	0x00000000


	//----- nvinfo : EIATTR_FRAME_SIZE
	.align		4
.L_71:
        /*01b0*/ 	.byte	0x04, 0x11
        /*01b2*/ 	.short	(.L_73 - .L_72)
	.align		4
.L_72:
        /*01b4*/ 	.word	index@(backprop_swish)
        /*01b8*/ 	.word	0x00000000


	//----- nvinfo : EIATTR_REGCOUNT
	.align		4
.L_73:
        /*01bc*/ 	.byte	0x04, 0x2f
        /*01be*/ 	.short	(.L_75 - .L_74)
	.align		4
.L_74:
        /*01c0*/ 	.word	index@(backprop_reduce_sum)
        /*01c4*/ 	.word	0x0000001a


	//----- nvinfo : EIATTR_FRAME_SIZE
	.align		4
.L_75:
        /*01c8*/ 	.byte	0x04, 0x11
        /*01ca*/ 	.short	(.L_77 - .L_76)
	.align		4
.L_76:
        /*01cc*/ 	.word	index@(backprop_reduce_sum)
        /*01d0*/ 	.word	0x00000000


	//----- nvinfo : EIATTR_REGCOUNT
	.align		4
.L_77:
        /*01d4*/ 	.byte	0x04, 0x2f
        /*01d6*/ 	.short	(.L_79 - .L_78)
	.align		4
.L_78:
        /*01d8*/ 	.word	index@(backprop_reduce_mean)
        /*01dc*/ 	.word	0x00000020


	//----- nvinfo : EIATTR_FRAME_SIZE
	.align		4
.L_79:
        /*01e0*/ 	.byte	0x04, 0x11
        /*01e2*/ 	.short	(.L_81 - .L_80)
	.align		4
.L_80:
        /*01e4*/ 	.word	index@($__internal_0_$__cuda_sm3x_div_rn_noftz_f32_slowpath)
        /*01e8*/ 	.word	0x00000000


	//----- nvinfo : EIATTR_FRAME_SIZE
	.align		4
.L_81:
        /*01ec*/ 	.byte	0x04, 0x11
        /*01ee*/ 	.short	(.L_83 - .L_82)
	.align		4
.L_82:
        /*01f0*/ 	.word	index@(backprop_reduce_mean)
        /*01f4*/ 	.word	0x00000000


	//----- nvinfo : EIATTR_REGCOUNT
	.align		4
.L_83:
        /*01f8*/ 	.byte	0x04, 0x2f
        /*01fa*/ 	.short	(.L_85 - .L_84)
	.align		4
.L_84:
        /*01fc*/ 	.word	index@(backprop_reduce_max)
        /*0200*/ 	.word	0x00000020


	//----- nvinfo : EIATTR_FRAME_SIZE
	.align		4
.L_85:
        /*0204*/ 	.byte	0x04, 0x11
        /*0206*/ 	.short	(.L_87 - .L_86)
	.align		4
.L_86:
        /*0208*/ 	.word	index@(backprop_reduce_max)
        /*020c*/ 	.word	0x00000000


	//----- nvinfo : EIATTR_MIN_STACK_SIZE
	.align		4
.L_87:
        /*0210*/ 	.byte	0x04, 0x12
        /*0212*/ 	.short	(.L_89 - .L_88)
	.align		4
.L_88:
        /*0214*/ 	.word	index@(backprop_reduce_max)
        /*0218*/ 	.word	0x00000000


	//----- nvinfo : EIATTR_MIN_STACK_SIZE
	.align		4
.L_89:
        /*021c*/ 	.byte	0x04, 0x12
        /*021e*/ 	.short	(.L_91 - .L_90)
	.align		4
.L_90:
        /*0220*/ 	.word	index@(backprop_reduce_mean)
        /*0224*/ 	.word	0x00000000


	//----- nvinfo : EIATTR_MIN_STACK_SIZE
	.align		4
.L_91:
        /*0228*/ 	.byte	0x04, 0x12
        /*022a*/ 	.short	(.L_93 - .L_92)
	.align		4
.L_92:
        /*022c*/ 	.word	index@(backprop_reduce_sum)
        /*0230*/ 	.word	0x00000000


	//----- nvinfo : EIATTR_MIN_STACK_SIZE
	.align		4
.L_93:
        /*0234*/ 	.byte	0x04, 0x12
        /*0236*/ 	.short	(.L_95 - .L_94)
	.align		4
.L_94:
        /*0238*/ 	.word	index@(backprop_swish)
        /*023c*/ 	.word	0x00000000


	//----- nvinfo : EIATTR_MIN_STACK_SIZE
	.align		4
.L_95:
        /*0240*/ 	.byte	0x04, 0x12
        /*0242*/ 	.short	(.L_97 - .L_96)
	.align		4
.L_96:
        /*0244*/ 	.word	index@(backprop_mish)
        /*0248*/ 	.word	0x00000000


	//----- nvinfo : EIATTR_MIN_STACK_SIZE
	.align		4
.L_97:
        /*024c*/ 	.byte	0x04, 0x12
        /*024e*/ 	.short	(.L_99 - .L_98)
	.align		4
.L_98:
        /*0250*/ 	.word	index@(backprop_maxout)
        /*0254*/ 	.word	0x00000000


	//----- nvinfo : EIATTR_MIN_STACK_SIZE
	.align		4
.L_99:
        /*0258*/ 	.byte	0x04, 0x12
        /*025a*/ 	.short	(.L_101 - .L_100)
	.align		4
.L_100:
        /*025c*/ 	.word	index@(backprop_gelu)
        /*0260*/ 	.word	0x00000000


	//----- nvinfo : EIATTR_MIN_STACK_SIZE
	.align		4
.L_101:
        /*0264*/ 	.byte	0x04, 0x12
        /*0266*/ 	.short	(.L_103 - .L_102)
	.align		4
.L_102:
        /*0268*/ 	.word	index@(backprop_hard_swish_mobilenet)
        /*026c*/ 	.word	0x00000000


	//----- nvinfo : EIATTR_MIN_STACK_SIZE
	.align		4
.L_103:
        /*0270*/ 	.byte	0x04, 0x12
        /*0272*/ 	.short	(.L_105 - .L_104)
	.align		4
.L_104:
        /*0274*/ 	.word	index@(backprop_hard_swish)
        /*0278*/ 	.word	0x00000000


	//----- nvinfo : EIATTR_MIN_STACK_SIZE
	.align		4
.L_105:
        /*027c*/ 	.byte	0x04, 0x12
        /*027e*/ 	.short	(.L_107 - .L_106)
	.align		4
.L_106:
        /*0280*/ 	.word	index@(backprop_clipped_linear)
        /*0284*/ 	.word	0x00000000


	//----- nvinfo : EIATTR_MIN_STACK_SIZE
	.align		4
.L_107:
        /*0288*/ 	.byte	0x04, 0x12
        /*028a*/ 	.short	(.L_109 - .L_108)
	.align		4
.L_108:
        /*028c*/ 	.word	index@(backprop_seq2col)
        /*0290*/ 	.word	0x00000000


	//----- nvinfo : EIATTR_MIN_STACK_SIZE
	.align		4
.L_109:
        /*0294*/ 	.byte	0x04, 0x12
        /*0296*/ 	.short	(.L_111 - .L_110)
	.align		4
.L_110:
        /*0298*/ 	.word	index@(reduce_max)
        /*029c*/ 	.word	0x00000000


	//----- nvinfo : EIATTR_MIN_STACK_SIZE
	.align		4
.L_111:
        /*02a0*/ 	.byte	0x04, 0x12
        /*02a2*/ 	.short	(.L_113 - .L_112)
	.align		4
.L_112:
        /*02a4*/ 	.word	index@(reduce_sum)
        /*02a8*/ 	.word	0x00000000


	//----- nvinfo : EIATTR_MIN_STACK_SIZE
	.align		4
.L_113:
        /*02ac*/ 	.byte	0x04, 0x12
        /*02ae*/ 	.short	(.L_115 - .L_114)
	.align		4
.L_114:
        /*02b0*/ 	.word	index@(swish)
        /*02b4*/ 	.word	0x00000000


	//----- nvinfo : EIATTR_MIN_STACK_SIZE
	.align		4
.L_115:
        /*02b8*/ 	.byte	0x04, 0x12
        /*02ba*/ 	.short	(.L_117 - .L_116)
	.align		4
.L_116:
        /*02bc*/ 	.word	index@(mish)
        /*02c0*/ 	.word	0x00000000


	//----- nvinfo : EIATTR_MIN_STACK_SIZE
	.align		4
.L_117:
        /*02c4*/ 	.byte	0x04, 0x12
        /*02c6*/ 	.short	(.L_119 - .L_118)
	.align		4
.L_118:
        /*02c8*/ 	.word	index@(gelu)
        /*02cc*/ 	.word	0x00000000


	//----- nvinfo : EIATTR_MIN_STACK_SIZE
	.align		4
.L_119:
        /*02d0*/ 	.byte	0x04, 0x12
        /*02d2*/ 	.short	(.L_121 - .L_120)
	.align		4
.L_120:
        /*02d4*/ 	.word	index@(clipped_linear)
        /*02d8*/ 	.word	0x00000000


	//----- nvinfo : EIATTR_MIN_STACK_SIZE
	.align		4
.L_121:
        /*02dc*/ 	.byte	0x04, 0x12
        /*02de*/ 	.short	(.L_123 - .L_122)
	.align		4
.L_122:
        /*02e0*/ 	.word	index@(maxout)
        /*02e4*/ 	.word	0x00000000


	//----- nvinfo : EIATTR_MIN_STACK_SIZE
	.align		4
.L_123:
        /*02e8*/ 	.byte	0x04, 0x12
        /*02ea*/ 	.short	(.L_125 - .L_124)
	.align		4
.L_124:
        /*02ec*/ 	.word	index@(seq2col)
        /*02f0*/ 	.word	0x00000000
.L_125:


//--------------------- .nv.compat                --------------------------
	.section	.nv.compat,"",@"SHT_CUDA_COMPAT_INFO"
	.align	4
        /*0000*/ 	.byte	0x02, 0x09, 0x00, 0x00, 0x02, 0x02, 0x01, 0x00, 0x02, 0x05, 0x05, 0x00, 0x03, 0x07, 0x01, 0x01
        /*0010*/ 	.byte	0x02, 0x03, 0x00, 0x00, 0x02, 0x06, 0x01, 0x00, 0x04, 0x0b, 0x08, 0x00, 0x01, 0x00, 0x00, 0x00
        /*0020*/ 	.byte	0x00, 0x00, 0x00, 0x00


//--------------------- .nv.info.backprop_reduce_max --------------------------
	.section	.nv.info.backprop_reduce_max,"",@"SHT_CUDA_INFO"
	.sectionflags	@""
	.align	4


	//----- nvinfo : EIATTR_CUDA_API_VERSION
	.align		4
        /*0000*/ 	.byte	0x04, 0x37
        /*0002*/ 	.short	(.L_127 - .L_126)
.L_126:
        /*0004*/ 	.word	0x00000082


	//----- nvinfo : EIATTR_KPARAM_INFO
	.align		4
.L_127:
        /*0008*/ 	.byte	0x04, 0x17
        /*000a*/ 	.short	(.L_129 - .L_128)
.L_128:
        /*000c*/ 	.word	0x00000000
        /*0010*/ 	.short	0x0006
        /*0012*/ 	.short	0x0028
        /*0014*/ 	.byte	0x00, 0xf0, 0x11, 0x00


	//----- nvinfo : EIATTR_KPARAM_INFO
	.align		4
.L_129:
        /*0018*/ 	.byte	0x04, 0x17
        /*001a*/ 	.short	(.L_131 - .L_130)
.L_130:
        /*001c*/ 	.word	0x00000000
        /*0020*/ 	.short	0x0005
        /*0022*/ 	.short	0x0024
        /*0024*/ 	.byte	0x00, 0xf0, 0x11, 0x00


	//----- nvinfo : EIATTR_KPARAM_INFO
	.align		4
.L_131:
        /*0028*/ 	.byte	0x04, 0x17
        /*002a*/ 	.short	(.L_133 - .L_132)
.L_132:
        /*002c*/ 	.word	0x00000000
        /*0030*/ 	.short	0x0004
        /*0032*/ 	.short	0x0020
        /*0034*/ 	.byte	0x00, 0xf0, 0x11, 0x00


	//----- nvinfo : EIATTR_KPARAM_INFO
	.align		4
.L_133:
        /*0038*/ 	.byte	0x04, 0x17
        /*003a*/ 	.short	(.L_135 - .L_134)
.L_134:
        /*003c*/ 	.word	0x00000000
        /*0040*/ 	.short	0x0003
        /*0042*/ 	.short	0x0018
        /*0044*/ 	.byte	0x00, 0xf5, 0x21, 0x00


	//----- nvinfo : EIATTR_KPARAM_INFO
	.align		4
.L_135:
        /*0048*/ 	.byte	0x04, 0x17
        /*004a*/ 	.short	(.L_137 - .L_136)
.L_136:
        /*004c*/ 	.word	0x00000000
        /*0050*/ 	.short	0x0002
        /*0052*/ 	.short	0x0010
        /*0054*/ 	.byte	0x00, 0xf5, 0x21, 0x00


	//----- nvinfo : EIATTR_KPARAM_INFO
	.align		4
.L_137:
        /*0058*/ 	.byte	0x04, 0x17
        /*005a*/ 	.short	(.L_139 - .L_138)
.L_138:
        /*005c*/ 	.word	0x00000000
        /*0060*/ 	.short	0x0001
        /*0062*/ 	.short	0x0008
        /*0064*/ 	.byte	0x00, 0xf5, 0x21, 0x00


	//----- nvinfo : EIATTR_KPARAM_INFO
	.align		4
.L_139:
        /*0068*/ 	.byte	0x04, 0x17
        /*006a*/ 	.short	(.L_141 - .L_140)
.L_140:
        /*006c*/ 	.word	0x00000000
        /*0070*/ 	.short	0x0000
        /*0072*/ 	.short	0x0000
        /*0074*/ 	.byte	0x00, 0xf5, 0x21, 0x00


	//----- nvinfo : EIATTR_SPARSE_MMA_MASK
	.align		4
.L_141:
        /*0078*/ 	.byte	0x03, 0x50
        /*007a*/ 	.short	0x0000


	//----- nvinfo : EIATTR_MAXREG_COUNT
	.align		4
        /*007c*/ 	.byte	0x03, 0x1b
        /*007e*/ 	.short	0x00ff


	//----- nvinfo : EIATTR_MERCURY_ISA_VERSION
	.align		4
        /*0080*/ 	.byte	0x03, 0x5f
        /*0082*/ 	.short	0x0101


	//----- nvinfo : EIATTR_VRC_CTA_INIT_COUNT
	.align		4
        /*0084*/ 	.byte	0x02, 0x4a
	.zero		1
	.zero		1


	//----- nvinfo : EIATTR_EXIT_INSTR_OFFSETS
	.align		4
        /*0088*/ 	.byte	0x04, 0x1c
        /*008a*/ 	.short	(.L_143 - .L_142)


	//   ....[0]....
.L_142:
        /*008c*/ 	.word	0x00000090


	//   ....[1]....
        /*0090*/ 	.word	0x00000fc0


	//----- nvinfo : EIATTR_CRS_STACK_SIZE
	.align		4
.L_143:
        /*0094*/ 	.byte	0x04, 0x1e
        /*0096*/ 	.short	(.L_145 - .L_144)
.L_144:
        /*0098*/ 	.word	0x00000000


	//----- nvinfo : EIATTR_CBANK_PARAM_SIZE
	.align		4
.L_145:
        /*009c*/ 	.byte	0x03, 0x19
        /*009e*/ 	.short	0x002c


	//----- nvinfo : EIATTR_PARAM_CBANK
	.align		4
        /*00a0*/ 	.byte	0x04, 0x0a
        /*00a2*/ 	.short	(.L_147 - .L_146)
	.align		4
.L_146:
        /*00a4*/ 	.word	index@(.nv.constant0.backprop_reduce_max)
        /*00a8*/ 	.short	0x0380
        /*00aa*/ 	.short	0x002c


	//----- nvinfo : EIATTR_SW_WAR
	.align		4
.L_147:
        /*00ac*/ 	.byte	0x04, 0x36
        /*00ae*/ 	.short	(.L_149 - .L_148)
.L_148:
        /*00b0*/ 	.word	0x00000008
.L_149:


//--------------------- .nv.info.backprop_reduce_mean --------------------------
	.section	.nv.info.backprop_reduce_mean,"",@"SHT_CUDA_INFO"
	.sectionflags	@""
	.align	4


	//----- nvinfo : EIATTR_CUDA_API_VERSION
	.align		4
        /*0000*/ 	.byte	0x04, 0x37
        /*0002*/ 	.short	(.L_151 - .L_150)
.L_150:
        /*0004*/ 	.word	0x00000082


	//----- nvinfo : EIATTR_KPARAM_INFO
	.align		4
.L_151:
        /*0008*/ 	.byte	0x04, 0x17
        /*000a*/ 	.short	(.L_153 - .L_152)
.L_152:
        /*000c*/ 	.word	0x00000000
        /*0010*/ 	.short	0x0005
        /*0012*/ 	.short	0x0020
        /*0014*/ 	.byte	0x00, 0xf0, 0x11, 0x00


	//----- nvinfo : EIATTR_KPARAM_INFO
	.align		4
.L_153:
        /*0018*/ 	.byte	0x04, 0x17
        /*001a*/ 	.short	(.L_155 - .L_154)
.L_154:
        /*001c*/ 	.word	0x00000000
        /*0020*/ 	.short	0x0004
        /*0022*/ 	.short	0x001c
        /*0024*/ 	.byte	0x00, 0xf0, 0x11, 0x00


	//----- nvinfo : EIATTR_KPARAM_INFO
	.align		4
.L_155:
        /*0028*/ 	.byte	0x04, 0x17
        /*002a*/ 	.short	(.L_157 - .L_156)
.L_156:
        /*002c*/ 	.word	0x00000000
        /*0030*/ 	.short	0x0003
        /*0032*/ 	.short	0x0018
        /*0034*/ 	.byte	0x00, 0xf0, 0x11, 0x00


	//----- nvinfo : EIATTR_KPARAM_INFO
	.align		4
.L_157:
        /*0038*/ 	.byte	0x04, 0x17
        /*003a*/ 	.short	(.L_159 - .L_158)
.L_158:
        /*003c*/ 	.word	0x00000000
        /*0040*/ 	.short	0x0002
        /*0042*/ 	.short	0x0010
        /*0044*/ 	.byte	0x00, 0xf5, 0x21, 0x00


	//----- nvinfo : EIATTR_KPARAM_INFO
	.align		4
.L_159:
        /*0048*/ 	.byte	0x04, 0x17
        /*004a*/ 	.short	(.L_161 - .L_160)
.L_160:
        /*004c*/ 	.word	0x00000000
        /*0050*/ 	.short	0x0001
        /*0052*/ 	.short	0x0008
        /*0054*/ 	.byte	0x00, 0xf5, 0x21, 0x00


	//----- nvinfo : EIATTR_KPARAM_INFO
	.align		4
.L_161:
        /*0058*/ 	.byte	0x04, 0x17
        /*005a*/ 	.short	(.L_163 - .L_162)
.L_162:
        /*005c*/ 	.word	0x00000000
        /*0060*/ 	.short	0x0000
        /*0062*/ 	.short	0x0000
        /*0064*/ 	.byte	0x00, 0xf5, 0x21, 0x00


	//----- nvinfo : EIATTR_SPARSE_MMA_MASK
	.align		4
.L_163:
        /*0068*/ 	.byte	0x03, 0x50
        /*006a*/ 	.short	0x0000


	//----- nvinfo : EIATTR_MAXREG_COUNT
	.align		4
        /*006c*/ 	.byte	0x03, 0x1b
        /*006e*/ 	.short	0x00ff


	//----- nvinfo : EIATTR_MERCURY_ISA_VERSION
	.align		4
        /*0070*/ 	.byte	0x03, 0x5f
        /*0072*/ 	.short	0x0101


	//----- nvinfo : EIATTR_VRC_CTA_INIT_COUNT
	.align		4
        /*0074*/ 	.byte	0x02, 0x4a
	.zero		1
	.zero		1


	//----- nvinfo : EIATTR_EXIT_INSTR_OFFSETS
	.align		4
        /*0078*/ 	.byte	0x04, 0x1c
        /*007a*/ 	.short	(.L_165 - .L_164)


	//   ....[0]....
.L_164:
        /*007c*/ 	.word	0x00000090


	//   ....[1]....
        /*0080*/ 	.word	0x00001640


	//----- nvinfo : EIATTR_CRS_STACK_SIZE
	.align		4
.L_165:
        /*0084*/ 	.byte	0x04, 0x1e
        /*0086*/ 	.short	(.L_167 - .L_166)
.L_166:
        /*0088*/ 	.word	0x00000000


	//----- nvinfo : EIATTR_CBANK_PARAM_SIZE
	.align		4
.L_167:
        /*008c*/ 	.byte	0x03, 0x19
        /*008e*/ 	.short	0x0024


	//----- nvinfo : EIATTR_PARAM_CBANK
	.align		4
        /*0090*/ 	.byte	0x04, 0x0a
        /*0092*/ 	.short	(.L_169 - .L_168)
	.align		4
.L_168:
        /*0094*/ 	.word	index@(.nv.constant0.backprop_reduce_mean)
        /*0098*/ 	.short	0x0380
        /*009a*/ 	.short	0x0024


	//----- nvinfo : EIATTR_SW_WAR
	.align		4
.L_169:
        /*009c*/ 	.byte	0x04, 0x36
        /*009e*/ 	.short	(.L_171 - .L_170)
.L_170:
        /*00a0*/ 	.word	0x00000008
.L_171:


//--------------------- .nv.info.backprop_reduce_sum --------------------------
	.section	.nv.info.backprop_reduce_sum,"",@"SHT_CUDA_INFO"
	.sectionflags	@""
	.align	4


	//----- nvinfo : EIATTR_CUDA_API_VERSION
	.align		4
        /*0000*/ 	.byte	0x04, 0x37
        /*0002*/ 	.short	(.L_173 - .L_172)
.L_172:
        /*0004*/ 	.word	0x00000082


	//----- nvinfo : EIATTR_KPARAM_INFO
	.align		4
.L_173:
        /*0008*/ 	.byte	0x04, 0x17
        /*000a*/ 	.short	(.L_175 - .L_174)
.L_174:
        /*000c*/ 	.word	0x00000000
        /*0010*/ 	.short	0x0005
        /*0012*/ 	.short	0x0020
        /*0014*/ 	.byte	0x00, 0xf0, 0x11, 0x00


	//----- nvinfo : EIATTR_KPARAM_INFO
	.align		4
.L_175:
        /*0018*/ 	.byte	0x04, 0x17
        /*001a*/ 	.short	(.L_177 - .L_176)
.L_176:
        /*001c*/ 	.word	0x00000000
        /*0020*/ 	.short	0x0004
        /*0022*/ 	.short	0x001c
        /*0024*/ 	.byte	0x00, 0xf0, 0x11, 0x00


	//----- nvinfo : EIATTR_KPARAM_INFO
	.align		4
.L_177:
        /*0028*/ 	.byte	0x04, 0x17
        /*002a*/ 	.short	(.L_179 - .L_178)
.L_178:
        /*002c*/ 	.word	0x00000000
        /*0030*/ 	.short	0x0003
        /*0032*/ 	.short	0x0018
        /*0034*/ 	.byte	0x00, 0xf0, 0x11, 0x00


	//----- nvinfo : EIATTR_KPARAM_INFO
	.align		4
.L_179:
        /*0038*/ 	.byte	0x04, 0x17
        /*003a*/ 	.short	(.L_181 - .L_180)
.L_180:
        /*003c*/ 	.word	0x00000000
        /*0040*/ 	.short	0x0002
        /*0042*/ 	.short	0x0010
        /*0044*/ 	.byte	0x00, 0xf5, 0x21, 0x00


	//----- nvinfo : EIATTR_KPARAM_INFO
	.align		4
.L_181:
        /*0048*/ 	.byte	0x04, 0x17
        /*004a*/ 	.short	(.L_183 - .L_182)
.L_182:
        /*004c*/ 	.word	0x00000000
        /*0050*/ 	.short	0x0001
        /*0052*/ 	.short	0x0008
        /*0054*/ 	.byte	0x00, 0xf5, 0x21, 0x00


	//----- nvinfo : EIATTR_KPARAM_INFO
	.align		4
.L_183:
        /*0058*/ 	.byte	0x04, 0x17
        /*005a*/ 	.short	(.L_185 - .L_184)
.L_184:
        /*005c*/ 	.word	0x00000000
        /*0060*/ 	.short	0x0000
        /*0062*/ 	.short	0x0000
        /*0064*/ 	.byte	0x00, 0xf5, 0x21, 0x00


	//----- nvinfo : EIATTR_SPARSE_MMA_MASK
	.align		4
.L_185:
        /*0068*/ 	.byte	0x03, 0x50
        /*006a*/ 	.short	0x0000


	//----- nvinfo : EIATTR_MAXREG_COUNT
	.align		4
        /*006c*/ 	.byte	0x03, 0x1b
        /*006e*/ 	.short	0x00ff


	//----- nvinfo : EIATTR_MERCURY_ISA_VERSION
	.align		4
        /*0070*/ 	.byte	0x03, 0x5f
        /*0072*/ 	.short	0x0101


	//----- nvinfo : EIATTR_VRC_CTA_INIT_COUNT
	.align		4
        /*0074*/ 	.byte	0x02, 0x4a
	.zero		1
	.zero		1


	//----- nvinfo : EIATTR_EXIT_INSTR_OFFSETS
	.align		4
        /*0078*/ 	.byte	0x04, 0x1c
        /*007a*/ 	.short	(.L_187 - .L_186)


	//   ....[0]....
.L_186:
        /*007c*/ 	.word	0x00000070


	//   ....[1]....
        /*0080*/ 	.word	0x00000aa0


	//----- nvinfo : EIATTR_CRS_STACK_SIZE
	.align		4
.L_187:
        /*0084*/ 	.byte	0x04, 0x1e
        /*0086*/ 	.short	(.L_189 - .L_188)
.L_188:
        /*0088*/ 	.word	0x00000000


	//----- nvinfo : EIATTR_CBANK_PARAM_SIZE
	.align		4
.L_189:
        /*008c*/ 	.byte	0x03, 0x19
        /*008e*/ 	.short	0x0024


	//----- nvinfo : EIATTR_PARAM_CBANK
	.align		4
        /*0090*/ 	.byte	0x04, 0x0a
        /*0092*/ 	.short	(.L_191 - .L_190)
	.align		4
.L_190:
        /*0094*/ 	.word	index@(.nv.constant0.backprop_reduce_sum)
        /*0098*/ 	.short	0x0380
        /*009a*/ 	.short	0x0024


	//----- nvinfo : EIATTR_SW_WAR
	.align		4
.L_191:
        /*009c*/ 	.byte	0x04, 0x36
        /*009e*/ 	.short	(.L_193 - .L_192)
.L_192:
        /*00a0*/ 	.word	0x00000008
.L_193:


//--------------------- .nv.info.backprop_swish   --------------------------
	.section	.nv.info.backprop_swish,"",@"SHT_CUDA_INFO"
	.sectionflags	@""
	.align	4


	//----- nvinfo : EIATTR_CUDA_API_VERSION
	.align		4
        /*0000*/ 	.byte	0x04, 0x37
        /*0002*/ 	.short	(.L_195 - .L_194)
.L_194:
        /*0004*/ 	.word	0x00000082


	//----- nvinfo : EIATTR_KPARAM_INFO
	.align		4
.L_195:
        /*0008*/ 	.byte	0x04, 0x17
        /*000a*/ 	.short	(.L_197 - .L_196)
.L_196:
        /*000c*/ 	.word	0x00000000
        /*0010*/ 	.short	0x0005
        /*0012*/ 	.short	0x0028
        /*0014*/ 	.byte	0x00, 0xf0, 0x11, 0x00


	//----- nvinfo : EIATTR_KPARAM_INFO
	.align		4
.L_197:
        /*0018*/ 	.byte	0x04, 0x17
        /*001a*/ 	.short	(.L_199 - .L_198)
.L_198:
        /*001c*/ 	.word	0x00000000
        /*0020*/ 	.short	0x0004
        /*0022*/ 	.short	0x0020
        /*0024*/ 	.byte	0x00, 0xf0, 0x21, 0x00


	//----- nvinfo : EIATTR_KPARAM_INFO
	.align		4
.L_199:
        /*0028*/ 	.byte	0x04, 0x17
        /*002a*/ 	.short	(.L_201 - .L_200)
.L_200:
        /*002c*/ 	.word	0x00000000
        /*0030*/ 	.short	0x0003
        /*0032*/ 	.short	0x0018
        /*0034*/ 	.byte	0x00, 0xf5, 0x21, 0x00


	//----- nvinfo : EIATTR_KPARAM_INFO
	.align		4
.L_201:
        /*0038*/ 	.byte	0x04, 0x17
        /*003a*/ 	.short	(.L_203 - .L_202)
.L_202:
        /*003c*/ 	.word	0x00000000
        /*0040*/ 	.short	0x0002
        /*0042*/ 	.short	0x0010
        /*0044*/ 	.byte	0x00, 0xf5, 0x21, 0x00


	//----- nvinfo : EIATTR_KPARAM_INFO
	.align		4
.L_203:
        /*0048*/ 	.byte	0x04, 0x17
        /*004a*/ 	.short	(.L_205 - .L_204)
.L_204:
        /*004c*/ 	.word	0x00000000
        /*0050*/ 	.short	0x0001
        /*0052*/ 	.short	0x0008
        /*0054*/ 	.byte	0x00, 0xf5, 0x21, 0x00


	//----- nvinfo : EIATTR_KPARAM_INFO
	.align		4
.L_205:
        /*0058*/ 	.byte	0x04, 0x17
        /*005a*/ 	.short	(.L_207 - .L_206)
.L_206:
        /*005c*/ 	.word	0x00000000
        /*0060*/ 	.short	0x0000
        /*0062*/ 	.short	0x0000
        /*0064*/ 	.byte	0x00, 0xf5, 0x21, 0x00


	//----- nvinfo : EIATTR_SPARSE_MMA_MASK
	.align		4
.L_207:
        /*0068*/ 	.byte	0x03, 0x50
        /*006a*/ 	.short	0x0000


	//----- nvinfo : EIATTR_MAXREG_COUNT
	.align		4
        /*006c*/ 	.byte	0x03, 0x1b
        /*006e*/ 	.short	0x00ff


	//----- nvinfo : EIATTR_MERCURY_ISA_VERSION
	.align		4
        /*0070*/ 	.byte	0x03, 0x5f
        /*0072*/ 	.short	0x0101


	//----- nvinfo : EIATTR_VRC_CTA_INIT_COUNT
	.align		4
        /*0074*/ 	.byte	0x02, 0x4a
	.zero		1
	.zero		1


	//----- nvinfo : EIATTR_EXIT_INSTR_OFFSETS
	.align		4
        /*0078*/ 	.byte	0x04, 0x1c
        /*007a*/ 	.short	(.L_209 - .L_208)


	//   ....[0]....
.L_208:
        /*007c*/ 	.word	0x00000070


	//   ....[1]....
        /*0080*/ 	.word	0x00000420


	//----- nvinfo : EIATTR_CRS_STACK_SIZE
	.align		4
.L_209:
        /*0084*/ 	.byte	0x04, 0x1e
        /*0086*/ 	.short	(.L_211 - .L_210)
.L_210:
        /*0088*/ 	.word	0x00000000


	//----- nvinfo : EIATTR_CBANK_PARAM_SIZE
	.align		4
.L_211:
        /*008c*/ 	.byte	0x03, 0x19
        /*008e*/ 	.short	0x002c


	//----- nvinfo : EIATTR_PARAM_CBANK
	.align		4
        /*0090*/ 	.byte	0x04, 0x0a
        /*0092*/ 	.short	(.L_213 - .L_212)
	.align		4
.L_212:
        /*0094*/ 	.word	index@(.nv.constant0.backprop_swish)
        /*0098*/ 	.short	0x0380
        /*009a*/ 	.short	0x002c


	//----- nvinfo : EIATTR_SW_WAR
	.align		4
.L_213:
        /*009c*/ 	.byte	0x04, 0x36
        /*009e*/ 	.short	(.L_215 - .L_214)
.L_214:
        /*00a0*/ 	.word	0x00000008
.L_215:


//--------------------- .nv.info.backprop_mish    --------------------------
	.section	.nv.info.backprop_mish,"",@"SHT_CUDA_INFO"
	.sectionflags	@""
	.align	4


	//----- nvinfo : EIATTR_CUDA_API_VERSION
	.align		4
        /*0000*/ 	.byte	0x04, 0x37
        /*0002*/ 	.short	(.L_217 - .L_216)
.L_216:
        /*0004*/ 	.word	0x00000082


	//----- nvinfo : EIATTR_KPARAM_INFO
	.align		4
.L_217:
        /*0008*/ 	.byte	0x04, 0x17
        /*000a*/ 	.short	(.L_219 - .L_218)
.L_218:
        /*000c*/ 	.word	0x00000000
        /*0010*/ 	.short	0x0004
        /*0012*/ 	.short	0x0020
        /*0014*/ 	.byte	0x00, 0xf0, 0x11, 0x00


	//----- nvinfo : EIATTR_KPARAM_INFO
	.align		4
.L_219:
        /*0018*/ 	.byte	0x04, 0x17
        /*001a*/ 	.short	(.L_221 - .L_220)
.L_220:
        /*001c*/ 	.word	0x00000000
        /*0020*/ 	.short	0x0003
        /*0022*/ 	.short	0x0018
        /*0024*/ 	.byte	0x00, 0xf0, 0x21, 0x00


	//----- nvinfo : EIATTR_KPARAM_INFO
	.align		4
.L_221:
        /*0028*/ 	.byte	0x04, 0x17
        /*002a*/ 	.short	(.L_223 - .L_222)
.L_222:
        /*002c*/ 	.word	0x00000000
        /*0030*/ 	.short	0x0002
        /*0032*/ 	.short	0x0010
        /*0034*/ 	.byte	0x00, 0xf5, 0x21, 0x00


	//----- nvinfo : EIATTR_KPARAM_INFO
	.align		4
.L_223:
        /*0038*/ 	.byte	0x04, 0x17
        /*003a*/ 	.short	(.L_225 - .L_224)
.L_224:
        /*003c*/ 	.word	0x00000000
        /*0040*/ 	.short	0x0001
        /*0042*/ 	.short	0x0008
        /*0044*/ 	.byte	0x00, 0xf5, 0x21, 0x00


	//----- nvinfo : EIATTR_KPARAM_INFO
	.align		4
.L_225:
        /*0048*/ 	.byte	0x04, 0x17
        /*004a*/ 	.short	(.L_227 - .L_226)
.L_226:
        /*004c*/ 	.word	0x00000000
        /*0050*/ 	.short	0x0000
        /*0052*/ 	.short	0x0000
        /*0054*/ 	.byte	0x00, 0xf5, 0x21, 0x00


	//----- nvinfo : EIATTR_SPARSE_MMA_MASK
	.align		4
.L_227:
        /*0058*/ 	.byte	0x03, 0x50
        /*005a*/ 	.short	0x0000


	//----- nvinfo : EIATTR_MAXREG_COUNT
	.align		4
        /*005c*/ 	.byte	0x03, 0x1b
        /*005e*/ 	.short	0x00ff


	//----- nvinfo : EIATTR_MERCURY_ISA_VERSION
	.align		4
        /*0060*/ 	.byte	0x03, 0x5f
        /*0062*/ 	.short	0x0101


	//----- nvinfo : EIATTR_VRC_CTA_INIT_COUNT
	.align		4
        /*0064*/ 	.byte	0x02, 0x4a
	.zero		1
	.zero		1


	//----- nvinfo : EIATTR_EXIT_INSTR_OFFSETS
	.align		4
        /*0068*/ 	.byte	0x04, 0x1c
        /*006a*/ 	.short	(.L_229 - .L_228)


	//   ....[0]....
.L_228:
        /*006c*/ 	.word	0x00000070


	//   ....[1]....
        /*0070*/ 	.word	0x000005d0


	//----- nvinfo : EIATTR_CRS_STACK_SIZE
	.align		4
.L_229:
        /*0074*/ 	.byte	0x04, 0x1e
        /*0076*/ 	.short	(.L_231 - .L_230)
.L_230:
        /*0078*/ 	.word	0x00000000


	//----- nvinfo : EIATTR_CBANK_PARAM_SIZE
	.align		4
.L_231:
        /*007c*/ 	.byte	0x03, 0x19
        /*007e*/ 	.short	0x0024


	//----- nvinfo : EIATTR_PARAM_CBANK
	.align		4
        /*0080*/ 	.byte	0x04, 0x0a
        /*0082*/ 	.short	(.L_233 - .L_232)
	.align		4
.L_232:
        /*0084*/ 	.word	index@(.nv.constant0.backprop_mish)
        /*0088*/ 	.short	0x0380
        /*008a*/ 	.short	0x0024


	//----- nvinfo : EIATTR_SW_WAR
	.align		4
.L_233:
        /*008c*/ 	.byte	0x04, 0x36
        /*008e*/ 	.short	(.L_235 - .L_234)
.L_234:
        /*0090*/ 	.word	0x00000008
.L_235:


//--------------------- .nv.info.backprop_maxout  --------------------------
	.section	.nv.info.backprop_maxout,"",@"SHT_CUDA_INFO"
	.sectionflags	@""
	.align	4


	//----- nvinfo : EIATTR_CUDA_API_VERSION
	.align		4
        /*0000*/ 	.byte	0x04, 0x37
        /*0002*/ 	.short	(.L_237 - .L_236)
.L_236:
        /*0004*/ 	.word	0x00000082


	//----- nvinfo : EIATTR_KPARAM_INFO
	.align		4
.L_237:
        /*0008*/ 	.byte	0x04, 0x17
        /*000a*/ 	.short	(.L_239 - .L_238)
.L_238:
        /*000c*/ 	.word	0x00000000
        /*0010*/ 	.short	0x0005
        /*0012*/ 	.short	0x0020
        /*0014*/ 	.byte	0x00, 0xf0, 0x11, 0x00


	//----- nvinfo : EIATTR_KPARAM_INFO
	.align		4
.L_239:
        /*0018*/ 	.byte	0x04, 0x17
        /*001a*/ 	.short	(.L_241 - .L_240)
.L_240:
        /*001c*/ 	.word	0x00000000
        /*0020*/ 	.short	0x0004
        /*0022*/ 	.short	0x001c
        /*0024*/ 	.byte	0x00, 0xf0, 0x11, 0x00


	//----- nvinfo : EIATTR_KPARAM_INFO
	.align		4
.L_241:
        /*0028*/ 	.byte	0x04, 0x17
        /*002a*/ 	.short	(.L_243 - .L_242)
.L_242:
        /*002c*/ 	.word	0x00000000
        /*0030*/ 	.short	0x0003
        /*0032*/ 	.short	0x0018
        /*0034*/ 	.byte	0x00, 0xf0, 0x11, 0x00


	//----- nvinfo : EIATTR_KPARAM_INFO
	.align		4
.L_243:
        /*0038*/ 	.byte	0x04, 0x17
        /*003a*/ 	.short	(.L_245 - .L_244)
.L_244:
        /*003c*/ 	.word	0x00000000
        /*0040*/ 	.short	0x0002
        /*0042*/ 	.short	0x0010
        /*0044*/ 	.byte	0x00, 0xf5, 0x21, 0x00


	//----- nvinfo : EIATTR_KPARAM_INFO
	.align		4
.L_245:
        /*0048*/ 	.byte	0x04, 0x17
        /*004a*/ 	.short	(.L_247 - .L_246)
.L_246:
        /*004c*/ 	.word	0x00000000
        /*0050*/ 	.short	0x0001
        /*0052*/ 	.short	0x0008
        /*0054*/ 	.byte	0x00, 0xf5, 0x21, 0x00


	//----- nvinfo : EIATTR_KPARAM_INFO
	.align		4
.L_247:
        /*0058*/ 	.byte	0x04, 0x17
        /*005a*/ 	.short	(.L_249 - .L_248)
.L_248:
        /*005c*/ 	.word	0x00000000
        /*0060*/ 	.short	0x0000
        /*0062*/ 	.short	0x0000
        /*0064*/ 	.byte	0x00, 0xf5, 0x21, 0x00


	//----- nvinfo : EIATTR_SPARSE_MMA_MASK
	.align		4
.L_249:
        /*0068*/ 	.byte	0x03, 0x50
        /*006a*/ 	.short	0x0000


	//----- nvinfo : EIATTR_MAXREG_COUNT
	.align		4
        /*006c*/ 	.byte	0x03, 0x1b
        /*006e*/ 	.short	0x00ff


	//----- nvinfo : EIATTR_MERCURY_ISA_VERSION
	.align		4
        /*0070*/ 	.byte	0x03, 0x5f
        /*0072*/ 	.short	0x0101


	//----- nvinfo : EIATTR_VRC_CTA_INIT_COUNT
	.align		4
        /*0074*/ 	.byte	0x02, 0x4a
	.zero		1
	.zero		1


	//----- nvinfo : EIATTR_EXIT_INSTR_OFFSETS
	.align		4
        /*0078*/ 	.byte	0x04, 0x1c
        /*007a*/ 	.short	(.L_251 - .L_250)


	//   ....[0]....
.L_250:
        /*007c*/ 	.word	0x00000080


	//   ....[1]....
        /*0080*/ 	.word	0x00000de0


	//----- nvinfo : EIATTR_CRS_STACK_SIZE
	.align		4
.L_251:
        /*0084*/ 	.byte	0x04, 0x1e
        /*0086*/ 	.short	(.L_253 - .L_252)
.L_252:
        /*0088*/ 	.word	0x00000000


	//----- nvinfo : EIATTR_CBANK_PARAM_SIZE
	.align		4
.L_253:
        /*008c*/ 	.byte	0x03, 0x19
        /*008e*/ 	.short	0x0024


	//----- nvinfo : EIATTR_PARAM_CBANK
	.align		4
        /*0090*/ 	.byte	0x04, 0x0a
        /*0092*/ 	.short	(.L_255 - .L_254)
	.align		4
.L_254:
        /*0094*/ 	.word	index@(.nv.constant0.backprop_maxout)
        /*0098*/ 	.short	0x0380
        /*009a*/ 	.short	0x0024


	//----- nvinfo : EIATTR_SW_WAR
	.align		4
.L_255:
        /*009c*/ 	.byte	0x04, 0x36
        /*009e*/ 	.short	(.L_257 - .L_256)
.L_256:
        /*00a0*/ 	.word	0x00000008
.L_257:


//--------------------- .nv.info.backprop_gelu    --------------------------
	.section	.nv.info.backprop_gelu,"",@"SHT_CUDA_INFO"
	.sectionflags	@""
	.align	4


	//----- nvinfo : EIATTR_CUDA_API_VERSION
	.align		4
        /*0000*/ 	.byte	0x04, 0x37
        /*0002*/ 	.short	(.L_259 - .L_258)
.L_258:
        /*0004*/ 	.word	0x00000082


	//----- nvinfo : EIATTR_KPARAM_INFO
	.align		4
.L_259:
        /*0008*/ 	.byte	0x04, 0x17
        /*000a*/ 	.short	(.L_261 - .L_260)
.L_260:
        /*000c*/ 	.word	0x00000000
        /*0010*/ 	.short	0x0004
        /*0012*/ 	.short	0x0020
        /*0014*/ 	.byte	0x00, 0xf0, 0x11, 0x00


	//----- nvinfo : EIATTR_KPARAM_INFO
	.align		4
.L_261:
        /*0018*/ 	.byte	0x04, 0x17
        /*001a*/ 	.short	(.L_263 - .L_262)
.L_262:
        /*001c*/ 	.word	0x00000000
        /*0020*/ 	.short	0x0003
        /*0022*/ 	.short	0x0018
        /*0024*/ 	.byte	0x00, 0xf0, 0x21, 0x00


	//----- nvinfo : EIATTR_KPARAM_INFO
	.align		4
.L_263:
        /*0028*/ 	.byte	0x04, 0x17
        /*002a*/ 	.short	(.L_265 - .L_264)
.L_264:
        /*002c*/ 	.word	0x00000000
        /*0030*/ 	.short	0x0002
        /*0032*/ 	.short	0x0010
        /*0034*/ 	.byte	0x00, 0xf5, 0x21, 0x00


	//----- nvinfo : EIATTR_KPARAM_INFO
	.align		4
.L_265:
        /*0038*/ 	.byte	0x04, 0x17
        /*003a*/ 	.short	(.L_267 - .L_266)
.L_266:
        /*003c*/ 	.word	0x00000000
        /*0040*/ 	.short	0x0001
        /*0042*/ 	.short	0x0008
        /*0044*/ 	.byte	0x00, 0xf5, 0x21, 0x00


	//----- nvinfo : EIATTR_KPARAM_INFO
	.align		4
.L_267:
        /*0048*/ 	.byte	0x04, 0x17
        /*004a*/ 	.short	(.L_269 - .L_268)
.L_268:
        /*004c*/ 	.word	0x00000000
        /*0050*/ 	.short	0x0000
        /*0052*/ 	.short	0x0000
        /*0054*/ 	.byte	0x00, 0xf5, 0x21, 0x00


	//----- nvinfo : EIATTR_SPARSE_MMA_MASK
	.align		4
.L_269:
        /*0058*/ 	.byte	0x03, 0x50
        /*005a*/ 	.short	0x0000


	//----- nvinfo : EIATTR_MAXREG_COUNT
	.align		4
        /*005c*/ 	.byte	0x03, 0x1b
        /*005e*/ 	.short	0x00ff


	//----- nvinfo : EIATTR_MERCURY_ISA_VERSION
	.align		4
        /*0060*/ 	.byte	0x03, 0x5f
        /*0062*/ 	.short	0x0101


	//----- nvinfo : EIATTR_VRC_CTA_INIT_COUNT
	.align		4
        /*0064*/ 	.byte	0x02, 0x4a
	.zero		1
	.zero		1


	//----- nvinfo : EIATTR_EXIT_INSTR_OFFSETS
	.align		4
        /*0068*/ 	.byte	0x04, 0x1c
        /*006a*/ 	.short	(.L_271 - .L_270)


	//   ....[0]....
.L_270:
        /*006c*/ 	.word	0x00000070


	//   ....[1]....
        /*0070*/ 	.word	0x00000560


	//----- nvinfo : EIATTR_CRS_STACK_SIZE
	.align		4
.L_271:
        /*0074*/ 	.byte	0x04, 0x1e
        /*0076*/ 	.short	(.L_273 - .L_272)
.L_272:
        /*0078*/ 	.word	0x00000000


	//----- nvinfo : EIATTR_CBANK_PARAM_SIZE
	.align		4
.L_273:
        /*007c*/ 	.byte	0x03, 0x19
        /*007e*/ 	.short	0x0024


	//----- nvinfo : EIATTR_PARAM_CBANK
	.align		4
        /*0080*/ 	.byte	0x04, 0x0a
        /*0082*/ 	.short	(.L_275 - .L_274)
	.align		4
.L_274:
        /*0084*/ 	.word	index@(.nv.constant0.backprop_gelu)
        /*0088*/ 	.short	0x0380
        /*008a*/ 	.short	0x0024


	//----- nvinfo : EIATTR_SW_WAR
	.align		4
.L_275:
        /*008c*/ 	.byte	0x04, 0x36
        /*008e*/ 	.short	(.L_277 - .L_276)
.L_276:
        /*0090*/ 	.word	0x00000008
.L_277:


//--------------------- .nv.info.backprop_hard_swish_mobilenet --------------------------
	.section	.nv.info.backprop_hard_swish_mobilenet,"",@"SHT_CUDA_INFO"
	.sectionflags	@""
	.align	4


	//----- nvinfo : EIATTR_CUDA_API_VERSION
	.align		4
        /*0000*/ 	.byte	0x04, 0x37
        /*0002*/ 	.short	(.L_279 - .L_278)
.L_278:
        /*0004*/ 	.word	0x00000082


	//----- nvinfo : EIATTR_KPARAM_INFO
	.align		4
.L_279:
        /*0008*/ 	.byte	0x04, 0x17
        /*000a*/ 	.short	(.L_281 - .L_280)
.L_280:
        /*000c*/ 	.word	0x00000000
        /*0010*/ 	.short	0x0003
        /*0012*/ 	.short	0x0018
        /*0014*/ 	.byte	0x00, 0xf0, 0x11, 0x00


	//----- nvinfo : EIATTR_KPARAM_INFO
	.align		4
.L_281:
        /*0018*/ 	.byte	0x04, 0x17
        /*001a*/ 	.short	(.L_283 - .L_282)
.L_282:
        /*001c*/ 	.word	0x00000000
        /*0020*/ 	.short	0x0002
        /*0022*/ 	.short	0x0010
        /*0024*/ 	.byte	0x00, 0xf5, 0x21, 0x00


	//----- nvinfo : EIATTR_KPARAM_INFO
	.align		4
.L_283:
        /*0028*/ 	.byte	0x04, 0x17
        /*002a*/ 	.short	(.L_285 - .L_284)
.L_284:
        /*002c*/ 	.word	0x00000000
        /*0030*/ 	.short	0x0001
        /*0032*/ 	.short	0x0008
        /*0034*/ 	.byte	0x00, 0xf5, 0x21, 0x00


	//----- nvinfo : EIATTR_KPARAM_INFO
	.align		4
.L_285:
        /*0038*/ 	.byte	0x04, 0x17
        /*003a*/ 	.short	(.L_287 - .L_286)
.L_286:
        /*003c*/ 	.word	0x00000000
        /*0040*/ 	.short	0x0000
        /*0042*/ 	.short	0x0000
        /*0044*/ 	.byte	0x00, 0xf5, 0x21, 0x00


	//----- nvinfo : EIATTR_SPARSE_MMA_MASK
	.align		4
.L_287:
        /*0048*/ 	.byte	0x03, 0x50
        /*004a*/ 	.short	0x0000


	//----- nvinfo : EIATTR_MAXREG_COUNT
	.align		4
        /*004c*/ 	.byte	0x03, 0x1b
        /*004e*/ 	.short	0x00ff


	//----- nvinfo : EIATTR_MERCURY_ISA_VERSION
	.align		4
        /*0050*/ 	.byte	0x03, 0x5f
        /*0052*/ 	.short	0x0101


	//----- nvinfo : EIATTR_VRC_CTA_INIT_COUNT
	.align		4
        /*0054*/ 	.byte	0x02, 0x4a
	.zero		1
	.zero		1


	//----- nvinfo : EIATTR_EXIT_INSTR_OFFSETS
	.align		4
        /*0058*/ 	.byte	0x04, 0x1c
        /*005a*/ 	.short	(.L_289 - .L_288)


	//   ....[0]....
.L_288:
        /*005c*/ 	.word	0x00000070


	//   ....[1]....
        /*0060*/ 	.word	0x000003f0


	//----- nvinfo : EIATTR_CRS_STACK_SIZE
	.align		4
.L_289:
        /*0064*/ 	.byte	0x04, 0x1e
        /*0066*/ 	.short	(.L_291 - .L_290)
.L_290:
        /*0068*/ 	.word	0x00000000


	//----- nvinfo : EIATTR_CBANK_PARAM_SIZE
	.align		4
.L_291:
        /*006c*/ 	.byte	0x03, 0x19
        /*006e*/ 	.short	0x001c


	//----- nvinfo : EIATTR_PARAM_CBANK
	.align		4
        /*0070*/ 	.byte	0x04, 0x0a
        /*0072*/ 	.short	(.L_293 - .L_292)
	.align		4
.L_292:
        /*0074*/ 	.word	index@(.nv.constant0.backprop_hard_swish_mobilenet)
        /*0078*/ 	.short	0x0380
        /*007a*/ 	.short	0x001c


	//----- nvinfo : EIATTR_SW_WAR
	.align		4
.L_293:
        /*007c*/ 	.byte	0x04, 0x36
        /*007e*/ 	.short	(.L_295 - .L_294)
.L_294:
        /*0080*/ 	.word	0x00000008
.L_295:


//--------------------- .nv.info.backprop_hard_swish --------------------------
	.section	.nv.info.backprop_hard_swish,"",@"SHT_CUDA_INFO"
	.sectionflags	@""
	.align	4


	//----- nvinfo : EIATTR_CUDA_API_VERSION
	.align		4
        /*0000*/ 	.byte	0x04, 0x37
        /*0002*/ 	.short	(.L_297 - .L_296)
.L_296:
        /*0004*/ 	.word	0x00000082


	//----- nvinfo : EIATTR_KPARAM_INFO
	.align		4
.L_297:
        /*0008*/ 	.byte	0x04, 0x17
        /*000a*/ 	.short	(.L_299 - .L_298)
.L_298:
        /*000c*/ 	.word	0x00000000
        /*0010*/ 	.short	0x0003
        /*0012*/ 	.short	0x0018
        /*0014*/ 	.byte	0x00, 0xf0, 0x11, 0x00


	//----- nvinfo : EIATTR_KPARAM_INFO
	.align		4
.L_299:
        /*0018*/ 	.byte	0x04, 0x17
        /*001a*/ 	.short	(.L_301 - .L_300)
.L_300:
        /*001c*/ 	.word	0x00000000
        /*0020*/ 	.short	0x0002
        /*0022*/ 	.short	0x0010
        /*0024*/ 	.byte	0x00, 0xf5, 0x21, 0x00


	//----- nvinfo : EIATTR_KPARAM_INFO
	.align		4
.L_301:
        /*0028*/ 	.byte	0x04, 0x17
        /*002a*/ 	.short	(.L_303 - .L_302)
.L_302:
        /*002c*/ 	.word	0x00000000
        /*0030*/ 	.short	0x0001
        /*0032*/ 	.short	0x0008
        /*0034*/ 	.byte	0x00, 0xf5, 0x21, 0x00


	//----- nvinfo : EIATTR_KPARAM_INFO
	.align		4
.L_303:
        /*0038*/ 	.byte	0x04, 0x17
        /*003a*/ 	.short	(.L_305 - .L_304)
.L_304:
        /*003c*/ 	.word	0x00000000
        /*0040*/ 	.short	0x0000
        /*0042*/ 	.short	0x0000
        /*0044*/ 	.byte	0x00, 0xf5, 0x21, 0x00


	//----- nvinfo : EIATTR_SPARSE_MMA_MASK
	.align		4
.L_305:
        /*0048*/ 	.byte	0x03, 0x50
        /*004a*/ 	.short	0x0000


	//----- nvinfo : EIATTR_MAXREG_COUNT
	.align		4
        /*004c*/ 	.byte	0x03, 0x1b
        /*004e*/ 	.short	0x00ff


	//----- nvinfo : EIATTR_MERCURY_ISA_VERSION
	.align		4
        /*0050*/ 	.byte	0x03, 0x5f
        /*0052*/ 	.short	0x0101


	//----- nvinfo : EIATTR_VRC_CTA_INIT_COUNT
	.align		4
        /*0054*/ 	.byte	0x02, 0x4a
	.zero		1
	.zero		1


	//----- nvinfo : EIATTR_EXIT_INSTR_OFFSETS
	.align		4
        /*0058*/ 	.byte	0x04, 0x1c
        /*005a*/ 	.short	(.L_307 - .L_306)


	//   ....[0]....
.L_306:
        /*005c*/ 	.word	0x00000070


	//   ....[1]....
        /*0060*/ 	.word	0x000002a0


	//----- nvinfo : EIATTR_CRS_STACK_SIZE
	.align		4
.L_307:
        /*0064*/ 	.byte	0x04, 0x1e
        /*0066*/ 	.short	(.L_309 - .L_308)
.L_308:
        /*0068*/ 	.word	0x00000000


	//----- nvinfo : EIATTR_CBANK_PARAM_SIZE
	.align		4
.L_309:
        /*006c*/ 	.byte	0x03, 0x19
        /*006e*/ 	.short	0x001c


	//----- nvinfo : EIATTR_PARAM_CBANK
	.align		4
        /*0070*/ 	.byte	0x04, 0x0a
        /*0072*/ 	.short	(.L_311 - .L_310)
	.align		4
.L_310:
        /*0074*/ 	.word	index@(.nv.constant0.backprop_hard_swish)
        /*0078*/ 	.short	0x0380
        /*007a*/ 	.short	0x001c


	//----- nvinfo : EIATTR_SW_WAR
	.align		4
.L_311:
        /*007c*/ 	.byte	0x04, 0x36
        /*007e*/ 	.short	(.L_313 - .L_312)
.L_312:
        /*0080*/ 	.word	0x00000008
.L_313:


//--------------------- .nv.info.backprop_clipped_linear --------------------------
	.section	.nv.info.backprop_clipped_linear,"",@"SHT_CUDA_INFO"
	.sectionflags	@""
	.align	4


	//----- nvinfo : EIATTR_CUDA_API_VERSION
	.align		4
        /*0000*/ 	.byte	0x04, 0x37
        /*0002*/ 	.short	(.L_315 - .L_314)
.L_314:
        /*0004*/ 	.word	0x00000082


	//----- nvinfo : EIATTR_KPARAM_INFO
	.align		4
.L_315:
        /*0008*/ 	.byte	0x04, 0x17
        /*000a*/ 	.short	(.L_317 - .L_316)
.L_316:
        /*000c*/ 	.word	0x00000000
        /*0010*/ 	.short	0x0007
        /*0012*/ 	.short	0x0038
        /*0014*/ 	.byte	0x00, 0xf0, 0x11, 0x00


	//----- nvinfo : EIATTR_KPARAM_INFO
	.align		4
.L_317:
        /*0018*/ 	.byte	0x04, 0x17
        /*001a*/ 	.short	(.L_319 - .L_318)
.L_318:
        /*001c*/ 	.word	0x00000000
        /*0020*/ 	.short	0x0006
        /*0022*/ 	.short	0x0030
        /*0024*/ 	.byte	0x00, 0xf0, 0x21, 0x00


	//----- nvinfo : EIATTR_KPARAM_INFO
	.align		4
.L_319:
        /*0028*/ 	.byte	0x04, 0x17
        /*002a*/ 	.short	(.L_321 - .L_320)
.L_320:
        /*002c*/ 	.word	0x00000000
        /*0030*/ 	.short	0x0005
        /*0032*/ 	.short	0x0028
        /*0034*/ 	.byte	0x00, 0xf0, 0x21, 0x00


	//----- nvinfo : EIATTR_KPARAM_INFO
	.align		4
.L_321:
        /*0038*/ 	.byte	0x04, 0x17
        /*003a*/ 	.short	(.L_323 - .L_322)
.L_322:
        /*003c*/ 	.word	0x00000000
        /*0040*/ 	.short	0x0004
        /*0042*/ 	.short	0x0020
        /*0044*/ 	.byte	0x00, 0xf0, 0x21, 0x00


	//----- nvinfo : EIATTR_KPARAM_INFO
	.align		4
.L_323:
        /*0048*/ 	.byte	0x04, 0x17
        /*004a*/ 	.short	(.L_325 - .L_324)
.L_324:
        /*004c*/ 	.word	0x00000000
        /*0050*/ 	.short	0x0003
        /*0052*/ 	.short	0x0018
        /*0054*/ 	.byte	0x00, 0xf0, 0x21, 0x00


	//----- nvinfo : EIATTR_KPARAM_INFO
	.align		4
.L_325:
        /*0058*/ 	.byte	0x04, 0x17
        /*005a*/ 	.short	(.L_327 - .L_326)
.L_326:
        /*005c*/ 	.word	0x00000000
        /*0060*/ 	.short	0x0002
        /*0062*/ 	.short	0x0010
        /*0064*/ 	.byte	0x00, 0xf5, 0x21, 0x00


	//----- nvinfo : EIATTR_KPARAM_INFO
	.align		4
.L_327:
        /*0068*/ 	.byte	0x04, 0x17
        /*006a*/ 	.short	(.L_329 - .L_328)
.L_328:
        /*006c*/ 	.word	0x00000000
        /*0070*/ 	.short	0x0001
        /*0072*/ 	.short	0x0008
        /*0074*/ 	.byte	0x00, 0xf5, 0x21, 0x00


	//----- nvinfo : EIATTR_KPARAM_INFO
	.align		4
.L_329:
        /*0078*/ 	.byte	0x04, 0x17
        /*007a*/ 	.short	(.L_331 - .L_330)
.L_330:
        /*007c*/ 	.word	0x00000000
        /*0080*/ 	.short	0x0000
        /*0082*/ 	.short	0x0000
        /*0084*/ 	.byte	0x00, 0xf5, 0x21, 0x00


	//----- nvinfo : EIATTR_SPARSE_MMA_MASK
	.align		4
.L_331:
        /*0088*/ 	.byte	0x03, 0x50
        /*008a*/ 	.short	0x0000


	//----- nvinfo : EIATTR_MAXREG_COUNT
	.align		4
        /*008c*/ 	.byte	0x03, 0x1b
        /*008e*/ 	.short	0x00ff


	//----- nvinfo : EIATTR_MERCURY_ISA_VERSION
	.align		4
        /*0090*/ 	.byte	0x03, 0x5f
        /*0092*/ 	.short	0x0101


	//----- nvinfo : EIATTR_VRC_CTA_INIT_COUNT
	.align		4
        /*0094*/ 	.byte	0x02, 0x4a
	.zero		1
	.zero		1


	//----- nvinfo : EIATTR_EXIT_INSTR_OFFSETS
	.align		4
        /*0098*/ 	.byte	0x04, 0x1c
        /*009a*/ 	.short	(.L_333 - .L_332)


	//   ....[0]....
.L_332:
        /*009c*/ 	.word	0x000003a0


	//   ....[1]....
        /*00a0*/ 	.word	0x00000530


	//----- nvinfo : EIATTR_CRS_STACK_SIZE
	.align		4
.L_333:
        /*00a4*/ 	.byte	0x04, 0x1e
        /*00a6*/ 	.short	(.L_335 - .L_334)
.L_334:
        /*00a8*/ 	.word	0x00000000


	//----- nvinfo : EIATTR_CBANK_PARAM_SIZE
	.align		4
.L_335:
        /*00ac*/ 	.byte	0x03, 0x19
        /*00ae*/ 	.short	0x003c


	//----- nvinfo : EIATTR_PARAM_CBANK
	.align		4
        /*00b0*/ 	.byte	0x04, 0x0a
        /*00b2*/ 	.short	(.L_337 - .L_336)
	.align		4
.L_336:
        /*00b4*/ 	.word	index@(.nv.constant0.backprop_clipped_linear)
        /*00b8*/ 	.short	0x0380
        /*00ba*/ 	.short	0x003c


	//----- nvinfo : EIATTR_SW_WAR
	.align		4
.L_337:
        /*00bc*/ 	.byte	0x04, 0x36
        /*00be*/ 	.short	(.L_339 - .L_338)
.L_338:
        /*00c0*/ 	.word	0x00000008
.L_339:


//--------------------- .nv.info.backprop_seq2col --------------------------
	.section	.nv.info.backprop_seq2col,"",@"SHT_CUDA_INFO"
	.sectionflags	@""
	.align	4


	//----- nvinfo : EIATTR_CUDA_API_VERSION
	.align		4
        /*0000*/ 	.byte	0x04, 0x37
        /*0002*/ 	.short	(.L_341 - .L_340)
.L_340:
        /*0004*/ 	.word	0x00000082


	//----- nvinfo : EIATTR_KPARAM_INFO
	.align		4
.L_341:
        /*0008*/ 	.byte	0x04, 0x17
        /*000a*/ 	.short	(.L_343 - .L_342)
.L_342:
        /*000c*/ 	.word	0x00000000
        /*0010*/ 	.short	0x0006
        /*0012*/ 	.short	0x0024
        /*0014*/ 	.byte	0x00, 0xf0, 0x11, 0x00


	//----- nvinfo : EIATTR_KPARAM_INFO
	.align		4
.L_343:
        /*0018*/ 	.byte	0x04, 0x17
        /*001a*/ 	.short	(.L_345 - .L_344)
.L_344:
        /*001c*/ 	.word	0x00000000
        /*0020*/ 	.short	0x0005
        /*0022*/ 	.short	0x0020
        /*0024*/ 	.byte	0x00, 0xf0, 0x11, 0x00


	//----- nvinfo : EIATTR_KPARAM_INFO
	.align		4
.L_345:
        /*0028*/ 	.byte	0x04, 0x17
        /*002a*/ 	.short	(.L_347 - .L_346)
.L_346:
        /*002c*/ 	.word	0x00000000
        /*0030*/ 	.short	0x0004
        /*0032*/ 	.short	0x001c
        /*0034*/ 	.byte	0x00, 0xf0, 0x11, 0x00


	//----- nvinfo : EIATTR_KPARAM_INFO
	.align		4
.L_347:
        /*0038*/ 	.byte	0x04, 0x17
        /*003a*/ 	.short	(.L_349 - .L_348)
.L_348:
        /*003c*/ 	.word	0x00000000
        /*0040*/ 	.short	0x0003
        /*0042*/ 	.short	0x0018
        /*0044*/ 	.byte	0x00, 0xf0, 0x11, 0x00


	//----- nvinfo : EIATTR_KPARAM_INFO
	.align		4
.L_349:
        /*0048*/ 	.byte	0x04, 0x17
        /*004a*/ 	.short	(.L_351 - .L_350)
.L_350:
        /*004c*/ 	.word	0x00000000
        /*0050*/ 	.short	0x0002
        /*0052*/ 	.short	0x0010
        /*0054*/ 	.byte	0x00, 0xf5, 0x21, 0x00


	//----- nvinfo : EIATTR_KPARAM_INFO
	.align		4
.L_351:
        /*0058*/ 	.byte	0x04, 0x17
        /*005a*/ 	.short	(.L_353 - .L_352)
.L_352:
        /*005c*/ 	.word	0x00000000
        /*0060*/ 	.short	0x0001
        /*0062*/ 	.short	0x0008
        /*0064*/ 	.byte	0x00, 0xf5, 0x21, 0x00


	//----- nvinfo : EIATTR_KPARAM_INFO
	.align		4
.L_353:
        /*0068*/ 	.byte	0x04, 0x17
        /*006a*/ 	.short	(.L_355 - .L_354)
.L_354:
        /*006c*/ 	.word	0x00000000
        /*0070*/ 	.short	0x0000
        /*0072*/ 	.short	0x0000
        /*0074*/ 	.byte	0x00, 0xf5, 0x21, 0x00


	//----- nvinfo : EIATTR_SPARSE_MMA_MASK
	.align		4
.L_355:
        /*0078*/ 	.byte	0x03, 0x50
        /*007a*/ 	.short	0x0000


	//----- nvinfo : EIATTR_MAXREG_COUNT
	.align		4
        /*007c*/ 	.byte	0x03, 0x1b
        /*007e*/ 	.short	0x00ff


	//----- nvinfo : EIATTR_MERCURY_ISA_VERSION
	.align		4
        /*0080*/ 	.byte	0x03, 0x5f
        /*0082*/ 	.short	0x0101


	//----- nvinfo : EIATTR_VRC_CTA_INIT_COUNT
	.align		4
        /*0084*/ 	.byte	0x02, 0x4a
	.zero		1
	.zero		1


	//----- nvinfo : EIATTR_EXIT_INSTR_OFFSETS
	.align		4
        /*0088*/ 	.byte	0x04, 0x1c
        /*008a*/ 	.short	(.L_357 - .L_356)


	//   ....[0]....
.L_356:
        /*008c*/ 	.word	0x00000070


	//   ....[1]....
        /*0090*/ 	.word	0x000000a0


	//   ....[2]....
        /*0094*/ 	.word	0x00000fb0


	//----- nvinfo : EIATTR_CRS_STACK_SIZE
	.align		4
.L_357:
        /*0098*/ 	.byte	0x04, 0x1e
        /*009a*/ 	.short	(.L_359 - .L_358)
.L_358:
        /*009c*/ 	.word	0x00000000


	//----- nvinfo : EIATTR_CBANK_PARAM_SIZE
	.align		4
.L_359:
        /*00a0*/ 	.byte	0x03, 0x19
        /*00a2*/ 	.short	0x0028


	//----- nvinfo : EIATTR_PARAM_CBANK
	.align		4
        /*00a4*/ 	.byte	0x04, 0x0a
        /*00a6*/ 	.short	(.L_361 - .L_360)
	.align		4
.L_360:
        /*00a8*/ 	.word	index@(.nv.constant0.backprop_seq2col)
        /*00ac*/ 	.short	0x0380
        /*00ae*/ 	.short	0x0028


	//----- nvinfo : EIATTR_SW_WAR
	.align		4
.L_361:
        /*00b0*/ 	.byte	0x04, 0x36
        /*00b2*/ 	.short	(.L_363 - .L_362)
.L_362:
        /*00b4*/ 	.word	0x00000008
.L_363:


//--------------------- .nv.info.reduce_max       --------------------------
	.section	.nv.info.reduce_max,"",@"SHT_CUDA_INFO"
	.sectionflags	@""
	.align	4


	//----- nvinfo : EIATTR_CUDA_API_VERSION
	.align		4
        /*0000*/ 	.byte	0x04, 0x37
        /*0002*/ 	.short	(.L_365 - .L_364)
.L_364:
        /*0004*/ 	.word	0x00000082


	//----- nvinfo : EIATTR_KPARAM_INFO
	.align		4
.L_365:
        /*0008*/ 	.byte	0x04, 0x17
        /*000a*/ 	.short	(.L_367 - .L_366)
.L_366:
        /*000c*/ 	.word	0x00000000
        /*0010*/ 	.short	0x0006
        /*0012*/ 	.short	0x0028
        /*0014*/ 	.byte	0x00, 0xf0, 0x11, 0x00


	//----- nvinfo : EIATTR_KPARAM_INFO
	.align		4
.L_367:
        /*0018*/ 	.byte	0x04, 0x17
        /*001a*/ 	.short	(.L_369 - .L_368)
.L_368:
        /*001c*/ 	.word	0x00000000
        /*0020*/ 	.short	0x0005
        /*0022*/ 	.short	0x0024
        /*0024*/ 	.byte	0x00, 0xf0, 0x11, 0x00


	//----- nvinfo : EIATTR_KPARAM_INFO
	.align		4
.L_369:
        /*0028*/ 	.byte	0x04, 0x17
        /*002a*/ 	.short	(.L_371 - .L_370)
.L_370:
        /*002c*/ 	.word	0x00000000
        /*0030*/ 	.short	0x0004
        /*0032*/ 	.short	0x0020
        /*0034*/ 	.byte	0x00, 0xf0, 0x11, 0x00


	//----- nvinfo : EIATTR_KPARAM_INFO
	.align		4
.L_371:
        /*0038*/ 	.byte	0x04, 0x17
        /*003a*/ 	.short	(.L_373 - .L_372)
.L_372:
        /*003c*/ 	.word	0x00000000
        /*0040*/ 	.short	0x0003
        /*0042*/ 	.short	0x0018
        /*0044*/ 	.byte	0x00, 0xf5, 0x21, 0x00


	//----- nvinfo : EIATTR_KPARAM_INFO
	.align		4
.L_373:
        /*0048*/ 	.byte	0x04, 0x17
        /*004a*/ 	.short	(.L_375 - .L_374)
.L_374:
        /*004c*/ 	.word	0x00000000
        /*0050*/ 	.short	0x0002
        /*0052*/ 	.short	0x0010
        /*0054*/ 	.byte	0x00, 0xf5, 0x21, 0x00


	//----- nvinfo : EIATTR_KPARAM_INFO
	.align		4
.L_375:
        /*0058*/ 	.byte	0x04, 0x17
        /*005a*/ 	.short	(.L_377 - .L_376)
.L_376:
        /*005c*/ 	.word	0x00000000
        /*0060*/ 	.short	0x0001
        /*0062*/ 	.short	0x0008
        /*0064*/ 	.byte	0x00, 0xf5, 0x21, 0x00


	//----- nvinfo : EIATTR_KPARAM_INFO
	.align		4
.L_377:
        /*0068*/ 	.byte	0x04, 0x17
        /*006a*/ 	.short	(.L_379 - .L_378)
.L_378:
        /*006c*/ 	.word	0x00000000
        /*0070*/ 	.short	0x0000
        /*0072*/ 	.short	0x0000
        /*0074*/ 	.byte	0x00, 0xf5, 0x21, 0x00


	//----- nvinfo : EIATTR_SPARSE_MMA_MASK
	.align		4
.L_379:
        /*0078*/ 	.byte	0x03, 0x50
        /*007a*/ 	.short	0x0000


	//----- nvinfo : EIATTR_MAXREG_COUNT
	.align		4
        /*007c*/ 	.byte	0x03, 0x1b
        /*007e*/ 	.short	0x00ff


	//----- nvinfo : EIATTR_MERCURY_ISA_VERSION
	.align		4
        /*0080*/ 	.byte	0x03, 0x5f
        /*0082*/ 	.short	0x0101


	//----- nvinfo : EIATTR_VRC_CTA_INIT_COUNT
	.align		4
        /*0084*/ 	.byte	0x02, 0x4a
	.zero		1
	.zero		1


	//----- nvinfo : EIATTR_EXIT_INSTR_OFFSETS
	.align		4
        /*0088*/ 	.byte	0x04, 0x1c
        /*008a*/ 	.short	(.L_381 - .L_380)


	//   ....[0]....
.L_380:
        /*008c*/ 	.word	0x000000a0


	//   ....[1]....
        /*0090*/ 	.word	0x000000e0


	//   ....[2]....
        /*0094*/ 	.word	0x00001e30


	//----- nvinfo : EIATTR_CRS_STACK_SIZE
	.align		4
.L_381:
        /*0098*/ 	.byte	0x04, 0x1e
        /*009a*/ 	.short	(.L_383 - .L_382)
.L_382:
        /*009c*/ 	.word	0x00000000


	//----- nvinfo : EIATTR_CBANK_PARAM_SIZE
	.align		4
.L_383:
        /*00a0*/ 	.byte	0x03, 0x19
        /*00a2*/ 	.short	0x002c


	//----- nvinfo : EIATTR_PARAM_CBANK
	.align		4
        /*00a4*/ 	.byte	0x04, 0x0a
        /*00a6*/ 	.short	(.L_385 - .L_384)
	.align		4
.L_384:
        /*00a8*/ 	.word	index@(.nv.constant0.reduce_max)
        /*00ac*/ 	.short	0x0380
        /*00ae*/ 	.short	0x002c


	//----- nvinfo : EIATTR_SW_WAR
	.align		4
.L_385:
        /*00b0*/ 	.byte	0x04, 0x36
        /*00b2*/ 	.short	(.L_387 - .L_386)
.L_386:
        /*00b4*/ 	.word	0x00000008
.L_387:


//--------------------- .nv.info.reduce_sum       --------------------------
	.section	.nv.info.reduce_sum,"",@"SHT_CUDA_INFO"
	.sectionflags	@""
	.align	4


	//----- nvinfo : EIATTR_CUDA_API_VERSION
	.align		4
        /*0000*/ 	.byte	0x04, 0x37
        /*0002*/ 	.short	(.L_389 - .L_388)
.L_388:
        /*0004*/ 	.word	0x00000082


	//----- nvinfo : EIATTR_KPARAM_INFO
	.align		4
.L_389:
        /*0008*/ 	.byte	0x04, 0x17
        /*000a*/ 	.short	(.L_391 - .L_390)
.L_390:
        /*000c*/ 	.word	0x00000000
        /*0010*/ 	.short	0x0005
        /*0012*/ 	.short	0x0020
        /*0014*/ 	.byte	0x00, 0xf0, 0x11, 0x00


	//----- nvinfo : EIATTR_KPARAM_INFO
	.align		4
.L_391:
        /*0018*/ 	.byte	0x04, 0x17
        /*001a*/ 	.short	(.L_393 - .L_392)
.L_392:
        /*001c*/ 	.word	0x00000000
        /*0020*/ 	.short	0x0004
        /*0022*/ 	.short	0x001c
        /*0024*/ 	.byte	0x00, 0xf0, 0x11, 0x00


	//----- nvinfo : EIATTR_KPARAM_INFO
	.align		4
.L_393:
        /*0028*/ 	.byte	0x04, 0x17
        /*002a*/ 	.short	(.L_395 - .L_394)
.L_394:
        /*002c*/ 	.word	0x00000000
        /*0030*/ 	.short	0x0003
        /*0032*/ 	.short	0x0018
        /*0034*/ 	.byte	0x00, 0xf0, 0x11, 0x00


	//----- nvinfo : EIATTR_KPARAM_INFO
	.align		4
.L_395:
        /*0038*/ 	.byte	0x04, 0x17
        /*003a*/ 	.short	(.L_397 - .L_396)
.L_396:
        /*003c*/ 	.word	0x00000000
        /*0040*/ 	.short	0x0002
        /*0042*/ 	.short	0x0010
        /*0044*/ 	.byte	0x00, 0xf5, 0x21, 0x00


	//----- nvinfo : EIATTR_KPARAM_INFO
	.align		4
.L_397:
        /*0048*/ 	.byte	0x04, 0x17
        /*004a*/ 	.short	(.L_399 - .L_398)
.L_398:
        /*004c*/ 	.word	0x00000000
        /*0050*/ 	.short	0x0001
        /*0052*/ 	.short	0x0008
        /*0054*/ 	.byte	0x00, 0xf5, 0x21, 0x00


	//----- nvinfo : EIATTR_KPARAM_INFO
	.align		4
.L_399:
        /*0058*/ 	.byte	0x04, 0x17
        /*005a*/ 	.short	(.L_401 - .L_400)
.L_400:
        /*005c*/ 	.word	0x00000000
        /*0060*/ 	.short	0x0000
        /*0062*/ 	.short	0x0000
        /*0064*/ 	.byte	0x00, 0xf5, 0x21, 0x00


	//----- nvinfo : EIATTR_SPARSE_MMA_MASK
	.align		4
.L_401:
        /*0068*/ 	.byte	0x03, 0x50
        /*006a*/ 	.short	0x0000


	//----- nvinfo : EIATTR_MAXREG_COUNT
	.align		4
        /*006c*/ 	.byte	0x03, 0x1b
        /*006e*/ 	.short	0x00ff


	//----- nvinfo : EIATTR_MERCURY_ISA_VERSION
	.align		4
        /*0070*/ 	.byte	0x03, 0x5f
        /*0072*/ 	.short	0x0101


	//----- nvinfo : EIATTR_VRC_CTA_INIT_COUNT
	.align		4
        /*0074*/ 	.byte	0x02, 0x4a
	.zero		1
	.zero		1


	//----- nvinfo : EIATTR_EXIT_INSTR_OFFSETS
	.align		4
        /*0078*/ 	.byte	0x04, 0x1c
        /*007a*/ 	.short	(.L_403 - .L_402)


	//   ....[0]....
.L_402:
        /*007c*/ 	.word	0x000000b0


	//   ....[1]....
        /*0080*/ 	.word	0x00001130


	//----- nvinfo : EIATTR_CRS_STACK_SIZE
	.align		4
.L_403:
        /*0084*/ 	.byte	0x04, 0x1e
        /*0086*/ 	.short	(.L_405 - .L_404)
.L_404:
        /*0088*/ 	.word	0x00000000


	//----- nvinfo : EIATTR_CBANK_PARAM_SIZE
	.align		4
.L_405:
        /*008c*/ 	.byte	0x03, 0x19
        /*008e*/ 	.short	0x0024


	//----- nvinfo : EIATTR_PARAM_CBANK
	.align		4
        /*0090*/ 	.byte	0x04, 0x0a
        /*0092*/ 	.short	(.L_407 - .L_406)
	.align		4
.L_406:
        /*0094*/ 	.word	index@(.nv.constant0.reduce_sum)
        /*0098*/ 	.short	0x0380
        /*009a*/ 	.short	0x0024


	//----- nvinfo : EIATTR_SW_WAR
	.align		4
.L_407:
        /*009c*/ 	.byte	0x04, 0x36
        /*009e*/ 	.short	(.L_409 - .L_408)
.L_408:
        /*00a0*/ 	.word	0x00000008
.L_409:


//--------------------- .nv.info.swish            --------------------------
	.section	.nv.info.swish,"",@"SHT_CUDA_INFO"
	.sectionflags	@""
	.align	4


	//----- nvinfo : EIATTR_CUDA_API_VERSION
	.align		4
        /*0000*/ 	.byte	0x04, 0x37
        /*0002*/ 	.short	(.L_411 - .L_410)
.L_410:
        /*0004*/ 	.word	0x00000082


	//----- nvinfo : EIATTR_KPARAM_INFO
	.align		4
.L_411:
        /*0008*/ 	.byte	0x04, 0x17
        /*000a*/ 	.short	(.L_413 - .L_412)
.L_412:
        /*000c*/ 	.word	0x00000000
        /*0010*/ 	.short	0x0003
        /*0012*/ 	.short	0x0018
        /*0014*/ 	.byte	0x00, 0xf0, 0x11, 0x00


	//----- nvinfo : EIATTR_KPARAM_INFO
	.align		4
.L_413:
        /*0018*/ 	.byte	0x04, 0x17
        /*001a*/ 	.short	(.L_415 - .L_414)
.L_414:
        /*001c*/ 	.word	0x00000000
        /*0020*/ 	.short	0x0002
        /*0022*/ 	.short	0x0010
        /*0024*/ 	.byte	0x00, 0xf0, 0x21, 0x00


	//----- nvinfo : EIATTR_KPARAM_INFO
	.align		4
.L_415:
        /*0028*/ 	.byte	0x04, 0x17
        /*002a*/ 	.short	(.L_417 - .L_416)
.L_416:
        /*002c*/ 	.word	0x00000000
        /*0030*/ 	.short	0x0001
        /*0032*/ 	.short	0x0008
        /*0034*/ 	.byte	0x00, 0xf5, 0x21, 0x00


	//----- nvinfo : EIATTR_KPARAM_INFO
	.align		4
.L_417:
        /*0038*/ 	.byte	0x04, 0x17
        /*003a*/ 	.short	(.L_419 - .L_418)
.L_418:
        /*003c*/ 	.word	0x00000000
        /*0040*/ 	.short	0x0000
        /*0042*/ 	.short	0x0000
        /*0044*/ 	.byte	0x00, 0xf5, 0x21, 0x00


	//----- nvinfo : EIATTR_SPARSE_MMA_MASK
	.align		4
.L_419:
        /*0048*/ 	.byte	0x03, 0x50
        /*004a*/ 	.short	0x0000


	//----- nvinfo : EIATTR_MAXREG_COUNT
	.align		4
        /*004c*/ 	.byte	0x03, 0x1b
        /*004e*/ 	.short	0x00ff


	//----- nvinfo : EIATTR_MERCURY_ISA_VERSION
	.align		4
        /*0050*/ 	.byte	0x03, 0x5f
        /*0052*/ 	.short	0x0101


	//----- nvinfo : EIATTR_VRC_CTA_INIT_COUNT
	.align		4
        /*0054*/ 	.byte	0x02, 0x4a
	.zero		1
	.zero		1


	//----- nvinfo : EIATTR_EXIT_INSTR_OFFSETS
	.align		4
        /*0058*/ 	.byte	0x04, 0x1c
        /*005a*/ 	.short	(.L_421 - .L_420)


	//   ....[0]....
.L_420:
        /*005c*/ 	.word	0x00000070


	//   ....[1]....
        /*0060*/ 	.word	0x000003d0


	//----- nvinfo : EIATTR_CRS_STACK_SIZE
	.align		4
.L_421:
        /*0064*/ 	.byte	0x04, 0x1e
        /*0066*/ 	.short	(.L_423 - .L_422)
.L_422:
        /*0068*/ 	.word	0x00000000


	//----- nvinfo : EIATTR_CBANK_PARAM_SIZE
	.align		4
.L_423:
        /*006c*/ 	.byte	0x03, 0x19
        /*006e*/ 	.short	0x001c


	//----- nvinfo : EIATTR_PARAM_CBANK
	.align		4
        /*0070*/ 	.byte	0x04, 0x0a
        /*0072*/ 	.short	(.L_425 - .L_424)
	.align		4
.L_424:
        /*0074*/ 	.word	index@(.nv.constant0.swish)
        /*0078*/ 	.short	0x0380
        /*007a*/ 	.short	0x001c


	//----- nvinfo : EIATTR_SW_WAR
	.align		4
.L_425:
        /*007c*/ 	.byte	0x04, 0x36
        /*007e*/ 	.short	(.L_427 - .L_426)
.L_426:
        /*0080*/ 	.word	0x00000008
.L_427:


//--------------------- .nv.info.mish             --------------------------
	.section	.nv.info.mish,"",@"SHT_CUDA_INFO"
	.sectionflags	@""
	.align	4


	//----- nvinfo : EIATTR_CUDA_API_VERSION
	.align		4
        /*0000*/ 	.byte	0x04, 0x37
        /*0002*/ 	.short	(.L_429 - .L_428)
.L_428:
        /*0004*/ 	.word	0x00000082


	//----- nvinfo : EIATTR_KPARAM_INFO
	.align		4
.L_429:
        /*0008*/ 	.byte	0x04, 0x17
        /*000a*/ 	.short	(.L_431 - .L_430)
.L_430:
        /*000c*/ 	.word	0x00000000
        /*0010*/ 	.short	0x0003
        /*0012*/ 	.short	0x0018
        /*0014*/ 	.byte	0x00, 0xf0, 0x11, 0x00


	//----- nvinfo : EIATTR_KPARAM_INFO
	.align		4
.L_431:
        /*0018*/ 	.byte	0x04, 0x17
        /*001a*/ 	.short	(.L_433 - .L_432)
.L_432:
        /*001c*/ 	.word	0x00000000
        /*0020*/ 	.short	0x0002
        /*0022*/ 	.short	0x0010
        /*0024*/ 	.byte	0x00, 0xf0, 0x21, 0x00


	//----- nvinfo : EIATTR_KPARAM_INFO
	.align		4
.L_433:
        /*0028*/ 	.byte	0x04, 0x17
        /*002a*/ 	.short	(.L_435 - .L_434)
.L_434:
        /*002c*/ 	.word	0x00000000
        /*0030*/ 	.short	0x0001
        /*0032*/ 	.short	0x0008
        /*0034*/ 	.byte	0x00, 0xf5, 0x21, 0x00


	//----- nvinfo : EIATTR_KPARAM_INFO
	.align		4
.L_435:
        /*0038*/ 	.byte	0x04, 0x17
        /*003a*/ 	.short	(.L_437 - .L_436)
.L_436:
        /*003c*/ 	.word	0x00000000
        /*0040*/ 	.short	0x0000
        /*0042*/ 	.short	0x0000
        /*0044*/ 	.byte	0x00, 0xf5, 0x21, 0x00


	//----- nvinfo : EIATTR_SPARSE_MMA_MASK
	.align		4
.L_437:
        /*0048*/ 	.byte	0x03, 0x50
        /*004a*/ 	.short	0x0000


	//----- nvinfo : EIATTR_MAXREG_COUNT
	.align		4
        /*004c*/ 	.byte	0x03, 0x1b
        /*004e*/ 	.short	0x00ff


	//----- nvinfo : EIATTR_MERCURY_ISA_VERSION
	.align		4
        /*0050*/ 	.byte	0x03, 0x5f
        /*0052*/ 	.short	0x0101


	//----- nvinfo : EIATTR_VRC_CTA_INIT_COUNT
	.align		4
        /*0054*/ 	.byte	0x02, 0x4a
	.zero		1
	.zero		1


	//----- nvinfo : EIATTR_EXIT_INSTR_OFFSETS
	.align		4
        /*0058*/ 	.byte	0x04, 0x1c
        /*005a*/ 	.short	(.L_439 - .L_438)


	//   ....[0]....
.L_438:
        /*005c*/ 	.word	0x00000070


	//   ....[1]....
        /*0060*/ 	.word	0x00000510


	//----- nvinfo : EIATTR_CRS_STACK_SIZE
	.align		4
.L_439:
        /*0064*/ 	.byte	0x04, 0x1e
        /*0066*/ 	.short	(.L_441 - .L_440)
.L_440:
        /*0068*/ 	.word	0x00000000


	//----- nvinfo : EIATTR_CBANK_PARAM_SIZE
	.align		4
.L_441:
        /*006c*/ 	.byte	0x03, 0x19
        /*006e*/ 	.short	0x001c


	//----- nvinfo : EIATTR_PARAM_CBANK
	.align		4
        /*0070*/ 	.byte	0x04, 0x0a
        /*0072*/ 	.short	(.L_443 - .L_442)
	.align		4
.L_442:
        /*0074*/ 	.word	index@(.nv.constant0.mish)
        /*0078*/ 	.short	0x0380
        /*007a*/ 	.short	0x001c


	//----- nvinfo : EIATTR_SW_WAR
	.align		4
.L_443:
        /*007c*/ 	.byte	0x04, 0x36
        /*007e*/ 	.short	(.L_445 - .L_444)
.L_444:
        /*0080*/ 	.word	0x00000008
.L_445:


//--------------------- .nv.info.gelu             --------------------------
	.section	.nv.info.gelu,"",@"SHT_CUDA_INFO"
	.sectionflags	@""
	.align	4


	//----- nvinfo : EIATTR_CUDA_API_VERSION
	.align		4
        /*0000*/ 	.byte	0x04, 0x37
        /*0002*/ 	.short	(.L_447 - .L_446)
.L_446:
        /*0004*/ 	.word	0x00000082


	//----- nvinfo : EIATTR_KPARAM_INFO
	.align		4
.L_447:
        /*0008*/ 	.byte	0x04, 0x17
        /*000a*/ 	.short	(.L_449 - .L_448)
.L_448:
        /*000c*/ 	.word	0x00000000
        /*0010*/ 	.short	0x0003
        /*0012*/ 	.short	0x0018
        /*0014*/ 	.byte	0x00, 0xf0, 0x11, 0x00


	//----- nvinfo : EIATTR_KPARAM_INFO
	.align		4
.L_449:
        /*0018*/ 	.byte	0x04, 0x17
        /*001a*/ 	.short	(.L_451 - .L_450)
.L_450:
        /*001c*/ 	.word	0x00000000
        /*0020*/ 	.short	0x0002
        /*0022*/ 	.short	0x0010
        /*0024*/ 	.byte	0x00, 0xf0, 0x21, 0x00


	//----- nvinfo : EIATTR_KPARAM_INFO
	.align		4
.L_451:
        /*0028*/ 	.byte	0x04, 0x17
        /*002a*/ 	.short	(.L_453 - .L_452)
.L_452:
        /*002c*/ 	.word	0x00000000
        /*0030*/ 	.short	0x0001
        /*0032*/ 	.short	0x0008
        /*0034*/ 	.byte	0x00, 0xf5, 0x21, 0x00


	//----- nvinfo : EIATTR_KPARAM_INFO
	.align		4
.L_453:
        /*0038*/ 	.byte	0x04, 0x17
        /*003a*/ 	.short	(.L_455 - .L_454)
.L_454:
        /*003c*/ 	.word	0x00000000
        /*0040*/ 	.short	0x0000
        /*0042*/ 	.short	0x0000
        /*0044*/ 	.byte	0x00, 0xf5, 0x21, 0x00


	//----- nvinfo : EIATTR_SPARSE_MMA_MASK
	.align		4
.L_455:
        /*0048*/ 	.byte	0x03, 0x50
        /*004a*/ 	.short	0x0000


	//----- nvinfo : EIATTR_MAXREG_COUNT
	.align		4
        /*004c*/ 	.byte	0x03, 0x1b
        /*004e*/ 	.short	0x00ff


	//----- nvinfo : EIATTR_MERCURY_ISA_VERSION
	.align		4
        /*0050*/ 	.byte	0x03, 0x5f
        /*0052*/ 	.short	0x0101


	//----- nvinfo : EIATTR_VRC_CTA_INIT_COUNT
	.align		4
        /*0054*/ 	.byte	0x02, 0x4a
	.zero		1
	.zero		1


	//----- nvinfo : EIATTR_EXIT_INSTR_OFFSETS
	.align		4
        /*0058*/ 	.byte	0x04, 0x1c
        /*005a*/ 	.short	(.L_457 - .L_456)


	//   ....[0]....
.L_456:
        /*005c*/ 	.word	0x00000070


	//   ....[1]....
        /*0060*/ 	.word	0x00000410


	//----- nvinfo : EIATTR_CRS_STACK_SIZE
	.align		4
.L_457:
        /*0064*/ 	.byte	0x04, 0x1e
        /*0066*/ 	.short	(.L_459 - .L_458)
.L_458:
        /*0068*/ 	.word	0x00000000


	//----- nvinfo : EIATTR_CBANK_PARAM_SIZE
	.align		4
.L_459:
        /*006c*/ 	.byte	0x03, 0x19
        /*006e*/ 	.short	0x001c


	//----- nvinfo : EIATTR_PARAM_CBANK
	.align		4
        /*0070*/ 	.byte	0x04, 0x0a
        /*0072*/ 	.short	(.L_461 - .L_460)
	.align		4
.L_460:
        /*0074*/ 	.word	index@(.nv.constant0.gelu)
        /*0078*/ 	.short	0x0380
        /*007a*/ 	.short	0x001c


	//----- nvinfo : EIATTR_SW_WAR
	.align		4
.L_461:
        /*007c*/ 	.byte	0x04, 0x36
        /*007e*/ 	.short	(.L_463 - .L_462)
.L_462:
        /*0080*/ 	.word	0x00000008
.L_463:


//--------------------- .nv.info.clipped_linear   --------------------------
	.section	.nv.info.clipped_linear,"",@"SHT_CUDA_INFO"
	.sectionflags	@""
	.align	4


	//----- nvinfo : EIATTR_CUDA_API_VERSION
	.align		4
        /*0000*/ 	.byte	0x04, 0x37
        /*0002*/ 	.short	(.L_465 - .L_464)
.L_464:
        /*0004*/ 	.word	0x00000082


	//----- nvinfo : EIATTR_KPARAM_INFO
	.align		4
.L_465:
        /*0008*/ 	.byte	0x04, 0x17
        /*000a*/ 	.short	(.L_467 - .L_466)
.L_466:
        /*000c*/ 	.word	0x00000000
        /*0010*/ 	.short	0x0006
        /*0012*/ 	.short	0x0030
        /*0014*/ 	.byte	0x00, 0xf0, 0x11, 0x00


	//----- nvinfo : EIATTR_KPARAM_INFO
	.align		4
.L_467:
        /*0018*/ 	.byte	0x04, 0x17
        /*001a*/ 	.short	(.L_469 - .L_468)
.L_468:
        /*001c*/ 	.word	0x00000000
        /*0020*/ 	.short	0x0005
        /*0022*/ 	.short	0x0028
        /*0024*/ 	.byte	0x00, 0xf0, 0x21, 0x00


	//----- nvinfo : EIATTR_KPARAM_INFO
	.align		4
.L_469:
        /*0028*/ 	.byte	0x04, 0x17
        /*002a*/ 	.short	(.L_471 - .L_470)
.L_470:
        /*002c*/ 	.word	0x00000000
        /*0030*/ 	.short	0x0004
        /*0032*/ 	.short	0x0020
        /*0034*/ 	.byte	0x00, 0xf0, 0x21, 0x00


	//----- nvinfo : EIATTR_KPARAM_INFO
	.align		4
.L_471:
        /*0038*/ 	.byte	0x04, 0x17
        /*003a*/ 	.short	(.L_473 - .L_472)
.L_472:
        /*003c*/ 	.word	0x00000000
        /*0040*/ 	.short	0x0003
        /*0042*/ 	.short	0x0018
        /*0044*/ 	.byte	0x00, 0xf0, 0x21, 0x00


	//----- nvinfo : EIATTR_KPARAM_INFO
	.align		4
.L_473:
        /*0048*/ 	.byte	0x04, 0x17
        /*004a*/ 	.short	(.L_475 - .L_474)
.L_474:
        /*004c*/ 	.word	0x00000000
        /*0050*/ 	.short	0x0002
        /*0052*/ 	.short	0x0010
        /*0054*/ 	.byte	0x00, 0xf0, 0x21, 0x00


	//----- nvinfo : EIATTR_KPARAM_INFO
	.align		4
.L_475:
        /*0058*/ 	.byte	0x04, 0x17
        /*005a*/ 	.short	(.L_477 - .L_476)
.L_476:
        /*005c*/ 	.word	0x00000000
        /*0060*/ 	.short	0x0001
        /*0062*/ 	.short	0x0008
        /*0064*/ 	.byte	0x00, 0xf5, 0x21, 0x00


	//----- nvinfo : EIATTR_KPARAM_INFO
	.align		4
.L_477:
        /*0068*/ 	.byte	0x04, 0x17
        /*006a*/ 	.short	(.L_479 - .L_478)
.L_478:
        /*006c*/ 	.word	0x00000000
        /*0070*/ 	.short	0x0000
        /*0072*/ 	.short	0x0000
        /*0074*/ 	.byte	0x00, 0xf5, 0x21, 0x00


	//----- nvinfo : EIATTR_SPARSE_MMA_MASK
	.align		4
.L_479:
        /*0078*/ 	.byte	0x03, 0x50
        /*007a*/ 	.short	0x0000


	//----- nvinfo : EIATTR_MAXREG_COUNT
	.align		4
        /*007c*/ 	.byte	0x03, 0x1b
        /*007e*/ 	.short	0x00ff


	//----- nvinfo : EIATTR_MERCURY_ISA_VERSION
	.align		4
        /*0080*/ 	.byte	0x03, 0x5f
        /*0082*/ 	.short	0x0101


	//----- nvinfo : EIATTR_VRC_CTA_INIT_COUNT
	.align		4
        /*0084*/ 	.byte	0x02, 0x4a
	.zero		1
	.zero		1


	//----- nvinfo : EIATTR_EXIT_INSTR_OFFSETS
	.align		4
        /*0088*/ 	.byte	0x04, 0x1c
        /*008a*/ 	.short	(.L_481 - .L_480)


	//   ....[0]....
.L_480:
        /*008c*/ 	.word	0x00000090


	//   ....[1]....
        /*0090*/ 	.word	0x00000540


	//   ....[2]....
        /*0094*/ 	.word	0x00000c30


	//----- nvinfo : EIATTR_CRS_STACK_SIZE
	.align		4
.L_481:
        /*0098*/ 	.byte	0x04, 0x1e
        /*009a*/ 	.short	(.L_483 - .L_482)
.L_482:
        /*009c*/ 	.word	0x00000000


	//----- nvinfo : EIATTR_CBANK_PARAM_SIZE
	.align		4
.L_483:
        /*00a0*/ 	.byte	0x03, 0x19
        /*00a2*/ 	.short	0x0034


	//----- nvinfo : EIATTR_PARAM_CBANK
	.align		4
        /*00a4*/ 	.byte	0x04, 0x0a
        /*00a6*/ 	.short	(.L_485 - .L_484)
	.align		4
.L_484:
        /*00a8*/ 	.word	index@(.nv.constant0.clipped_linear)
        /*00ac*/ 	.short	0x0380
        /*00ae*/ 	.short	0x0034


	//----- nvinfo : EIATTR_SW_WAR
	.align		4
.L_485:
        /*00b0*/ 	.byte	0x04, 0x36
        /*00b2*/ 	.short	(.L_487 - .L_486)
.L_486:
        /*00b4*/ 	.word	0x00000008
.L_487:


//--------------------- .nv.info.maxout           --------------------------
	.section	.nv.info.maxout,"",@"SHT_CUDA_INFO"
	.sectionflags	@""
	.align	4


	//----- nvinfo : EIATTR_CUDA_API_VERSION
	.align		4
        /*0000*/ 	.byte	0x04, 0x37
        /*0002*/ 	.short	(.L_489 - .L_488)
.L_488:
        /*0004*/ 	.word	0x00000082


	//----- nvinfo : EIATTR_KPARAM_INFO
	.align		4
.L_489:
        /*0008*/ 	.byte	0x04, 0x17
        /*000a*/ 	.short	(.L_491 - .L_490)
.L_490:
        /*000c*/ 	.word	0x00000000
        /*0010*/ 	.short	0x0005
        /*0012*/ 	.short	0x0020
        /*0014*/ 	.byte	0x00, 0xf0, 0x11, 0x00


	//----- nvinfo : EIATTR_KPARAM_INFO
	.align		4
.L_491:
        /*0018*/ 	.byte	0x04, 0x17
        /*001a*/ 	.short	(.L_493 - .L_492)
.L_492:
        /*001c*/ 	.word	0x00000000
        /*0020*/ 	.short	0x0004
        /*0022*/ 	.short	0x001c
        /*0024*/ 	.byte	0x00, 0xf0, 0x11, 0x00


	//----- nvinfo : EIATTR_KPARAM_INFO
	.align		4
.L_493:
        /*0028*/ 	.byte	0x04, 0x17
        /*002a*/ 	.short	(.L_495 - .L_494)
.L_494:
        /*002c*/ 	.word	0x00000000
        /*0030*/ 	.short	0x0003
        /*0032*/ 	.short	0x0018
        /*0034*/ 	.byte	0x00, 0xf0, 0x11, 0x00


	//----- nvinfo : EIATTR_KPARAM_INFO
	.align		4
.L_495:
        /*0038*/ 	.byte	0x04, 0x17
        /*003a*/ 	.short	(.L_497 - .L_496)
.L_496:
        /*003c*/ 	.word	0x00000000
        /*0040*/ 	.short	0x0002
        /*0042*/ 	.short	0x0010
        /*0044*/ 	.byte	0x00, 0xf5, 0x21, 0x00


	//----- nvinfo : EIATTR_KPARAM_INFO
	.align		4
.L_497:
        /*0048*/ 	.byte	0x04, 0x17
        /*004a*/ 	.short	(.L_499 - .L_498)
.L_498:
        /*004c*/ 	.word	0x00000000
        /*0050*/ 	.short	0x0001
        /*0052*/ 	.short	0x0008
        /*0054*/ 	.byte	0x00, 0xf5, 0x21, 0x00


	//----- nvinfo : EIATTR_KPARAM_INFO
	.align		4
.L_499:
        /*0058*/ 	.byte	0x04, 0x17
        /*005a*/ 	.short	(.L_501 - .L_500)
.L_500:
        /*005c*/ 	.word	0x00000000
        /*0060*/ 	.short	0x0000
        /*0062*/ 	.short	0x0000
        /*0064*/ 	.byte	0x00, 0xf5, 0x21, 0x00


	//----- nvinfo : EIATTR_SPARSE_MMA_MASK
	.align		4
.L_501:
        /*0068*/ 	.byte	0x03, 0x50
        /*006a*/ 	.short	0x0000


	//----- nvinfo : EIATTR_MAXREG_COUNT
	.align		4
        /*006c*/ 	.byte	0x03, 0x1b
        /*006e*/ 	.short	0x00ff


	//----- nvinfo : EIATTR_MERCURY_ISA_VERSION
	.align		4
        /*0070*/ 	.byte	0x03, 0x5f
        /*0072*/ 	.short	0x0101


	//----- nvinfo : EIATTR_VRC_CTA_INIT_COUNT
	.align		4
        /*0074*/ 	.byte	0x02, 0x4a
	.zero		1
	.zero		1


	//----- nvinfo : EIATTR_EXIT_INSTR_OFFSETS
	.align		4
        /*0078*/ 	.byte	0x04, 0x1c
        /*007a*/ 	.short	(.L_503 - .L_502)


	//   ....[0]....
.L_502:
        /*007c*/ 	.word	0x000000a0


	//   ....[1]....
        /*0080*/ 	.word	0x000001c0


	//   ....[2]....
        /*0084*/ 	.word	0x00000d70


	//----- nvinfo : EIATTR_CRS_STACK_SIZE
	.align		4
.L_503:
        /*0088*/ 	.byte	0x04, 0x1e
        /*008a*/ 	.short	(.L_505 - .L_504)
.L_504:
        /*008c*/ 	.word	0x00000000


	//----- nvinfo : EIATTR_CBANK_PARAM_SIZE
	.align		4
.L_505:
        /*0090*/ 	.byte	0x03, 0x19
        /*0092*/ 	.short	0x0024


	//----- nvinfo : EIATTR_PARAM_CBANK
	.align		4
        /*0094*/ 	.byte	0x04, 0x0a
        /*0096*/ 	.short	(.L_507 - .L_506)
	.align		4
.L_506:
        /*0098*/ 	.word	index@(.nv.constant0.maxout)
        /*009c*/ 	.short	0x0380
        /*009e*/ 	.short	0x0024


	//----- nvinfo : EIATTR_SW_WAR
	.align		4
.L_507:
        /*00a0*/ 	.byte	0x04, 0x36
        /*00a2*/ 	.short	(.L_509 - .L_508)
.L_508:
        /*00a4*/ 	.word	0x00000008
.L_509:


//--------------------- .nv.info.seq2col          --------------------------
	.section	.nv.info.seq2col,"",@"SHT_CUDA_INFO"
	.sectionflags	@""
	.align	4


	//----- nvinfo : EIATTR_CUDA_API_VERSION
	.align		4
        /*0000*/ 	.byte	0x04, 0x37
        /*0002*/ 	.short	(.L_511 - .L_510)
.L_510:
        /*0004*/ 	.word	0x00000082


	//----- nvinfo : EIATTR_KPARAM_INFO
	.align		4
.L_511:
        /*0008*/ 	.byte	0x04, 0x17
        /*000a*/ 	.short	(.L_513 - .L_512)
.L_512:
        /*000c*/ 	.word	0x00000000
        /*0010*/ 	.short	0x0006
        /*0012*/ 	.short	0x0024
        /*0014*/ 	.byte	0x00, 0xf0, 0x11, 0x00


	//----- nvinfo : EIATTR_KPARAM_INFO
	.align		4
.L_513:
        /*0018*/ 	.byte	0x04, 0x17
        /*001a*/ 	.short	(.L_515 - .L_514)
.L_514:
        /*001c*/ 	.word	0x00000000
        /*0020*/ 	.short	0x0005
        /*0022*/ 	.short	0x0020
        /*0024*/ 	.byte	0x00, 0xf0, 0x11, 0x00


	//----- nvinfo : EIATTR_KPARAM_INFO
	.align		4
.L_515:
        /*0028*/ 	.byte	0x04, 0x17
        /*002a*/ 	.short	(.L_517 - .L_516)
.L_516:
        /*002c*/ 	.word	0x00000000
        /*0030*/ 	.short	0x0004
        /*0032*/ 	.short	0x001c
        /*0034*/ 	.byte	0x00, 0xf0, 0x11, 0x00


	//----- nvinfo : EIATTR_KPARAM_INFO
	.align		4
.L_517:
        /*0038*/ 	.byte	0x04, 0x17
        /*003a*/ 	.short	(.L_519 - .L_518)
.L_518:
        /*003c*/ 	.word	0x00000000
        /*0040*/ 	.short	0x0003
        /*0042*/ 	.short	0x0018
        /*0044*/ 	.byte	0x00, 0xf0, 0x11, 0x00


	//----- nvinfo : EIATTR_KPARAM_INFO
	.align		4
.L_519:
        /*0048*/ 	.byte	0x04, 0x17
        /*004a*/ 	.short	(.L_521 - .L_520)
.L_520:
        /*004c*/ 	.word	0x00000000
        /*0050*/ 	.short	0x0002
        /*0052*/ 	.short	0x0010
        /*0054*/ 	.byte	0x00, 0xf5, 0x21, 0x00


	//----- nvinfo : EIATTR_KPARAM_INFO
	.align		4
.L_521:
        /*0058*/ 	.byte	0x04, 0x17
        /*005a*/ 	.short	(.L_523 - .L_522)
.L_522:
        /*005c*/ 	.word	0x00000000
        /*0060*/ 	.short	0x0001
        /*0062*/ 	.short	0x0008
        /*0064*/ 	.byte	0x00, 0xf5, 0x21, 0x00


	//----- nvinfo : EIATTR_KPARAM_INFO
	.align		4
.L_523:
        /*0068*/ 	.byte	0x04, 0x17
        /*006a*/ 	.short	(.L_525 - .L_524)
.L_524:
        /*006c*/ 	.word	0x00000000
        /*0070*/ 	.short	0x0000
        /*0072*/ 	.short	0x0000
        /*0074*/ 	.byte	0x00, 0xf5, 0x21, 0x00


	//----- nvinfo : EIATTR_SPARSE_MMA_MASK
	.align		4
.L_525:
        /*0078*/ 	.byte	0x03, 0x50
        /*007a*/ 	.short	0x0000


	//----- nvinfo : EIATTR_MAXREG_COUNT
	.align		4
        /*007c*/ 	.byte	0x03, 0x1b
        /*007e*/ 	.short	0x00ff


	//----- nvinfo : EIATTR_MERCURY_ISA_VERSION
	.align		4
        /*0080*/ 	.byte	0x03, 0x5f
        /*0082*/ 	.short	0x0101


	//----- nvinfo : EIATTR_VRC_CTA_INIT_COUNT
	.align		4
        /*0084*/ 	.byte	0x02, 0x4a
	.zero		1
	.zero		1


	//----- nvinfo : EIATTR_EXIT_INSTR_OFFSETS
	.align		4
        /*0088*/ 	.byte	0x04, 0x1c
        /*008a*/ 	.short	(.L_527 - .L_526)


	//   ....[0]....
.L_526:
        /*008c*/ 	.word	0x00000070


	//   ....[1]....
        /*0090*/ 	.word	0x00000650


	//----- nvinfo : EIATTR_CRS_STACK_SIZE
	.align		4
.L_527:
        /*0094*/ 	.byte	0x04, 0x1e
        /*0096*/ 	.short	(.L_529 - .L_528)
.L_528:
        /*0098*/ 	.word	0x00000000


	//----- nvinfo : EIATTR_CBANK_PARAM_SIZE
	.align		4
.L_529:
        /*009c*/ 	.byte	0x03, 0x19
        /*009e*/ 	.short	0x0028


	//----- nvinfo : EIATTR_PARAM_CBANK
	.align		4
        /*00a0*/ 	.byte	0x04, 0x0a
        /*00a2*/ 	.short	(.L_531 - .L_530)
	.align		4
.L_530:
        /*00a4*/ 	.word	index@(.nv.constant0.seq2col)
        /*00a8*/ 	.short	0x0380
        /*00aa*/ 	.short	0x0028


	//----- nvinfo : EIATTR_SW_WAR
	.align		4
.L_531:
        /*00ac*/ 	.byte	0x04, 0x36
        /*00ae*/ 	.short	(.L_533 - .L_532)
.L_532:
        /*00b0*/ 	.word	0x00000008
.L_533:


//--------------------- .nv.callgraph             --------------------------
	.section	.nv.callgraph,"",@"SHT_CUDA_CALLGRAPH"
	.align	4
	.sectionentsize	8
	.align		4
        /*0000*/ 	.word	0x00000000
	.align		4
        /*0004*/ 	.word	0xffffffff
	.align		4
        /*0008*/ 	.word	0x00000000
	.align		4
        /*000c*/ 	.word	0xfffffffe
	.align		4
        /*0010*/ 	.word	0x00000000
	.align		4
        /*0014*/ 	.word	0xfffffffd
	.align		4
        /*0018*/ 	.word	0x00000000
	.align		4
        /*001c*/ 	.word	0xfffffffc


//--------------------- .text.backprop_reduce_max --------------------------
	.section	.text.backprop_reduce_max,"ax",@progbits
	.align	128
        .global         backprop_reduce_max
        .type           backprop_reduce_max,@function
        .size           backprop_reduce_max,(.L_x_249 - backprop_reduce_max)
        .other          backprop_reduce_max,@"STO_CUDA_ENTRY STV_DEFAULT"
backprop_reduce_max:
.text.backprop_reduce_max:
[----:B------:R-:W-:Y:S01]  /*0000*/  LDC R1, c[0x0][0x37c] ;  /* 0x0000df00ff017b82 */ /* 0x000fe20000000800 */
[----:B------:R-:W0:Y:S07]  /*0010*/  S2R R2, SR_TID.X ;  /* 0x0000000000027919 */ /* 0x000e2e0000002100 */
[----:B------:R-:W0:Y:S01]  /*0020*/  S2UR UR4, SR_CTAID.X ;  /* 0x00000000000479c3 */ /* 0x000e220000002500 */
[----:B------:R-:W1:Y:S07]  /*0030*/  LDCU UR5, c[0x0][0x3a4] ;  /* 0x00007480ff0577ac */ /* 0x000e6e0008000800 */
[----:B------:R-:W0:Y:S08]  /*0040*/  LDC R9, c[0x0][0x360] ;  /* 0x0000d800ff097b82 */ /* 0x000e300000000800 */
[----:B------:R-:W2:Y:S01]  /*0050*/  LDC R4, c[0x0][0x3a8] ;  /* 0x0000ea00ff047b82 */ /* 0x000ea20000000800 */
[----:B0-----:R-:W-:Y:S01]  /*0060*/  IMAD R2, R9, UR4, R2 ;  /* 0x0000000409027c24 */ /* 0x001fe2000f8e0202 */
[----:B--2---:R-:W-:-:S04]  /*0070*/  ISETP.GE.AND P0, PT, R4, 0x1, PT ;  /* 0x000000010400780c */ /* 0x004fc80003f06270 */
[----:B-1----:R-:W-:-:S13]  /*0080*/  ISETP.GE.OR P0, PT, R2, UR5, !P0 ;  /* 0x0000000502007c0c */ /* 0x002fda000c706670 */
[----:B------:R-:W-:Y:S05]  /*0090*/  @P0 EXIT ;  /* 0x000000000000094d */ /* 0x000fea0003800000 */
[----:B------:R-:W0:Y:S01]  /*00a0*/  LDCU.64 UR4, c[0x0][0x380] ;  /* 0x00007000ff0477ac */ /* 0x000e220008000a00 */
[----:B------:R-:W-:Y:S01]  /*00b0*/  LOP3.LUT R0, R4, 0x7, RZ, 0xc0, !PT ;  /* 0x0000000704007812 */ /* 0x000fe200078ec0ff */
[----:B------:R-:W-:Y:S01]  /*00c0*/  IMAD.MOV.U32 R5, RZ, RZ, RZ ;  /* 0x000000ffff057224 */ /* 0x000fe200078e00ff */
[----:B------:R-:W1:Y:S01]  /*00d0*/  LDCU UR6, c[0x0][0x370] ;  /* 0x00006e00ff0677ac */ /* 0x000e620008000800 */
[----:B------:R-:W-:Y:S02]  /*00e0*/  IMAD.MOV.U32 R7, RZ, RZ, RZ ;  /* 0x000000ffff077224 */ /* 0x000fe400078e00ff */
[----:B------:R-:W-:Y:S01]  /*00f0*/  VIADD R3, R0, 0xffffffff ;  /* 0xffffffff00037836 */ /* 0x000fe20000000000 */
[----:B------:R-:W2:Y:S04]  /*0100*/  LDCU.64 UR8, c[0x0][0x358] ;  /* 0x00006b00ff0877ac */ /* 0x000ea80008000a00 */
[----:B------:R-:W-:Y:S01]  /*0110*/  ISETP.GE.U32.AND P0, PT, R3, 0x3, PT ;  /* 0x000000030300780c */ /* 0x000fe20003f06070 */
[----:B------:R-:W3:Y:S01]  /*0120*/  LDCU UR10, c[0x0][0x3a0] ;  /* 0x00007400ff0a77ac */ /* 0x000ee20008000800 */
[----:B------:R-:W-:-:S02]  /*0130*/  LOP3.LUT R3, R4, 0x3, RZ, 0xc0, !PT ;  /* 0x0000000304037812 */ /* 0x000fc400078ec0ff */
[----:B------:R-:W-:Y:S01]  /*0140*/  LOP3.LUT R4, R4, 0x7ffffff8, RZ, 0xc0, !PT ;  /* 0x7ffffff804047812 */ /* 0x000fe200078ec0ff */
[----:B0-----:R-:W-:Y:S01]  /*0150*/  UIADD3 UR4, UP0, UPT, UR4, 0x10, URZ ;  /* 0x0000001004047890 */ /* 0x001fe2000ff1e0ff */
[----:B-1----:R-:W-:-:S03]  /*0160*/  IMAD R9, R9, UR6, RZ ;  /* 0x0000000609097c24 */ /* 0x002fc6000f8e02ff */
[----:B------:R-:W-:-:S12]  /*0170*/  UIADD3.X UR5, UPT, UPT, URZ, UR5, URZ, UP0, !UPT ;  /* 0x00000005ff057290 */ /* 0x000fd800087fe4ff */
.L_x_13:
[----:B0-----:R-:W0:Y:S01]  /*0180*/  LDCU UR6, c[0x0][0x3a0] ;  /* 0x00007400ff0677ac */ /* 0x001e220008000800 */
[----:B------:R-:W-:Y:S01]  /*0190*/  BSSY.RECONVERGENT B0, `(.L_x_0) ;  /* 0x000000f000007945 */ /* 0x000fe20003800200 */
[----:B0-----:R-:W-:-:S13]  /*01a0*/  ISETP.GE.AND P1, PT, R5, UR6, PT ;  /* 0x0000000605007c0c */ /* 0x001fda000bf26270 */
[----:B-1----:R-:W-:Y:S05]  /*01b0*/  @P1 BRA `(.L_x_1) ;  /* 0x0000000000301947 */ /* 0x002fea0003800000 */
[----:B------:R-:W0:Y:S08]  /*01c0*/  LDC R6, c[0x0][0x3a0] ;  /* 0x0000e800ff067b82 */ /* 0x000e300000000800 */
[----:B------:R-:W1:Y:S02]  /*01d0*/  LDC.64 R12, c[0x0][0x398] ;  /* 0x0000e600ff0c7b82 */ /* 0x000e640000000a00 */
.L_x_2:
[----:B-1----:R-:W-:-:S06]  /*01e0*/  IMAD.WIDE R10, R5, 0x4, R12 ;  /* 0x00000004050a7825 */ /* 0x002fcc00078e020c */
[----:B--2---:R-:W2:Y:S02]  /*01f0*/  LDG.E R10, desc[UR8][R10.64] ;  /* 0x000000080a0a7981 */ /* 0x004ea4000c1e1900 */
[----:B--2---:R-:W-:-:S05]  /*0200*/  IMAD.IADD R15, R7, 0x1, R10 ;  /* 0x00000001070f7824 */ /* 0x004fca00078e020a */
[----:B------:R-:W-:-:S13]  /*0210*/  ISETP.GT.AND P1, PT, R15, R2, PT ;  /* 0x000000020f00720c */ /* 0x000fda0003f24270 */
[----:B------:R-:W-:Y:S05]  /*0220*/  @P1 BRA `(.L_x_1) ;  /* 0x0000000000141947 */ /* 0x000fea0003800000 */
[----:B------:R-:W-:Y:S02]  /*0230*/  VIADD R5, R5, 0x1 ;  /* 0x0000000105057836 */ /* 0x000fe40000000000 */
[----:B------:R-:W-:-:S03]  /*0240*/  IMAD.MOV.U32 R7, RZ, RZ, R15 ;  /* 0x000000ffff077224 */ /* 0x000fc600078e000f */
[----:B---3--:R-:W-:-:S13]  /*0250*/  ISETP.NE.AND P1, PT, R5, UR10, PT ;  /* 0x0000000a05007c0c */ /* 0x008fda000bf25270 */
[----:B------:R-:W-:Y:S05]  /*0260*/  @P1 BRA `(.L_x_2) ;  /* 0xfffffffc00dc1947 */ /* 0x000fea000383ffff */
[----:B0-----:R-:W-:-:S07]  /*0270*/  IMAD.MOV.U32 R5, RZ, RZ, R6 ;  /* 0x000000ffff057224 */ /* 0x001fce00078e0006 */
.L_x_1:
[----:B--23--:R-:W-:Y:S05]  /*0280*/  BSYNC.RECONVERGENT B0 ;  /* 0x0000000000007941 */ /* 0x00cfea0003800200 */
.L_x_0:
[----:B------:R-:W1:Y:S02]  /*0290*/  LDC.64 R10, c[0x0][0x398] ;  /* 0x0000e600ff0a7b82 */ /* 0x000e640000000a00 */
[----:B-1----:R-:W-:-:S06]  /*02a0*/  IMAD.WIDE R10, R5, 0x4, R10 ;  /* 0x00000004050a7825 */ /* 0x002fcc00078e020a */
[----:B------:R-:W2:Y:S01]  /*02b0*/  LDG.E R10, desc[UR8][R10.64] ;  /* 0x000000080a0a7981 */ /* 0x000ea2000c1e1900 */
[----:B------:R-:W-:Y:S01]  /*02c0*/  BSSY.RECONVERGENT B0, `(.L_x_3) ;  /* 0x00000cb000007945 */ /* 0x000fe20003800200 */
[----:B--2---:R-:W-:-:S13]  /*02d0*/  ISETP.NE.AND P1, PT, R10, RZ, PT ;  /* 0x000000ff0a00720c */ /* 0x004fda0003f25270 */
[----:B------:R-:W-:Y:S05]  /*02e0*/  @!P1 BRA `(.L_x_4) ;  /* 0x0000000c00209947 */ /* 0x000fea0003800000 */
[----:B------:R-:W1:Y:S01]  /*02f0*/  LDCU UR6, c[0x0][0x3a8] ;  /* 0x00007500ff0677ac */ /* 0x000e620008000800 */
[C---:B------:R-:W-:Y:S02]  /*0300*/  IMAD.IADD R10, R2.reuse, 0x1, -R7 ;  /* 0x00000001020a7824 */ /* 0x040fe400078e0a07 */
[----:B------:R-:W-:Y:S01]  /*0310*/  IMAD.MOV.U32 R21, RZ, RZ, RZ ;  /* 0x000000ffff157224 */ /* 0x000fe200078e00ff */
[----:B-1----:R-:W-:Y:S02]  /*0320*/  UISETP.GE.U32.AND UP0, UPT, UR6, 0x8, UPT ;  /* 0x000000080600788c */ /* 0x002fe4000bf06070 */
[----:B0-----:R-:W-:Y:S02]  /*0330*/  IMAD R6, R2, UR6, RZ ;  /* 0x0000000602067c24 */ /* 0x001fe4000f8e02ff */
[----:B------:R-:W-:-:S03]  /*0340*/  IMAD R8, R5, UR6, RZ ;  /* 0x0000000605087c24 */ /* 0x000fc6000f8e02ff */
[----:B------:R-:W-:Y:S02]  /*0350*/  SHF.R.S32.HI R11, RZ, 0x1f, R6 ;  /* 0x0000001fff0b7819 */ /* 0x000fe40000011406 */
[----:B------:R-:W-:Y:S01]  /*0360*/  SHF.R.S32.HI R19, RZ, 0x1f, R8 ;  /* 0x0000001fff137819 */ /* 0x000fe20000011408 */
[----:B------:R-:W-:Y:S06]  /*0370*/  BRA.U !UP0, `(.L_x_5) ;  /* 0x0000000508987547 */ /* 0x000fec000b800000 */
[----:B------:R-:W0:Y:S01]  /*0380*/  LDCU.64 UR6, c[0x0][0x390] ;  /* 0x00007200ff0677ac */ /* 0x000e220008000a00 */
[C---:B------:R-:W-:Y:S01]  /*0390*/  IMAD.SHL.U32 R21, R8.reuse, 0x4, RZ ;  /* 0x0000000408157824 */ /* 0x040fe200078e00ff */
[----:B------:R-:W-:Y:S01]  /*03a0*/  SHF.L.U64.HI R16, R8, 0x2, R19 ;  /* 0x0000000208107819 */ /* 0x000fe20000010213 */
[----:B------:R-:W1:Y:S03]  /*03b0*/  LDC.64 R12, c[0x0][0x388] ;  /* 0x0000e200ff0c7b82 */ /* 0x000e660000000a00 */
[----:B0-----:R-:W-:-:S04]  /*03c0*/  IADD3 R14, P1, PT, R21, UR6, RZ ;  /* 0x00000006150e7c10 */ /* 0x001fc8000ff3e0ff */
[----:B------:R-:W-:-:S05]  /*03d0*/  IADD3.X R15, PT, PT, R16, UR7, RZ, P1, !PT ;  /* 0x00000007100f7c10 */ /* 0x000fca0008ffe4ff */
[----:B------:R-:W2:Y:S01]  /*03e0*/  LDG.E R17, desc[UR8][R14.64] ;  /* 0x000000080e117981 */ /* 0x000ea2000c1e1900 */
[----:B-1----:R-:W-:-:S04]  /*03f0*/  IADD3 R12, P2, P3, R21, 0x10, R12 ;  /* 0x00000010150c7810 */ /* 0x002fc80007b5e00c */
[----:B------:R-:W-:Y:S02]  /*0400*/  IADD3.X R13, PT, PT, R16, R13, RZ, P2, P3 ;  /* 0x0000000d100d7210 */ /* 0x000fe400017e64ff */
[----:B--2---:R-:W-:-:S13]  /*0410*/  ISETP.NE.AND P1, PT, R17, R10, PT ;  /* 0x0000000a1100720c */ /* 0x004fda0003f25270 */
[----:B------:R-:W2:Y:S01]  /*0420*/  @!P1 LDG.E R21, desc[UR8][R12.64+-0x10] ;  /* 0xfffff0080c159981 */ /* 0x000ea2000c1e1900 */
[----:B------:R-:W-:-:S04]  /*0430*/  LEA R16, P2, R6, UR4, 0x2 ;  /* 0x0000000406107c11 */ /* 0x000fc8000f8410ff */
[----:B------:R-:W-:-:S05]  /*0440*/  LEA.HI.X R17, R6, UR5, R11, 0x2, P2 ;  /* 0x0000000506117c11 */ /* 0x000fca00090f140b */
[----:B--2---:R0:W-:Y:S04]  /*0450*/  @!P1 STG.E desc[UR8][R16.64+-0x10], R21 ;  /* 0xfffff01510009986 */ /* 0x0041e8000c101908 */
[----:B------:R-:W2:Y:S02]  /*0460*/  LDG.E R23, desc[UR8][R14.64+0x4] ;  /* 0x000004080e177981 */ /* 0x000ea4000c1e1900 */
[----:B--2---:R-:W-:-:S13]  /*0470*/  ISETP.NE.AND P1, PT, R23, R10, PT ;  /* 0x0000000a1700720c */ /* 0x004fda0003f25270 */
[----:B------:R-:W2:Y:S04]  /*0480*/  @!P1 LDG.E R23, desc[UR8][R12.64+-0xc] ;  /* 0xfffff4080c179981 */ /* 0x000ea8000c1e1900 */
[----:B--2---:R1:W-:Y:S04]  /*0490*/  @!P1 STG.E desc[UR8][R16.64+-0xc], R23 ;  /* 0xfffff41710009986 */ /* 0x0043e8000c101908 */
[----:B------:R-:W2:Y:S02]  /*04a0*/  LDG.E R25, desc[UR8][R14.64+0x8] ;  /* 0x000008080e197981 */ /* 0x000ea4000c1e1900 */
[----:B--2---:R-:W-:-:S13]  /*04b0*/  ISETP.NE.AND P1, PT, R25, R10, PT ;  /* 0x0000000a1900720c */ /* 0x004fda0003f25270 */
[----:B------:R-:W2:Y:S04]  /*04c0*/  @!P1 LDG.E R25, desc[UR8][R12.64+-0x8] ;  /* 0xfffff8080c199981 */ /* 0x000ea8000c1e1900 */
[----:B--2---:R2:W-:Y:S04]  /*04d0*/  @!P1 STG.E desc[UR8][R16.64+-0x8], R25 ;  /* 0xfffff81910009986 */ /* 0x0045e8000c101908 */
[----:B------:R-:W3:Y:S02]  /*04e0*/  LDG.E R27, desc[UR8][R14.64+0xc] ;  /* 0x00000c080e1b7981 */ /* 0x000ee4000c1e1900 */
[----:B---3--:R-:W-:-:S13]  /*04f0*/  ISETP.NE.AND P1, PT, R27, R10, PT ;  /* 0x0000000a1b00720c */ /* 0x008fda0003f25270 */
[----:B0-----:R-:W3:Y:S04]  /*0500*/  @!P1 LDG.E R21, desc[UR8][R12.64+-0x4] ;  /* 0xfffffc080c159981 */ /* 0x001ee8000c1e1900 */
[----:B---3--:R0:W-:Y:S04]  /*0510*/  @!P1 STG.E desc[UR8][R16.64+-0x4], R21 ;  /* 0xfffffc1510009986 */ /* 0x0081e8000c101908 */
[----:B------:R-:W3:Y:S02]  /*0520*/  LDG.E R27, desc[UR8][R14.64+0x10] ;  /* 0x000010080e1b7981 */ /* 0x000ee4000c1e1900 */
[----:B---3--:R-:W-:-:S13]  /*0530*/  ISETP.NE.AND P1, PT, R27, R10, PT ;  /* 0x0000000a1b00720c */ /* 0x008fda0003f25270 */
[----:B-1----:R-:W3:Y:S04]  /*0540*/  @!P1 LDG.E R23, desc[UR8][R12.64] ;  /* 0x000000080c179981 */ /* 0x002ee8000c1e1900 */
[----:B---3--:R1:W-:Y:S04]  /*0550*/  @!P1 STG.E desc[UR8][R16.64], R23 ;  /* 0x0000001710009986 */ /* 0x0083e8000c101908 */
[----:B------:R-:W3:Y:S02]  /*0560*/  LDG.E R27, desc[UR8][R14.64+0x14] ;  /* 0x000014080e1b7981 */ /* 0x000ee4000c1e1900 */
[----:B---3--:R-:W-:-:S13]  /*0570*/  ISETP.NE.AND P1, PT, R27, R10, PT ;  /* 0x0000000a1b00720c */ /* 0x008fda0003f25270 */
[----:B--2---:R-:W2:Y:S04]  /*0580*/  @!P1 LDG.E R25, desc[UR8][R12.64+0x4] ;  /* 0x000004080c199981 */ /* 0x004ea8000c1e1900 */
[----:B--2---:R2:W-:Y:S04]  /*0590*/  @!P1 STG.E desc[UR8][R16.64+0x4], R25 ;  /* 0x0000041910009986 */ /* 0x0045e8000c101908 */
[----:B------:R-:W3:Y:S02]  /*05a0*/  LDG.E R27, desc[UR8][R14.64+0x18] ;  /* 0x000018080e1b7981 */ /* 0x000ee4000c1e1900 */
[----:B---3--:R-:W-:-:S13]  /*05b0*/  ISETP.NE.AND P1, PT, R27, R10, PT ;  /* 0x0000000a1b00720c */ /* 0x008fda0003f25270 */
[----:B------:R-:W3:Y:S04]  /*05c0*/  @!P1 LDG.E R27, desc[UR8][R12.64+0x8] ;  /* 0x000008080c1b9981 */ /* 0x000ee8000c1e1900 */
[----:B---3--:R3:W-:Y:S04]  /*05d0*/  @!P1 STG.E desc[UR8][R16.64+0x8], R27 ;  /* 0x0000081b10009986 */ /* 0x0087e8000c101908 */
[----:B0-----:R-:W4:Y:S02]  /*05e0*/  LDG.E R21, desc[UR8][R14.64+0x1c] ;  /* 0x00001c080e157981 */ /* 0x001f24000c1e1900 */
[----:B----4-:R-:W-:-:S13]  /*05f0*/  ISETP.NE.AND P1, PT, R21, R10, PT ;  /* 0x0000000a1500720c */ /* 0x010fda0003f25270 */
[----:B-1----:R-:W4:Y:S01]  /*0600*/  @!P1 LDG.E R23, desc[UR8][R12.64+0xc] ;  /* 0x00000c080c179981 */ /* 0x002f22000c1e1900 */
[----:B------:R-:W-:Y:S01]  /*0610*/  IADD3 R18, PT, PT, -R4, 0x8, RZ ;  /* 0x0000000804127810 */ /* 0x000fe20007ffe1ff */
[----:B------:R-:W-:Y:S01]  /*0620*/  IMAD.MOV.U32 R21, RZ, RZ, R4 ;  /* 0x000000ffff157224 */ /* 0x000fe200078e0004 */
[----:B------:R-:W-:Y:S02]  /*0630*/  IADD3 R20, P4, PT, R16, 0x20, RZ ;  /* 0x0000002010147810 */ /* 0x000fe40007f9e0ff */
[----:B------:R-:W-:Y:S02]  /*0640*/  IADD3 R26, P2, PT, R14, 0x30, RZ ;  /* 0x000000300e1a7810 */ /* 0x000fe40007f5e0ff */
[----:B------:R-:W-:Y:S01]  /*0650*/  IADD3 R24, P3, PT, R12, 0x20, RZ ;  /* 0x000000200c187810 */ /* 0x000fe20007f7e0ff */
[----:B------:R-:W-:Y:S02]  /*0660*/  IMAD.X R22, RZ, RZ, R17, P4 ;  /* 0x000000ffff167224 */ /* 0x000fe400020e0611 */
[----:B------:R-:W-:-:S02]  /*0670*/  IMAD.X R14, RZ, RZ, R15, P2 ;  /* 0x000000ffff0e7224 */ /* 0x000fc400010e060f */
[----:B--2---:R-:W-:Y:S01]  /*0680*/  IMAD.X R25, RZ, RZ, R13, P3 ;  /* 0x000000ffff197224 */ /* 0x004fe200018e060d */
[----:B----4-:R3:W-:Y:S01]  /*0690*/  @!P1 STG.E desc[UR8][R16.64+0xc], R23 ;  /* 0x00000c1710009986 */ /* 0x0107e2000c101908 */
[----:B------:R-:W-:-:S13]  /*06a0*/  ISETP.NE.AND P1, PT, R18, RZ, PT ;  /* 0x000000ff1200720c */ /* 0x000fda0003f25270 */
[----:B---3--:R-:W-:Y:S05]  /*06b0*/  @!P1 BRA `(.L_x_5) ;  /* 0x0000000000c89947 */ /* 0x008fea0003800000 */
[----:B------:R-:W-:Y:S02]  /*06c0*/  IMAD.MOV.U32 R21, RZ, RZ, R26 ;  /* 0x000000ffff157224 */ /* 0x000fe400078e001a */
[----:B------:R-:W-:-:S07]  /*06d0*/  IMAD.MOV.U32 R26, RZ, RZ, R14 ;  /* 0x000000ffff1a7224 */ /* 0x000fce00078e000e */
.L_x_6:
[----:B------:R-:W-:Y:S02]  /*06e0*/  IMAD.MOV.U32 R16, RZ, RZ, R21 ;  /* 0x000000ffff107224 */ /* 0x000fe400078e0015 */
[----:B------:R-:W-:-:S05]  /*06f0*/  IMAD.MOV.U32 R17, RZ, RZ, R26 ;  /* 0x000000ffff117224 */ /* 0x000fca00078e001a */
[----:B------:R-:W2:Y:S01]  /*0700*/  LDG.E R13, desc[UR8][R16.64+-0x10] ;  /* 0xfffff008100d7981 */ /* 0x000ea2000c1e1900 */
[----:B------:R-:W-:Y:S01]  /*0710*/  IMAD.MOV.U32 R12, RZ, RZ, R24 ;  /* 0x000000ffff0c7224 */ /* 0x000fe200078e0018 */
[----:B--2---:R-:W-:Y:S01]  /*0720*/  ISETP.NE.AND P1, PT, R13, R10, PT ;  /* 0x0000000a0d00720c */ /* 0x004fe20003f25270 */
[----:B------:R-:W-:-:S12]  /*0730*/  IMAD.MOV.U32 R13, RZ, RZ, R25 ;  /* 0x000000ffff0d7224 */ /* 0x000fd800078e0019 */
[----:B------:R-:W2:Y:S01]  /*0740*/  @!P1 LDG.E R25, desc[UR8][R12.64+-0x10] ;  /* 0xfffff0080c199981 */ /* 0x000ea2000c1e1900 */
[----:B0-----:R-:W-:Y:S02]  /*0750*/  IMAD.MOV.U32 R14, RZ, RZ, R20 ;  /* 0x000000ffff0e7224 */ /* 0x001fe400078e0014 */
[----:B------:R-:W-:-:S05]  /*0760*/  IMAD.MOV.U32 R15, RZ, RZ, R22 ;  /* 0x000000ffff0f7224 */ /* 0x000fca00078e0016 */
        /* <DEDUP_REMOVED lines=20> */
[----:B--2---:R-:W-:Y:S04]  /*08b0*/  @!P1 STG.E desc[UR8][R14.64+0x4], R27 ;  /* 0x0000041b0e009986 */ /* 0x004fe8000c101908 */
[----:B------:R-:W2:Y:S02]  /*08c0*/  LDG.E R21, desc[UR8][R16.64+0x8] ;  /* 0x0000080810157981 */ /* 0x000ea4000c1e1900 */
[----:B--2---:R-:W-:-:S13]  /*08d0*/  ISETP.NE.AND P1, PT, R21, R10, PT ;  /* 0x0000000a1500720c */ /* 0x004fda0003f25270 */
[----:B0-----:R-:W2:Y:S04]  /*08e0*/  @!P1 LDG.E R25, desc[UR8][R12.64+0x8] ;  /* 0x000008080c199981 */ /* 0x001ea8000c1e1900 */
[----:B--2---:R0:W-:Y:S04]  /*08f0*/  @!P1 STG.E desc[UR8][R14.64+0x8], R25 ;  /* 0x000008190e009986 */ /* 0x0041e8000c101908 */
[----:B------:R-:W2:Y:S01]  /*0900*/  LDG.E R21, desc[UR8][R16.64+0xc] ;  /* 0x00000c0810157981 */ /* 0x000ea2000c1e1900 */
[----:B------:R-:W-:Y:S01]  /*0910*/  VIADD R18, R18, 0x8 ;  /* 0x0000000812127836 */ /* 0x000fe20000000000 */
[----:B--2---:R-:W-:-:S13]  /*0920*/  ISETP.NE.AND P1, PT, R21, R10, PT ;  /* 0x0000000a1500720c */ /* 0x004fda0003f25270 */
[----:B-1----:R-:W2:Y:S01]  /*0930*/  @!P1 LDG.E R23, desc[UR8][R12.64+0xc] ;  /* 0x00000c080c179981 */ /* 0x002ea2000c1e1900 */
[----:B------:R-:W-:Y:S02]  /*0940*/  ISETP.NE.AND P4, PT, R18, RZ, PT ;  /* 0x000000ff1200720c */ /* 0x000fe40003f85270 */
[----:B------:R-:W-:Y:S02]  /*0950*/  IADD3 R24, P2, PT, R12, 0x20, RZ ;  /* 0x000000200c187810 */ /* 0x000fe40007f5e0ff */
[----:B------:R-:W-:-:S03]  /*0960*/  IADD3 R20, P3, PT, R14, 0x20, RZ ;  /* 0x000000200e147810 */ /* 0x000fc60007f7e0ff */
[----:B0-----:R-:W-:Y:S02]  /*0970*/  IMAD.X R25, RZ, RZ, R13, P2 ;  /* 0x000000ffff197224 */ /* 0x001fe400010e060d */
[----:B------:R-:W-:Y:S01]  /*0980*/  IMAD.X R22, RZ, RZ, R15, P3 ;  /* 0x000000ffff167224 */ /* 0x000fe200018e060f */
[----:B--2---:R0:W-:Y:S01]  /*0990*/  @!P1 STG.E desc[UR8][R14.64+0xc], R23 ;  /* 0x00000c170e009986 */ /* 0x0041e2000c101908 */
[----:B------:R-:W-:-:S05]  /*09a0*/  IADD3 R21, P1, PT, R16, 0x20, RZ ;  /* 0x0000002010157810 */ /* 0x000fca0007f3e0ff */
[----:B------:R-:W-:Y:S01]  /*09b0*/  IMAD.X R26, RZ, RZ, R17, P1 ;  /* 0x000000ffff1a7224 */ /* 0x000fe200008e0611 */
[----:B------:R-:W-:Y:S07]  /*09c0*/  @P4 BRA `(.L_x_6) ;  /* 0xfffffffc00444947 */ /* 0x000fee000383ffff */
[----:B------:R-:W-:-:S07]  /*09d0*/  IMAD.MOV.U32 R21, RZ, RZ, R4 ;  /* 0x000000ffff157224 */ /* 0x000fce00078e0004 */
.L_x_5:
[----:B------:R-:W-:-:S13]  /*09e0*/  ISETP.NE.AND P1, PT, R0, RZ, PT ;  /* 0x000000ff0000720c */ /* 0x000fda0003f25270 */
[----:B------:R-:W-:Y:S05]  /*09f0*/  @!P1 BRA `(.L_x_4) ;  /* 0x00000004005c9947 */ /* 0x000fea0003800000 */
[----:B------:R-:W-:Y:S05]  /*0a00*/  @!P0 BRA `(.L_x_7) ;  /* 0x0000000000888947 */ /* 0x000fea0003800000 */
[----:B------:R-:W1:Y:S01]  /*0a10*/  LDCU.64 UR6, c[0x0][0x390] ;  /* 0x00007200ff0677ac */ /* 0x000e620008000a00 */
[----:B0-----:R-:W-:Y:S01]  /*0a20*/  IADD3 R14, P1, PT, R8, R21, RZ ;  /* 0x00000015080e7210 */ /* 0x001fe20007f3e0ff */
[----:B------:R-:W0:Y:S04]  /*0a30*/  LDCU.128 UR12, c[0x0][0x380] ;  /* 0x00007000ff0c77ac */ /* 0x000e280008000c00 */
[----:B------:R-:W-:Y:S02]  /*0a40*/  IMAD.X R13, RZ, RZ, R19, P1 ;  /* 0x000000ffff0d7224 */ /* 0x000fe400008e0613 */
[----:B------:R-:W-:-:S03]  /*0a50*/  IMAD.SHL.U32 R12, R14, 0x4, RZ ;  /* 0x000000040e0c7824 */ /* 0x000fc600078e00ff */
[----:B------:R-:W-:Y:S02]  /*0a60*/  SHF.L.U64.HI R14, R14, 0x2, R13 ;  /* 0x000000020e0e7819 */ /* 0x000fe4000001020d */
[----:B-1----:R-:W-:-:S04]  /*0a70*/  IADD3 R16, P1, PT, R12, UR6, RZ ;  /* 0x000000060c107c10 */ /* 0x002fc8000ff3e0ff */
[----:B------:R-:W-:-:S05]  /*0a80*/  IADD3.X R17, PT, PT, R14, UR7, RZ, P1, !PT ;  /* 0x000000070e117c10 */ /* 0x000fca0008ffe4ff */
[----:B------:R-:W2:Y:S01]  /*0a90*/  LDG.E R13, desc[UR8][R16.64] ;  /* 0x00000008100d7981 */ /* 0x000ea2000c1e1900 */
[----:B0-----:R-:W-:Y:S02]  /*0aa0*/  IADD3 R12, P2, PT, R12, UR14, RZ ;  /* 0x0000000e0c0c7c10 */ /* 0x001fe4000ff5e0ff */
[----:B--2---:R-:W-:Y:S02]  /*0ab0*/  ISETP.NE.AND P1, PT, R13, R10, PT ;  /* 0x0000000a0d00720c */ /* 0x004fe40003f25270 */
[----:B------:R-:W-:-:S11]  /*0ac0*/  IADD3.X R13, PT, PT, R14, UR15, RZ, P2, !PT ;  /* 0x0000000f0e0d7c10 */ /* 0x000fd600097fe4ff */
[----:B------:R-:W2:Y:S01]  /*0ad0*/  @!P1 LDG.E R23, desc[UR8][R12.64] ;  /* 0x000000080c179981 */ /* 0x000ea2000c1e1900 */
[----:B------:R-:W-:-:S04]  /*0ae0*/  IADD3 R15, P2, PT, R6, R21, RZ ;  /* 0x00000015060f7210 */ /* 0x000fc80007f5e0ff */
[----:B------:R-:W-:Y:S01]  /*0af0*/  LEA R14, P3, R15, UR12, 0x2 ;  /* 0x0000000c0f0e7c11 */ /* 0x000fe2000f8610ff */
[----:B------:R-:W-:-:S05]  /*0b00*/  IMAD.X R18, RZ, RZ, R11, P2 ;  /* 0x000000ffff127224 */ /* 0x000fca00010e060b */
        /* <DEDUP_REMOVED lines=10> */
[----:B------:R-:W2:Y:S01]  /*0bb0*/  LDG.E R29, desc[UR8][R16.64+0xc] ;  /* 0x00000c08101d7981 */ /* 0x000ea2000c1e1900 */
[----:B------:R-:W-:Y:S01]  /*0bc0*/  BSSY.RECONVERGENT B1, `(.L_x_8) ;  /* 0x0000005000017945 */ /* 0x000fe20003800200 */
[----:B--2---:R-:W-:-:S13]  /*0bd0*/  ISETP.NE.AND P1, PT, R29, R10, PT ;  /* 0x0000000a1d00720c */ /* 0x004fda0003f25270 */
[----:B0-----:R-:W-:Y:S05]  /*0be0*/  @P1 BRA `(.L_x_9) ;  /* 0x0000000000081947 */ /* 0x001fea0003800000 */
[----:B------:R-:W2:Y:S04]  /*0bf0*/  LDG.E R13, desc[UR8][R12.64+0xc] ;  /* 0x00000c080c0d7981 */ /* 0x000ea8000c1e1900 */
[----:B--2---:R0:W-:Y:S02]  /*0c00*/  STG.E desc[UR8][R14.64+0xc], R13 ;  /* 0x00000c0d0e007986 */ /* 0x0041e4000c101908 */
.L_x_9:
[----:B------:R-:W-:Y:S05]  /*0c10*/  BSYNC.RECONVERGENT B1 ;  /* 0x0000000000017941 */ /* 0x000fea0003800200 */
.L_x_8:
[----:B------:R-:W-:-:S07]  /*0c20*/  VIADD R21, R21, 0x4 ;  /* 0x0000000415157836 */ /* 0x000fce0000000000 */
.L_x_7:
[----:B------:R-:W-:-:S13]  /*0c30*/  ISETP.NE.AND P1, PT, R3, RZ, PT ;  /* 0x000000ff0300720c */ /* 0x000fda0003f25270 */
[----:B------:R-:W-:Y:S05]  /*0c40*/  @!P1 BRA `(.L_x_4) ;  /* 0x0000000000c89947 */ /* 0x000fea0003800000 */
[----:B------:R-:W-:-:S13]  /*0c50*/  ISETP.NE.AND P1, PT, R3, 0x1, PT ;  /* 0x000000010300780c */ /* 0x000fda0003f25270 */
[----:B------:R-:W-:Y:S05]  /*0c60*/  @!P1 BRA `(.L_x_10) ;  /* 0x0000000000689947 */ /* 0x000fea0003800000 */
[----:B------:R-:W1:Y:S01]  /*0c70*/  LDCU.64 UR6, c[0x0][0x390] ;  /* 0x00007200ff0677ac */ /* 0x000e620008000a00 */
[----:B------:R-:W-:Y:S01]  /*0c80*/  IADD3 R12, P1, PT, R8, R21, RZ ;  /* 0x00000015080c7210 */ /* 0x000fe20007f3e0ff */
[----:B------:R-:W2:Y:S04]  /*0c90*/  LDCU.128 UR12, c[0x0][0x380] ;  /* 0x00007000ff0c77ac */ /* 0x000ea80008000c00 */
[----:B0-----:R-:W-:Y:S02]  /*0ca0*/  IMAD.X R13, RZ, RZ, R19, P1 ;  /* 0x000000ffff0d7224 */ /* 0x001fe400008e0613 */
[----:B------:R-:W-:-:S03]  /*0cb0*/  IMAD.SHL.U32 R15, R12, 0x4, RZ ;  /* 0x000000040c0f7824 */ /* 0x000fc600078e00ff */
[----:B------:R-:W-:Y:S02]  /*0cc0*/  SHF.L.U64.HI R14, R12, 0x2, R13 ;  /* 0x000000020c0e7819 */ /* 0x000fe4000001020d */
[----:B-1----:R-:W-:-:S04]  /*0cd0*/  IADD3 R16, P1, PT, R15, UR6, RZ ;  /* 0x000000060f107c10 */ /* 0x002fc8000ff3e0ff */
[----:B------:R-:W-:-:S05]  /*0ce0*/  IADD3.X R17, PT, PT, R14, UR7, RZ, P1, !PT ;  /* 0x000000070e117c10 */ /* 0x000fca0008ffe4ff */
[----:B------:R-:W3:Y:S01]  /*0cf0*/  LDG.E R13, desc[UR8][R16.64] ;  /* 0x00000008100d7981 */ /* 0x000ee2000c1e1900 */
[----:B--2---:R-:W-:Y:S02]  /*0d00*/  IADD3 R12, P2, PT, R15, UR14, RZ ;  /* 0x0000000e0f0c7c10 */ /* 0x004fe4000ff5e0ff */
[----:B---3--:R-:W-:Y:S02]  /*0d10*/  ISETP.NE.AND P1, PT, R13, R10, PT ;  /* 0x0000000a0d00720c */ /* 0x008fe40003f25270 */
[----:B------:R-:W-:-:S11]  /*0d20*/  IADD3.X R13, PT, PT, R14, UR15, RZ, P2, !PT ;  /* 0x0000000f0e0d7c10 */ /* 0x000fd600097fe4ff */
[----:B------:R-:W2:Y:S01]  /*0d30*/  @!P1 LDG.E R23, desc[UR8][R12.64] ;  /* 0x000000080c179981 */ /* 0x000ea2000c1e1900 */
[----:B------:R-:W-:-:S04]  /*0d40*/  IADD3 R15, P2, PT, R6, R21, RZ ;  /* 0x00000015060f7210 */ /* 0x000fc80007f5e0ff */
[----:B------:R-:W-:Y:S01]  /*0d50*/  LEA R14, P3, R15, UR12, 0x2 ;  /* 0x0000000c0f0e7c11 */ /* 0x000fe2000f8610ff */
[----:B------:R-:W-:-:S05]  /*0d60*/  IMAD.X R18, RZ, RZ, R11, P2 ;  /* 0x000000ffff127224 */ /* 0x000fca00010e060b */
[----:B------:R-:W-:-:S05]  /*0d70*/  LEA.HI.X R15, R15, UR13, R18, 0x2, P3 ;  /* 0x0000000d0f0f7c11 */ /* 0x000fca00098f1412 */
[----:B--2---:R0:W-:Y:S04]  /*0d80*/  @!P1 STG.E desc[UR8][R14.64], R23 ;  /* 0x000000170e009986 */ /* 0x0041e8000c101908 */
[----:B------:R-:W2:Y:S01]  /*0d90*/  LDG.E R17, desc[UR8][R16.64+0x4] ;  /* 0x0000040810117981 */ /* 0x000ea2000c1e1900 */
[----:B------:R-:W-:Y:S01]  /*0da0*/  BSSY.RECONVERGENT B1, `(.L_x_11) ;  /* 0x0000005000017945 */ /* 0x000fe20003800200 */
[----:B--2---:R-:W-:-:S13]  /*0db0*/  ISETP.NE.AND P1, PT, R17, R10, PT ;  /* 0x0000000a1100720c */ /* 0x004fda0003f25270 */
[----:B0-----:R-:W-:Y:S05]  /*0dc0*/  @P1 BRA `(.L_x_12) ;  /* 0x0000000000081947 */ /* 0x001fea0003800000 */
[----:B------:R-:W2:Y:S04]  /*0dd0*/  LDG.E R13, desc[UR8][R12.64+0x4] ;  /* 0x000004080c0d7981 */ /* 0x000ea8000c1e1900 */
[----:B--2---:R0:W-:Y:S02]  /*0de0*/  STG.E desc[UR8][R14.64+0x4], R13 ;  /* 0x0000040d0e007986 */ /* 0x0041e4000c101908 */
.L_x_12:
[----:B------:R-:W-:Y:S05]  /*0df0*/  BSYNC.RECONVERGENT B1 ;  /* 0x0000000000017941 */ /* 0x000fea0003800200 */
.L_x_11:
[----:B------:R-:W-:-:S07]  /*0e00*/  VIADD R21, R21, 0x2 ;  /* 0x0000000215157836 */ /* 0x000fce0000000000 */
.L_x_10:
[----:B------:R-:W1:Y:S02]  /*0e10*/  LDCU UR6, c[0x0][0x3a8] ;  /* 0x00007500ff0677ac */ /* 0x000e640008000800 */
[----:B-1----:R-:W-:-:S09]  /*0e20*/  ULOP3.LUT UP0, URZ, UR6, 0x1, URZ, 0xc0, !UPT ;  /* 0x0000000106ff7892 */ /* 0x002fd2000f80c0ff */
[----:B------:R-:W-:Y:S05]  /*0e30*/  BRA.U !UP0, `(.L_x_4) ;  /* 0x00000001084c7547 */ /* 0x000fea000b800000 */
[----:B------:R-:W1:Y:S01]  /*0e40*/  LDCU.64 UR6, c[0x0][0x390] ;  /* 0x00007200ff0677ac */ /* 0x000e620008000a00 */
[----:B------:R-:W-:-:S05]  /*0e50*/  IADD3 R8, P1, PT, R8, R21, RZ ;  /* 0x0000001508087210 */ /* 0x000fca0007f3e0ff */
[----:B------:R-:W-:Y:S02]  /*0e60*/  IMAD.X R19, RZ, RZ, R19, P1 ;  /* 0x000000ffff137224 */ /* 0x000fe400008e0613 */
[----:B0-----:R-:W-:-:S03]  /*0e70*/  IMAD.SHL.U32 R14, R8, 0x4, RZ ;  /* 0x00000004080e7824 */ /* 0x001fc600078e00ff */
[----:B------:R-:W-:Y:S02]  /*0e80*/  SHF.L.U64.HI R19, R8, 0x2, R19 ;  /* 0x0000000208137819 */ /* 0x000fe40000010213 */
[----:B-1----:R-:W-:-:S04]  /*0e90*/  IADD3 R12, P1, PT, R14, UR6, RZ ;  /* 0x000000060e0c7c10 */ /* 0x002fc8000ff3e0ff */
[----:B------:R-:W-:-:S06]  /*0ea0*/  IADD3.X R13, PT, PT, R19, UR7, RZ, P1, !PT ;  /* 0x00000007130d7c10 */ /* 0x000fcc0008ffe4ff */
[----:B------:R-:W2:Y:S02]  /*0eb0*/  LDG.E R13, desc[UR8][R12.64] ;  /* 0x000000080c0d7981 */ /* 0x000ea4000c1e1900 */
[----:B--2---:R-:W-:-:S13]  /*0ec0*/  ISETP.NE.AND P1, PT, R13, R10, PT ;  /* 0x0000000a0d00720c */ /* 0x004fda0003f25270 */
[----:B------:R-:W-:Y:S05]  /*0ed0*/  @P1 BRA `(.L_x_4) ;  /* 0x0000000000241947 */ /* 0x000fea0003800000 */
[----:B------:R-:W0:Y:S02]  /*0ee0*/  LDCU.128 UR12, c[0x0][0x380] ;  /* 0x00007000ff0c77ac */ /* 0x000e240008000c00 */
[----:B0-----:R-:W-:-:S04]  /*0ef0*/  IADD3 R12, P1, PT, R14, UR14, RZ ;  /* 0x0000000e0e0c7c10 */ /* 0x001fc8000ff3e0ff */
[----:B------:R-:W-:-:S06]  /*0f00*/  IADD3.X R13, PT, PT, R19, UR15, RZ, P1, !PT ;  /* 0x0000000f130d7c10 */ /* 0x000fcc0008ffe4ff */
[----:B------:R-:W2:Y:S01]  /*0f10*/  LDG.E R13, desc[UR8][R12.64] ;  /* 0x000000080c0d7981 */ /* 0x000ea2000c1e1900 */
[----:B------:R-:W-:-:S04]  /*0f20*/  IADD3 R6, P1, PT, R6, R21, RZ ;  /* 0x0000001506067210 */ /* 0x000fc80007f3e0ff */
[----:B------:R-:W-:Y:S01]  /*0f30*/  LEA R10, P2, R6, UR12, 0x2 ;  /* 0x0000000c060a7c11 */ /* 0x000fe2000f8410ff */
[----:B------:R-:W-:-:S05]  /*0f40*/  IMAD.X R11, RZ, RZ, R11, P1 ;  /* 0x000000ffff0b7224 */ /* 0x000fca00008e060b */
[----:B------:R-:W-:-:S05]  /*0f50*/  LEA.HI.X R11, R6, UR13, R11, 0x2, P2 ;  /* 0x0000000d060b7c11 */ /* 0x000fca00090f140b */
[----:B--2---:R1:W-:Y:S02]  /*0f60*/  STG.E desc[UR8][R10.64], R13 ;  /* 0x0000000d0a007986 */ /* 0x0043e4000c101908 */
.L_x_4:
[----:B------:R-:W-:Y:S05]  /*0f70*/  BSYNC.RECONVERGENT B0 ;  /* 0x0000000000007941 */ /* 0x000fea0003800200 */
.L_x_3:
[----:B------:R-:W2:Y:S01]  /*0f80*/  LDCU UR6, c[0x0][0x3a4] ;  /* 0x00007480ff0677ac */ /* 0x000ea20008000800 */
[----:B------:R-:W-:-:S05]  /*0f90*/  IMAD.IADD R2, R9, 0x1, R2 ;  /* 0x0000000109027824 */ /* 0x000fca00078e0202 */
[----:B--2---:R-:W-:-:S13]  /*0fa0*/  ISETP.GE.AND P1, PT, R2, UR6, PT ;  /* 0x0000000602007c0c */ /* 0x004fda000bf26270 */
[----:B------:R-:W-:Y:S05]  /*0fb0*/  @!P1 BRA `(.L_x_13) ;  /* 0xfffffff000709947 */ /* 0x000fea000383ffff */
[----:B------:R-:W-:Y:S05]  /*0fc0*/  EXIT ;  /* 0x000000000000794d */ /* 0x000fea0003800000 */
.L_x_14:
[----:B------:R-:W-:-:S00]  /*0fd0*/  BRA `(.L_x_14) ;  /* 0xfffffffc00fc7947 */ /* 0x000fc0000383ffff */
[----:B------:R-:W-:-:S00]  /*0fe0*/  NOP ;  /* 0x0000000000007918 */ /* 0x000fc00000000000 */
        /* <DEDUP_REMOVED lines=9> */
.L_x_249:


//--------------------- .text.backprop_reduce_mean --------------------------
	.section	.text.backprop_reduce_mean,"ax",@progbits
	.align	128
        .global         backprop_reduce_mean
        .type           backprop_reduce_mean,@function
        .size           backprop_reduce_mean,(.L_x_243 - backprop_reduce_mean)
        .other          backprop_reduce_mean,@"STO_CUDA_ENTRY STV_DEFAULT"
backprop_reduce_mean:
.text.backprop_reduce_mean:
        /* <DEDUP_REMOVED lines=10> */
[----:B------:R-:W0:Y:S01]  /*00a0*/  LDCU UR4, c[0x0][0x370] ;  /* 0x00006e00ff0477ac */ /* 0x000e220008000800 */
[C---:B------:R-:W-:Y:S01]  /*00b0*/  LOP3.LUT R23, R21.reuse, 0x7, RZ, 0xc0, !PT ;  /* 0x0000000715177812 */ /* 0x040fe200078ec0ff */
[----:B------:R-:W-:Y:S01]  /*00c0*/  IMAD.MOV.U32 R20, RZ, RZ, RZ ;  /* 0x000000ffff147224 */ /* 0x000fe200078e00ff */
[C---:B------:R-:W-:Y:S01]  /*00d0*/  LOP3.LUT R22, R21.reuse, 0x3, RZ, 0xc0, !PT ;  /* 0x0000000315167812 */ /* 0x040fe200078ec0ff */
[----:B------:R-:W-:Y:S01]  /*00e0*/  IMAD.MOV.U32 R19, RZ, RZ, RZ ;  /* 0x000000ffff137224 */ /* 0x000fe200078e00ff */
[----:B------:R-:W-:Y:S01]  /*00f0*/  LOP3.LUT R21, R21, 0x7ffffff8, RZ, 0xc0, !PT ;  /* 0x7ffffff815157812 */ /* 0x000fe200078ec0ff */
[----:B------:R-:W1:Y:S01]  /*0100*/  LDCU.64 UR6, c[0x0][0x358] ;  /* 0x00006b00ff0677ac */ /* 0x000e620008000a00 */
[----:B------:R-:W-:-:S03]  /*0110*/  IADD3 R16, PT, PT, R23, -0x1, RZ ;  /* 0xffffffff17107810 */ /* 0x000fc60007ffe0ff */
[----:B------:R-:W-:Y:S01]  /*0120*/  IMAD.MOV R14, RZ, RZ, -R21 ;  /* 0x000000ffff0e7224 */ /* 0x000fe200078e0a15 */
[----:B------:R-:W2:Y:S01]  /*0130*/  LDCU UR5, c[0x0][0x398] ;  /* 0x00007300ff0577ac */ /* 0x000ea20008000800 */
[----:B0-----:R-:W-:-:S07]  /*0140*/  IMAD R18, R18, UR4, RZ ;  /* 0x0000000412127c24 */ /* 0x001fce000f8e02ff */
.L_x_54:
[----:B0-----:R-:W0:Y:S01]  /*0150*/  LDCU UR4, c[0x0][0x398] ;  /* 0x00007300ff0477ac */ /* 0x001e220008000800 */
[----:B------:R-:W-:Y:S01]  /*0160*/  BSSY.RECONVERGENT B0, `(.L_x_15) ;  /* 0x000000f000007945 */ /* 0x000fe20003800200 */
[----:B0-----:R-:W-:-:S13]  /*0170*/  ISETP.GE.AND P0, PT, R20, UR4, PT ;  /* 0x0000000414007c0c */ /* 0x001fda000bf06270 */
[----:B-123--:R-:W-:Y:S05]  /*0180*/  @P0 BRA `(.L_x_16) ;  /* 0x0000000000300947 */ /* 0x00efea0003800000 */
[----:B------:R-:W0:Y:S08]  /*0190*/  LDC R6, c[0x0][0x398] ;  /* 0x0000e600ff067b82 */ /* 0x000e300000000800 */
[----:B------:R-:W3:Y:S02]  /*01a0*/  LDC.64 R2, c[0x0][0x390] ;  /* 0x0000e400ff027b82 */ /* 0x000ee40000000a00 */
.L_x_17:
[----:B---3--:R-:W-:-:S06]  /*01b0*/  IMAD.WIDE R4, R20, 0x4, R2 ;  /* 0x0000000414047825 */ /* 0x008fcc00078e0202 */
[----:B-1----:R-:W3:Y:S02]  /*01c0*/  LDG.E R4, desc[UR6][R4.64] ;  /* 0x0000000604047981 */ /* 0x002ee4000c1e1900 */
[----:B---3--:R-:W-:-:S05]  /*01d0*/  IMAD.IADD R0, R19, 0x1, R4 ;  /* 0x0000000113007824 */ /* 0x008fca00078e0204 */
[----:B------:R-:W-:-:S13]  /*01e0*/  ISETP.GT.AND P0, PT, R0, R25, PT ;  /* 0x000000190000720c */ /* 0x000fda0003f04270 */
[----:B------:R-:W-:Y:S05]  /*01f0*/  @P0 BRA `(.L_x_16) ;  /* 0x0000000000140947 */ /* 0x000fea0003800000 */
[----:B------:R-:W-:Y:S01]  /*0200*/  IADD3 R20, PT, PT, R20, 0x1, RZ ;  /* 0x0000000114147810 */ /* 0x000fe20007ffe0ff */
[----:B------:R-:W-:-:S03]  /*0210*/  IMAD.MOV.U32 R19, RZ, RZ, R0 ;  /* 0x000000ffff137224 */ /* 0x000fc600078e0000 */
[----:B--2---:R-:W-:-:S13]  /*0220*/  ISETP.NE.AND P0, PT, R20, UR5, PT ;  /* 0x0000000514007c0c */ /* 0x004fda000bf05270 */
[----:B------:R-:W-:Y:S05]  /*0230*/  @P0 BRA `(.L_x_17) ;  /* 0xfffffffc00dc0947 */ /* 0x000fea000383ffff */
[----:B0-----:R-:W-:-:S07]  /*0240*/  IMAD.MOV.U32 R20, RZ, RZ, R6 ;  /* 0x000000ffff147224 */ /* 0x001fce00078e0006 */
.L_x_16:
[----:B-12---:R-:W-:Y:S05]  /*0250*/  BSYNC.RECONVERGENT B0 ;  /* 0x0000000000007941 */ /* 0x006fea0003800200 */
.L_x_15:
[----:B------:R-:W1:Y:S02]  /*0260*/  LDC.64 R2, c[0x0][0x390] ;  /* 0x0000e400ff027b82 */ /* 0x000e640000000a00 */
[----:B-1----:R-:W-:-:S06]  /*0270*/  IMAD.WIDE R2, R20, 0x4, R2 ;  /* 0x0000000414027825 */ /* 0x002fcc00078e0202 */
[----:B------:R-:W2:Y:S01]  /*0280*/  LDG.E R2, desc[UR6][R2.64] ;  /* 0x0000000602027981 */ /* 0x000ea2000c1e1900 */
[----:B------:R-:W-:Y:S01]  /*0290*/  BSSY.RECONVERGENT B0, `(.L_x_18) ;  /* 0x0000136000007945 */ /* 0x000fe20003800200 */
[----:B--2---:R-:W-:-:S13]  /*02a0*/  ISETP.NE.AND P0, PT, R2, RZ, PT ;  /* 0x000000ff0200720c */ /* 0x004fda0003f05270 */
[----:B------:R-:W-:Y:S05]  /*02b0*/  @!P0 BRA `(.L_x_19) ;  /* 0x0000001000cc8947 */ /* 0x000fea0003800000 */
[----:B------:R-:W1:Y:S01]  /*02c0*/  LDCU UR4, c[0x0][0x3a0] ;  /* 0x00007400ff0477ac */ /* 0x000e620008000800 */
[----:B------:R-:W-:Y:S01]  /*02d0*/  HFMA2 R12, -RZ, RZ, 0, 0 ;  /* 0x00000000ff0c7431 */ /* 0x000fe200000001ff */
[----:B------:R-:W-:Y:S01]  /*02e0*/  I2FP.F32.S32 R13, R2 ;  /* 0x00000002000d7245 */ /* 0x000fe20000201400 */
[----:B-1----:R-:W-:Y:S02]  /*02f0*/  UISETP.GE.U32.AND UP0, UPT, UR4, 0x8, UPT ;  /* 0x000000080400788c */ /* 0x002fe4000bf06070 */
[----:B------:R-:W-:Y:S02]  /*0300*/  IMAD R17, R25, UR4, RZ ;  /* 0x0000000419117c24 */ /* 0x000fe4000f8e02ff */
[----:B------:R-:W-:-:S03]  /*0310*/  IMAD R15, R20, UR4, RZ ;  /* 0x00000004140f7c24 */ /* 0x000fc6000f8e02ff */
[----:B------:R-:W-:Y:S02]  /*0320*/  SHF.R.S32.HI R11, RZ, 0x1f, R17 ;  /* 0x0000001fff0b7819 */ /* 0x000fe40000011411 */
[----:B------:R-:W-:Y:S01]  /*0330*/  SHF.R.S32.HI R10, RZ, 0x1f, R15 ;  /* 0x0000001fff0a7819 */ /* 0x000fe2000001140f */
[----:B------:R-:W-:Y:S06]  /*0340*/  BRA.U !UP0, `(.L_x_20) ;  /* 0x0000000908487547 */ /* 0x000fec000b800000 */
[----:B------:R-:W1:Y:S01]  /*0350*/  LDCU.128 UR8, c[0x0][0x380] ;  /* 0x00007000ff0877ac */ /* 0x000e620008000c00 */
[----:B------:R-:W-:Y:S01]  /*0360*/  IMAD.MOV.U32 R2, RZ, RZ, R14 ;  /* 0x000000ffff027224 */ /* 0x000fe200078e000e */
[----:B-1----:R-:W-:Y:S02]  /*0370*/  LEA R28, P0, R15, UR10, 0x2 ;  /* 0x0000000a0f1c7c11 */ /* 0x002fe4000f8010ff */
[----:B------:R-:W-:Y:S02]  /*0380*/  LEA R3, P2, R17, UR8, 0x2 ;  /* 0x0000000811037c11 */ /* 0x000fe4000f8410ff */
[----:B------:R-:W-:Y:S02]  /*0390*/  IADD3 R28, P1, PT, R28, 0x10, RZ ;  /* 0x000000101c1c7810 */ /* 0x000fe40007f3e0ff */
[----:B------:R-:W-:Y:S02]  /*03a0*/  LEA.HI.X R29, R15, UR11, R10, 0x2, P0 ;  /* 0x0000000b0f1d7c11 */ /* 0x000fe400080f140a */
[----:B------:R-:W-:-:S02]  /*03b0*/  IADD3 R3, P3, PT, R3, 0x10, RZ ;  /* 0x0000001003037810 */ /* 0x000fc40007f7e0ff */
[----:B------:R-:W-:Y:S01]  /*03c0*/  LEA.HI.X R8, R17, UR9, R11, 0x2, P2 ;  /* 0x0000000911087c11 */ /* 0x000fe200090f140b */
[----:B------:R-:W-:-:S03]  /*03d0*/  IMAD.X R29, RZ, RZ, R29, P1 ;  /* 0x000000ffff1d7224 */ /* 0x000fc600008e061d */
[----:B------:R-:W-:-:S07]  /*03e0*/  IADD3.X R8, PT, PT, RZ, R8, RZ, P3, !PT ;  /* 0x00000008ff087210 */ /* 0x000fce0001ffe4ff */
.L_x_37:
[----:B------:R-:W2:Y:S01]  /*03f0*/  LDG.E R0, desc[UR6][R28.64+-0x10] ;  /* 0xfffff0061c007981 */ /* 0x000ea2000c1e1900 */
[----:B------:R-:W1:Y:S01]  /*0400*/  MUFU.RCP R4, R13 ;  /* 0x0000000d00047308 */ /* 0x000e620000001000 */
[----:B------:R-:W-:Y:S01]  /*0410*/  BSSY.RECONVERGENT B3, `(.L_x_21) ;  /* 0x000000d000037945 */ /* 0x000fe20003800200 */
[----:B-1----:R-:W-:-:S04]  /*0420*/  FFMA R5, -R13, R4, 1 ;  /* 0x3f8000000d057423 */ /* 0x002fc80000000104 */
[----:B------:R-:W-:Y:S02]  /*0430*/  FFMA R5, R4, R5, R4 ;  /* 0x0000000504057223 */ /* 0x000fe40000000004 */
[----:B--2---:R-:W1:Y:S02]  /*0440*/  FCHK P0, R0, R13 ;  /* 0x0000000d00007302 */ /* 0x004e640000000000 */
[----:B------:R-:W-:-:S04]  /*0450*/  FFMA R4, R0, R5, RZ ;  /* 0x0000000500047223 */ /* 0x000fc800000000ff */
[----:B0-----:R-:W-:-:S04]  /*0460*/  FFMA R6, -R13, R4, R0 ;  /* 0x000000040d067223 */ /* 0x001fc80000000100 */
[----:B------:R-:W-:Y:S01]  /*0470*/  FFMA R7, R5, R6, R4 ;  /* 0x0000000605077223 */ /* 0x000fe20000000004 */
[----:B------:R-:W-:Y:S02]  /*0480*/  IMAD.MOV.U32 R4, RZ, RZ, R3 ;  /* 0x000000ffff047224 */ /* 0x000fe400078e0003 */
[----:B------:R-:W-:Y:S01]  /*0490*/  IMAD.MOV.U32 R5, RZ, RZ, R8 ;  /* 0x000000ffff057224 */ /* 0x000fe200078e0008 */
[----:B-1----:R-:W-:Y:S06]  /*04a0*/  @!P0 BRA `(.L_x_22) ;  /* 0x00000000000c8947 */ /* 0x002fec0003800000 */
[----:B------:R-:W-:-:S07]  /*04b0*/  MOV R24, 0x4d0 ;  /* 0x000004d000187802 */ /* 0x000fce0000000f00 */
[----:B------:R-:W-:Y:S05]  /*04c0*/  CALL.REL.NOINC `($__internal_0_$__cuda_sm3x_div_rn_noftz_f32_slowpath) ;  /* 0x0000001000607944 */ /* 0x000fea0003c00000 */
[----:B------:R-:W-:-:S07]  /*04d0*/  MOV R7, R0 ;  /* 0x0000000000077202 */ /* 0x000fce0000000f00 */
.L_x_22:
[----:B------:R-:W-:Y:S05]  /*04e0*/  BSYNC.RECONVERGENT B3 ;  /* 0x0000000000037941 */ /* 0x000fea0003800200 */
.L_x_21:
[----:B------:R0:W-:Y:S04]  /*04f0*/  STG.E desc[UR6][R4.64+-0x10], R7 ;  /* 0xfffff00704007986 */ /* 0x0001e8000c101906 */
[----:B------:R-:W2:Y:S01]  /*0500*/  LDG.E R8, desc[UR6][R28.64+-0xc] ;  /* 0xfffff4061c087981 */ /* 0x000ea2000c1e1900 */
[----:B------:R-:W1:Y:S01]  /*0510*/  MUFU.RCP R0, R13 ;  /* 0x0000000d00007308 */ /* 0x000e620000001000 */
[----:B------:R-:W-:Y:S01]  /*0520*/  BSSY.RECONVERGENT B3, `(.L_x_23) ;  /* 0x000000c000037945 */ /* 0x000fe20003800200 */
[----:B-1----:R-:W-:-:S04]  /*0530*/  FFMA R3, -R13, R0, 1 ;  /* 0x3f8000000d037423 */ /* 0x002fc80000000100 */
[----:B------:R-:W-:Y:S02]  /*0540*/  FFMA R0, R0, R3, R0 ;  /* 0x0000000300007223 */ /* 0x000fe40000000000 */
[----:B--2---:R-:W1:Y:S02]  /*0550*/  FCHK P0, R8, R13 ;  /* 0x0000000d08007302 */ /* 0x004e640000000000 */
[----:B------:R-:W-:-:S04]  /*0560*/  FFMA R3, R0, R8, RZ ;  /* 0x0000000800037223 */ /* 0x000fc800000000ff */
[----:B------:R-:W-:-:S04]  /*0570*/  FFMA R6, -R13, R3, R8 ;  /* 0x000000030d067223 */ /* 0x000fc80000000108 */
[----:B------:R-:W-:Y:S01]  /*0580*/  FFMA R3, R0, R6, R3 ;  /* 0x0000000600037223 */ /* 0x000fe20000000003 */
[----:B01----:R-:W-:Y:S06]  /*0590*/  @!P0 BRA `(.L_x_24) ;  /* 0x0000000000108947 */ /* 0x003fec0003800000 */
[----:B------:R-:W-:Y:S01]  /*05a0*/  IMAD.MOV.U32 R0, RZ, RZ, R8 ;  /* 0x000000ffff007224 */ /* 0x000fe200078e0008 */
[----:B------:R-:W-:-:S07]  /*05b0*/  MOV R24, 0x5d0 ;  /* 0x000005d000187802 */ /* 0x000fce0000000f00 */
[----:B------:R-:W-:Y:S05]  /*05c0*/  CALL.REL.NOINC `($__internal_0_$__cuda_sm3x_div_rn_noftz_f32_slowpath) ;  /* 0x0000001000207944 */ /* 0x000fea0003c00000 */
[----:B------:R-:W-:-:S07]  /*05d0*/  IMAD.MOV.U32 R3, RZ, RZ, R0 ;  /* 0x000000ffff037224 */ /* 0x000fce00078e0000 */
.L_x_24:
[----:B------:R-:W-:Y:S05]  /*05e0*/  BSYNC.RECONVERGENT B3 ;  /* 0x0000000000037941 */ /* 0x000fea0003800200 */
.L_x_23:
        /* <DEDUP_REMOVED lines=11> */
[----:B------:R-:W-:Y:S02]  /*06a0*/  MOV R0, R8 ;  /* 0x0000000800007202 */ /* 0x000fe40000000f00 */
[----:B------:R-:W-:-:S07]  /*06b0*/  MOV R24, 0x6d0 ;  /* 0x000006d000187802 */ /* 0x000fce0000000f00 */
[----:B------:R-:W-:Y:S05]  /*06c0*/  CALL.REL.NOINC `($__internal_0_$__cuda_sm3x_div_rn_noftz_f32_slowpath) ;  /* 0x0000000c00e07944 */ /* 0x000fea0003c00000 */
[----:B------:R-:W-:-:S07]  /*06d0*/  IMAD.MOV.U32 R7, RZ, RZ, R0 ;  /* 0x000000ffff077224 */ /* 0x000fce00078e0000 */
.L_x_26:
[----:B------:R-:W-:Y:S05]  /*06e0*/  BSYNC.RECONVERGENT B3 ;  /* 0x0000000000037941 */ /* 0x000fea0003800200 */
.L_x_25:
        /* <DEDUP_REMOVED lines=14> */
[----:B------:R-:W-:-:S07]  /*07d0*/  MOV R3, R0 ;  /* 0x0000000000037202 */ /* 0x000fce0000000f00 */
.L_x_28:
[----:B------:R-:W-:Y:S05]  /*07e0*/  BSYNC.RECONVERGENT B3 ;  /* 0x0000000000037941 */ /* 0x000fea0003800200 */
.L_x_27:
        /* <DEDUP_REMOVED lines=15> */
.L_x_30:
[----:B------:R-:W-:Y:S05]  /*08e0*/  BSYNC.RECONVERGENT B3 ;  /* 0x0000000000037941 */ /* 0x000fea0003800200 */
.L_x_29:
        /* <DEDUP_REMOVED lines=15> */
.L_x_32:
[----:B------:R-:W-:Y:S05]  /*09e0*/  BSYNC.RECONVERGENT B3 ;  /* 0x0000000000037941 */ /* 0x000fea0003800200 */
.L_x_31:
        /* <DEDUP_REMOVED lines=15> */
.L_x_34:
[----:B------:R-:W-:Y:S05]  /*0ae0*/  BSYNC.RECONVERGENT B3 ;  /* 0x0000000000037941 */ /* 0x000fea0003800200 */
.L_x_33:
        /* <DEDUP_REMOVED lines=14> */
.L_x_36:
[----:B------:R-:W-:Y:S05]  /*0bd0*/  BSYNC.RECONVERGENT B3 ;  /* 0x0000000000037941 */ /* 0x000fea0003800200 */
.L_x_35:
[----:B------:R1:W-:Y:S01]  /*0be0*/  STG.E desc[UR6][R4.64+0xc], R0 ;  /* 0x00000c0004007986 */ /* 0x0003e2000c101906 */
[----:B------:R-:W-:Y:S01]  /*0bf0*/  VIADD R2, R2, 0x8 ;  /* 0x0000000802027836 */ /* 0x000fe20000000000 */
[----:B------:R-:W-:Y:S02]  /*0c00*/  IADD3 R3, P2, PT, R4, 0x20, RZ ;  /* 0x0000002004037810 */ /* 0x000fe40007f5e0ff */
[----:B------:R-:W-:Y:S02]  /*0c10*/  IADD3 R28, P1, PT, R28, 0x20, RZ ;  /* 0x000000201c1c7810 */ /* 0x000fe40007f3e0ff */
[----:B------:R-:W-:Y:S01]  /*0c20*/  ISETP.NE.AND P0, PT, R2, RZ, PT ;  /* 0x000000ff0200720c */ /* 0x000fe20003f05270 */
[----:B------:R-:W-:Y:S01]  /*0c30*/  IMAD.X R8, RZ, RZ, R5, P2 ;  /* 0x000000ffff087224 */ /* 0x000fe200010e0605 */
[----:B------:R-:W-:-:S11]  /*0c40*/  IADD3.X R29, PT, PT, RZ, R29, RZ, P1, !PT ;  /* 0x0000001dff1d7210 */ /* 0x000fd60000ffe4ff */
[----:B-1----:R-:W-:Y:S05]  /*0c50*/  @P0 BRA `(.L_x_37) ;  /* 0xfffffff400e40947 */ /* 0x002fea000383ffff */
[----:B------:R-:W-:-:S07]  /*0c60*/  MOV R12, R21 ;  /* 0x00000015000c7202 */ /* 0x000fce0000000f00 */
.L_x_20:
[----:B------:R-:W-:-:S13]  /*0c70*/  ISETP.NE.AND P0, PT, R23, RZ, PT ;  /* 0x000000ff1700720c */ /* 0x000fda0003f05270 */
[----:B------:R-:W-:Y:S05]  /*0c80*/  @!P0 BRA `(.L_x_19) ;  /* 0x0000000800588947 */ /* 0x000fea0003800000 */
[----:B------:R-:W-:-:S13]  /*0c90*/  ISETP.GE.U32.AND P0, PT, R16, 0x3, PT ;  /* 0x000000031000780c */ /* 0x000fda0003f06070 */
[----:B------:R-:W-:Y:S05]  /*0ca0*/  @!P0 BRA `(.L_x_38) ;  /* 0x0000000400288947 */ /* 0x000fea0003800000 */
[----:B------:R-:W1:Y:S01]  /*0cb0*/  LDCU.64 UR8, c[0x0][0x388] ;  /* 0x00007100ff0877ac */ /* 0x000e620008000a00 */
[----:B------:R-:W-:-:S05]  /*0cc0*/  IADD3 R0, P0, PT, R15, R12, RZ ;  /* 0x0000000c0f007210 */ /* 0x000fca0007f1e0ff */
[----:B------:R-:W-:Y:S01]  /*0cd0*/  IMAD.X R3, RZ, RZ, R10, P0 ;  /* 0x000000ffff037224 */ /* 0x000fe200000e060a */
[----:B-1----:R-:W-:-:S04]  /*0ce0*/  LEA R4, P0, R0, UR8, 0x2 ;  /* 0x0000000800047c11 */ /* 0x002fc8000f8010ff */
[----:B------:R-:W-:-:S05]  /*0cf0*/  LEA.HI.X R5, R0, UR9, R3, 0x2, P0 ;  /* 0x0000000900057c11 */ /* 0x000fca00080f1403 */
[----:B0-----:R-:W2:Y:S01]  /*0d00*/  LDG.E R6, desc[UR6][R4.64] ;  /* 0x0000000604067981 */ /* 0x001ea2000c1e1900 */
[----:B------:R-:W0:Y:S01]  /*0d10*/  MUFU.RCP R0, R13 ;  /* 0x0000000d00007308 */ /* 0x000e220000001000 */
[----:B------:R-:W-:Y:S01]  /*0d20*/  BSSY.RECONVERGENT B3, `(.L_x_39) ;  /* 0x000000c000037945 */ /* 0x000fe20003800200 */
[----:B0-----:R-:W-:-:S04]  /*0d30*/  FFMA R3, -R13, R0, 1 ;  /* 0x3f8000000d037423 */ /* 0x001fc80000000100 */
[----:B------:R-:W-:Y:S02]  /*0d40*/  FFMA R0, R0, R3, R0 ;  /* 0x0000000300007223 */ /* 0x000fe40000000000 */
[----:B--2---:R-:W0:Y:S02]  /*0d50*/  FCHK P0, R6, R13 ;  /* 0x0000000d06007302 */ /* 0x004e240000000000 */
[----:B------:R-:W-:-:S04]  /*0d60*/  FFMA R2, R0, R6, RZ ;  /* 0x0000000600027223 */ /* 0x000fc800000000ff */
[----:B------:R-:W-:-:S04]  /*0d70*/  FFMA R3, -R13, R2, R6 ;  /* 0x000000020d037223 */ /* 0x000fc80000000106 */
[----:B------:R-:W-:Y:S01]  /*0d80*/  FFMA R7, R0, R3, R2 ;  /* 0x0000000300077223 */ /* 0x000fe20000000002 */
[----:B0-----:R-:W-:Y:S06]  /*0d90*/  @!P0 BRA `(.L_x_40) ;  /* 0x0000000000108947 */ /* 0x001fec0003800000 */
[----:B------:R-:W-:Y:S02]  /*0da0*/  MOV R0, R6 ;  /* 0x0000000600007202 */ /* 0x000fe40000000f00 */
[----:B------:R-:W-:-:S07]  /*0db0*/  MOV R24, 0xdd0 ;  /* 0x00000dd000187802 */ /* 0x000fce0000000f00 */
[----:B------:R-:W-:Y:S05]  /*0dc0*/  CALL.REL.NOINC `($__internal_0_$__cuda_sm3x_div_rn_noftz_f32_slowpath) ;  /* 0x0000000800207944 */ /* 0x000fea0003c00000 */
[----:B------:R-:W-:-:S07]  /*0dd0*/  IMAD.MOV.U32 R7, RZ, RZ, R0 ;  /* 0x000000ffff077224 */ /* 0x000fce00078e0000 */
.L_x_40:
[----:B------:R-:W-:Y:S05]  /*0de0*/  BSYNC.RECONVERGENT B3 ;  /* 0x0000000000037941 */ /* 0x000fea0003800200 */
.L_x_39:
[----:B------:R-:W0:Y:S01]  /*0df0*/  LDCU.64 UR8, c[0x0][0x380] ;  /* 0x00007000ff0877ac */ /* 0x000e220008000a00 */
[----:B------:R-:W-:-:S04]  /*0e00*/  IADD3 R0, P0, PT, R17, R12, RZ ;  /* 0x0000000c11007210 */ /* 0x000fc80007f1e0ff */
[----:B------:R-:W-:Y:S02]  /*0e10*/  IADD3.X R3, PT, PT, RZ, R11, RZ, P0, !PT ;  /* 0x0000000bff037210 */ /* 0x000fe400007fe4ff */
[----:B0-----:R-:W-:-:S04]  /*0e20*/  LEA R2, P0, R0, UR8, 0x2 ;  /* 0x0000000800027c11 */ /* 0x001fc8000f8010ff */
[----:B------:R-:W-:-:S05]  /*0e30*/  LEA.HI.X R3, R0, UR9, R3, 0x2, P0 ;  /* 0x0000000900037c11 */ /* 0x000fca00080f1403 */
        /* <DEDUP_REMOVED lines=15> */
.L_x_42:
[----:B------:R-:W-:Y:S05]  /*0f30*/  BSYNC.RECONVERGENT B3 ;  /* 0x0000000000037941 */ /* 0x000fea0003800200 */
.L_x_41:
        /* <DEDUP_REMOVED lines=15> */
.L_x_44:
[----:B------:R-:W-:Y:S05]  /*1030*/  BSYNC.RECONVERGENT B3 ;  /* 0x0000000000037941 */ /* 0x000fea0003800200 */
.L_x_43:
        /* <DEDUP_REMOVED lines=14> */
.L_x_46:
[----:B------:R-:W-:Y:S05]  /*1120*/  BSYNC.RECONVERGENT B3 ;  /* 0x0000000000037941 */ /* 0x000fea0003800200 */
.L_x_45:
[----:B------:R1:W-:Y:S01]  /*1130*/  STG.E desc[UR6][R2.64+0xc], R0 ;  /* 0x00000c0002007986 */ /* 0x0003e2000c101906 */
[----:B------:R-:W-:-:S07]  /*1140*/  IADD3 R12, PT, PT, R12, 0x4, RZ ;  /* 0x000000040c0c7810 */ /* 0x000fce0007ffe0ff */
.L_x_38:
[----:B------:R-:W-:-:S13]  /*1150*/  ISETP.NE.AND P0, PT, R22, RZ, PT ;  /* 0x000000ff1600720c */ /* 0x000fda0003f05270 */
[----:B------:R-:W-:Y:S05]  /*1160*/  @!P0 BRA `(.L_x_19) ;  /* 0x0000000400208947 */ /* 0x000fea0003800000 */
[----:B------:R-:W-:-:S13]  /*1170*/  ISETP.NE.AND P0, PT, R22, 0x1, PT ;  /* 0x000000011600780c */ /* 0x000fda0003f05270 */
[----:B------:R-:W-:Y:S05]  /*1180*/  @!P0 BRA `(.L_x_47) ;  /* 0x0000000000a88947 */ /* 0x000fea0003800000 */
[----:B------:R-:W2:Y:S01]  /*1190*/  LDCU.64 UR8, c[0x0][0x388] ;  /* 0x00007100ff0877ac */ /* 0x000ea20008000a00 */
[----:B-1----:R-:W-:-:S05]  /*11a0*/  IADD3 R0, P0, PT, R15, R12, RZ ;  /* 0x0000000c0f007210 */ /* 0x002fca0007f1e0ff */
[----:B------:R-:W-:Y:S01]  /*11b0*/  IMAD.X R3, RZ, RZ, R10, P0 ;  /* 0x000000ffff037224 */ /* 0x000fe200000e060a */
[----:B--2---:R-:W-:-:S04]  /*11c0*/  LEA R2, P0, R0, UR8, 0x2 ;  /* 0x0000000800027c11 */ /* 0x004fc8000f8010ff */
        /* <DEDUP_REMOVED lines=15> */
.L_x_49:
[----:B------:R-:W-:Y:S05]  /*12c0*/  BSYNC.RECONVERGENT B3 ;  /* 0x0000000000037941 */ /* 0x000fea0003800200 */
.L_x_48:
        /* <DEDUP_REMOVED lines=19> */
.L_x_51:
[----:B------:R-:W-:Y:S05]  /*1400*/  BSYNC.RECONVERGENT B3 ;  /* 0x0000000000037941 */ /* 0x000fea0003800200 */
.L_x_50:
[----:B------:R2:W-:Y:S01]  /*1410*/  STG.E desc[UR6][R4.64+0x4], R0 ;  /* 0x0000040004007986 */ /* 0x0005e2000c101906 */
[----:B------:R-:W-:-:S07]  /*1420*/  IADD3 R12, PT, PT, R12, 0x2, RZ ;  /* 0x000000020c0c7810 */ /* 0x000fce0007ffe0ff */
.L_x_47:
[----:B------:R-:W3:Y:S02]  /*1430*/  LDCU UR4, c[0x0][0x3a0] ;  /* 0x00007400ff0477ac */ /* 0x000ee40008000800 */
[----:B---3--:R-:W-:-:S09]  /*1440*/  ULOP3.LUT UP0, URZ, UR4, 0x1, URZ, 0xc0, !UPT ;  /* 0x0000000104ff7892 */ /* 0x008fd2000f80c0ff */
[----:B------:R-:W-:Y:S05]  /*1450*/  BRA.U !UP0, `(.L_x_19) ;  /* 0x0000000108647547 */ /* 0x000fea000b800000 */
[----:B------:R-:W1:Y:S01]  /*1460*/  LDCU.64 UR8, c[0x0][0x388] ;  /* 0x00007100ff0877ac */ /* 0x000e620008000a00 */
[----:B------:R-:W-:-:S05]  /*1470*/  IADD3 R15, P0, PT, R15, R12, RZ ;  /* 0x0000000c0f0f7210 */ /* 0x000fca0007f1e0ff */
[----:B------:R-:W-:Y:S01]  /*1480*/  IMAD.X R10, RZ, RZ, R10, P0 ;  /* 0x000000ffff0a7224 */ /* 0x000fe200000e060a */
[----:B-1----:R-:W-:-:S04]  /*1490*/  LEA R2, P0, R15, UR8, 0x2 ;  /* 0x000000080f027c11 */ /* 0x002fc8000f8010ff */
[----:B------:R-:W-:-:S05]  /*14a0*/  LEA.HI.X R3, R15, UR9, R10, 0x2, P0 ;  /* 0x000000090f037c11 */ /* 0x000fca00080f140a */
[----:B------:R-:W3:Y:S01]  /*14b0*/  LDG.E R2, desc[UR6][R2.64] ;  /* 0x0000000602027981 */ /* 0x000ee2000c1e1900 */
[----:B--2---:R-:W1:Y:S01]  /*14c0*/  MUFU.RCP R0, R13 ;  /* 0x0000000d00007308 */ /* 0x004e620000001000 */
[----:B------:R-:W-:Y:S01]  /*14d0*/  BSSY.RECONVERGENT B3, `(.L_x_52) ;  /* 0x000000b000037945 */ /* 0x000fe20003800200 */
[----:B-1----:R-:W-:-:S04]  /*14e0*/  FFMA R5, -R13, R0, 1 ;  /* 0x3f8000000d057423 */ /* 0x002fc80000000100 */
[----:B------:R-:W-:Y:S02]  /*14f0*/  FFMA R0, R0, R5, R0 ;  /* 0x0000000500007223 */ /* 0x000fe40000000000 */
[----:B---3--:R-:W1:Y:S02]  /*1500*/  FCHK P0, R2, R13 ;  /* 0x0000000d02007302 */ /* 0x008e640000000000 */
[----:B------:R-:W-:-:S04]  /*1510*/  FFMA R4, R0, R2, RZ ;  /* 0x0000000200047223 */ /* 0x000fc800000000ff */
[----:B------:R-:W-:-:S04]  /*1520*/  FFMA R5, -R13, R4, R2 ;  /* 0x000000040d057223 */ /* 0x000fc80000000102 */
[----:B------:R-:W-:Y:S01]  /*1530*/  FFMA R0, R0, R5, R4 ;  /* 0x0000000500007223 */ /* 0x000fe20000000004 */
[----:B-1----:R-:W-:Y:S06]  /*1540*/  @!P0 BRA `(.L_x_53) ;  /* 0x00000000000c8947 */ /* 0x002fec0003800000 */
[----:B------:R-:W-:Y:S02]  /*1550*/  MOV R0, R2 ;  /* 0x0000000200007202 */ /* 0x000fe40000000f00 */
[----:B------:R-:W-:-:S07]  /*1560*/  MOV R24, 0x1580 ;  /* 0x0000158000187802 */ /* 0x000fce0000000f00 */
[----:B0-----:R-:W-:Y:S05]  /*1570*/  CALL.REL.NOINC `($__internal_0_$__cuda_sm3x_div_rn_noftz_f32_slowpath) ;  /* 0x0000000000347944 */ /* 0x001fea0003c00000 */
.L_x_53:
[----:B------:R-:W-:Y:S05]  /*1580*/  BSYNC.RECONVERGENT B3 ;  /* 0x0000000000037941 */ /* 0x000fea0003800200 */
.L_x_52:
[----:B------:R-:W1:Y:S01]  /*1590*/  LDCU.64 UR8, c[0x0][0x380] ;  /* 0x00007000ff0877ac */ /* 0x000e620008000a00 */
[----:B------:R-:W-:-:S05]  /*15a0*/  IADD3 R17, P0, PT, R17, R12, RZ ;  /* 0x0000000c11117210 */ /* 0x000fca0007f1e0ff */
[----:B------:R-:W-:Y:S01]  /*15b0*/  IMAD.X R4, RZ, RZ, R11, P0 ;  /* 0x000000ffff047224 */ /* 0x000fe200000e060b */
[----:B-1----:R-:W-:-:S04]  /*15c0*/  LEA R2, P0, R17, UR8, 0x2 ;  /* 0x0000000811027c11 */ /* 0x002fc8000f8010ff */
[----:B------:R-:W-:-:S05]  /*15d0*/  LEA.HI.X R3, R17, UR9, R4, 0x2, P0 ;  /* 0x0000000911037c11 */ /* 0x000fca00080f1404 */
[----:B------:R3:W-:Y:S04]  /*15e0*/  STG.E desc[UR6][R2.64], R0 ;  /* 0x0000000002007986 */ /* 0x0007e8000c101906 */
.L_x_19:
[----:B------:R-:W-:Y:S05]  /*15f0*/  BSYNC.RECONVERGENT B0 ;  /* 0x0000000000007941 */ /* 0x000fea0003800200 */
.L_x_18:
[----:B------:R-:W4:Y:S01]  /*1600*/  LDCU UR4, c[0x0][0x39c] ;  /* 0x00007380ff0477ac */ /* 0x000f220008000800 */
[----:B------:R-:W-:-:S04]  /*1610*/  IADD3 R25, PT, PT, R18, R25, RZ ;  /* 0x0000001912197210 */ /* 0x000fc80007ffe0ff */
[----:B----4-:R-:W-:-:S13]  /*1620*/  ISETP.GE.AND P0, PT, R25, UR4, PT ;  /* 0x0000000419007c0c */ /* 0x010fda000bf06270 */
[----:B------:R-:W-:Y:S05]  /*1630*/  @!P0 BRA `(.L_x_54) ;  /* 0xffffffe800c48947 */ /* 0x000fea000383ffff */
[----:B------:R-:W-:Y:S05]  /*1640*/  EXIT ;  /* 0x000000000000794d */ /* 0x000fea0003800000 */
        .weak           $__internal_0_$__cuda_sm3x_div_rn_noftz_f32_slowpath
        .type           $__internal_0_$__cuda_sm3x_div_rn_noftz_f32_slowpath,@function
        .size           $__internal_0_$__cuda_sm3x_div_rn_noftz_f32_slowpath,(.L_x_243 - $__internal_0_$__cuda_sm3x_div_rn_noftz_f32_slowpath)
$__internal_0_$__cuda_sm3x_div_rn_noftz_f32_slowpath:
[--C-:B------:R-:W-:Y:S01]  /*1650*/  SHF.R.U32.HI R9, RZ, 0x17, R13.reuse ;  /* 0x00000017ff097819 */ /* 0x100fe2000001160d */
[----:B------:R-:W-:Y:S01]  /*1660*/  BSSY.RECONVERGENT B1, `(.L_x_55) ;  /* 0x0000063000017945 */ /* 0x000fe20003800200 */
[----:B------:R-:W-:Y:S01]  /*1670*/  SHF.R.U32.HI R7, RZ, 0x17, R0 ;  /* 0x00000017ff077819 */ /* 0x000fe20000011600 */
[----:B------:R-:W-:Y:S01]  /*1680*/  IMAD.MOV.U32 R26, RZ, RZ, R13 ;  /* 0x000000ffff1a7224 */ /* 0x000fe200078e000d */
[----:B------:R-:W-:Y:S02]  /*1690*/  LOP3.LUT R9, R9, 0xff, RZ, 0xc0, !PT ;  /* 0x000000ff09097812 */ /* 0x000fe400078ec0ff */
[----:B------:R-:W-:-:S03]  /*16a0*/  LOP3.LUT R7, R7, 0xff, RZ, 0xc0, !PT ;  /* 0x000000ff07077812 */ /* 0x000fc600078ec0ff */
[----:B------:R-:W-:Y:S01]  /*16b0*/  VIADD R8, R9, 0xffffffff ;  /* 0xffffffff09087836 */ /* 0x000fe20000000000 */
[----:B------:R-:W-:-:S04]  /*16c0*/  IADD3 R6, PT, PT, R7, -0x1, RZ ;  /* 0xffffffff07067810 */ /* 0x000fc80007ffe0ff */
[----:B------:R-:W-:-:S04]  /*16d0*/  ISETP.GT.U32.AND P0, PT, R8, 0xfd, PT ;  /* 0x000000fd0800780c */ /* 0x000fc80003f04070 */
[----:B------:R-:W-:-:S13]  /*16e0*/  ISETP.GT.U32.OR P0, PT, R6, 0xfd, P0 ;  /* 0x000000fd0600780c */ /* 0x000fda0000704470 */
[----:B------:R-:W-:Y:S01]  /*16f0*/  @!P0 MOV R27, RZ ;  /* 0x000000ff001b8202 */ /* 0x000fe20000000f00 */
[----:B------:R-:W-:Y:S06]  /*1700*/  @!P0 BRA `(.L_x_56) ;  /* 0x00000000005c8947 */ /* 0x000fec0003800000 */
[----:B------:R-:W-:Y:S02]  /*1710*/  FSETP.GTU.FTZ.AND P0, PT, |R0|, +INF , PT ;  /* 0x7f8000000000780b */ /* 0x000fe40003f1c200 */
[----:B------:R-:W-:-:S04]  /*1720*/  FSETP.GTU.FTZ.AND P1, PT, |R13|, +INF , PT ;  /* 0x7f8000000d00780b */ /* 0x000fc80003f3c200 */
[----:B------:R-:W-:-:S13]  /*1730*/  PLOP3.LUT P0, PT, P0, P1, PT, 0xf8, 0x8f ;  /* 0x00000000008f781c */ /* 0x000fda0000703f70 */
[----:B------:R-:W-:Y:S05]  /*1740*/  @P0 BRA `(.L_x_57) ;  /* 0x00000004004c0947 */ /* 0x000fea0003800000 */
[----:B------:R-:W-:-:S13]  /*1750*/  LOP3.LUT P0, RZ, R26, 0x7fffffff, R0, 0xc8, !PT ;  /* 0x7fffffff1aff7812 */ /* 0x000fda000780c800 */
[----:B------:R-:W-:Y:S05]  /*1760*/  @!P0 BRA `(.L_x_58) ;  /* 0x00000004003c8947 */ /* 0x000fea0003800000 */
[C---:B------:R-:W-:Y:S02]  /*1770*/  FSETP.NEU.FTZ.AND P1, PT, |R0|.reuse, +INF , PT ;  /* 0x7f8000000000780b */ /* 0x040fe40003f3d200 */
[----:B------:R-:W-:Y:S02]  /*1780*/  FSETP.NEU.FTZ.AND P2, PT, |R13|, +INF , PT ;  /* 0x7f8000000d00780b */ /* 0x000fe40003f5d200 */
[----:B------:R-:W-:-:S11]  /*1790*/  FSETP.NEU.FTZ.AND P0, PT, |R0|, +INF , PT ;  /* 0x7f8000000000780b */ /* 0x000fd60003f1d200 */
[----:B------:R-:W-:Y:S05]  /*17a0*/  @!P2 BRA !P1, `(.L_x_58) ;  /* 0x00000004002ca947 */ /* 0x000fea0004800000 */
[----:B------:R-:W-:-:S04]  /*17b0*/  LOP3.LUT P1, RZ, R0, 0x7fffffff, RZ, 0xc0, !PT ;  /* 0x7fffffff00ff7812 */ /* 0x000fc8000782c0ff */
[----:B------:R-:W-:-:S13]  /*17c0*/  PLOP3.LUT P1, PT, P2, P1, PT, 0x2f, 0xf2 ;  /* 0x0000000000f2781c */ /* 0x000fda0001722577 */
[----:B------:R-:W-:Y:S05]  /*17d0*/  @P1 BRA `(.L_x_59) ;  /* 0x0000000400181947 */ /* 0x000fea0003800000 */
[----:B------:R-:W-:-:S04]  /*17e0*/  LOP3.LUT P1, RZ, R26, 0x7fffffff, RZ, 0xc0, !PT ;  /* 0x7fffffff1aff7812 */ /* 0x000fc8000782c0ff */
[----:B------:R-:W-:-:S13]  /*17f0*/  PLOP3.LUT P0, PT, P0, P1, PT, 0x2f, 0xf2 ;  /* 0x0000000000f2781c */ /* 0x000fda0000702577 */
[----:B------:R-:W-:Y:S05]  /*1800*/  @P0 BRA `(.L_x_60) ;  /* 0x0000000400000947 */ /* 0x000fea0003800000 */
[----:B------:R-:W-:Y:S02]  /*1810*/  ISETP.GE.AND P0, PT, R6, RZ, PT ;  /* 0x000000ff0600720c */ /* 0x000fe40003f06270 */
[----:B------:R-:W-:-:S11]  /*1820*/  ISETP.GE.AND P1, PT, R8, RZ, PT ;  /* 0x000000ff0800720c */ /* 0x000fd60003f26270 */
[----:B------:R-:W-:Y:S01]  /*1830*/  @P0 IMAD.MOV.U32 R27, RZ, RZ, RZ ;  /* 0x000000ffff1b0224 */ /* 0x000fe200078e00ff */
[----:B------:R-:W-:Y:S01]  /*1840*/  @!P0 MOV R27, 0xffffffc0 ;  /* 0xffffffc0001b8802 */ /* 0x000fe20000000f00 */
[----:B------:R-:W-:Y:S01]  /*1850*/  @!P0 FFMA R0, R0, 1.84467440737095516160e+19, RZ ;  /* 0x5f80000000008823 */ /* 0x000fe200000000ff */
[----:B------:R-:W-:-:S03]  /*1860*/  @!P1 FFMA R26, R13, 1.84467440737095516160e+19, RZ ;  /* 0x5f8000000d1a9823 */ /* 0x000fc600000000ff */
[----:B------:R-:W-:-:S07]  /*1870*/  @!P1 VIADD R27, R27, 0x40 ;  /* 0x000000401b1b9836 */ /* 0x000fce0000000000 */
.L_x_56:
[----:B------:R-:W-:Y:S01]  /*1880*/  LEA R6, R9, 0xc0800000, 0x17 ;  /* 0xc080000009067811 */ /* 0x000fe200078eb8ff */
[----:B------:R-:W-:Y:S01]  /*1890*/  VIADD R8, R7, 0xffffff81 ;  /* 0xffffff8107087836 */ /* 0x000fe20000000000 */
[----:B------:R-:W-:Y:S02]  /*18a0*/  BSSY.RECONVERGENT B2, `(.L_x_61) ;  /* 0x0000035000027945 */ /* 0x000fe40003800200 */
[----:B------:R-:W-:Y:S02]  /*18b0*/  IADD3 R26, PT, PT, -R6, R26, RZ ;  /* 0x0000001a061a7210 */ /* 0x000fe40007ffe1ff */
[----:B------:R-:W-:Y:S02]  /*18c0*/  IADD3 R9, PT, PT, R8, 0x7f, -R9 ;  /* 0x0000007f08097810 */ /* 0x000fe40007ffe809 */
[----:B------:R0:W1:Y:S02]  /*18d0*/  MUFU.RCP R6, R26 ;  /* 0x0000001a00067308 */ /* 0x0000640000001000 */
[----:B------:R-:W-:Y:S01]  /*18e0*/  IADD3 R27, PT, PT, R9, R27, RZ ;  /* 0x0000001b091b7210 */ /* 0x000fe20007ffe0ff */
[----:B0-----:R-:W-:-:S04]  /*18f0*/  FADD.FTZ R26, -R26, -RZ ;  /* 0x800000ff1a1a7221 */ /* 0x001fc80000010100 */
[----:B-1----:R-:W-:-:S04]  /*1900*/  FFMA R7, R6, R26, 1 ;  /* 0x3f80000006077423 */ /* 0x002fc8000000001a */
[----:B------:R-:W-:Y:S01]  /*1910*/  FFMA R6, R6, R7, R6 ;  /* 0x0000000706067223 */ /* 0x000fe20000000006 */
[----:B------:R-:W-:-:S04]  /*1920*/  IMAD R7, R8, -0x800000, R0 ;  /* 0xff80000008077824 */ /* 0x000fc800078e0200 */
[----:B------:R-:W-:-:S04]  /*1930*/  FFMA R0, R7, R6, RZ ;  /* 0x0000000607007223 */ /* 0x000fc800000000ff */
[----:B------:R-:W-:-:S04]  /*1940*/  FFMA R8, R26, R0, R7 ;  /* 0x000000001a087223 */ /* 0x000fc80000000007 */
[----:B------:R-:W-:-:S04]  /*1950*/  FFMA R8, R6, R8, R0 ;  /* 0x0000000806087223 */ /* 0x000fc80000000000 */
[----:B------:R-:W-:-:S04]  /*1960*/  FFMA R7, R26, R8, R7 ;  /* 0x000000081a077223 */ /* 0x000fc80000000007 */
[----:B------:R-:W-:-:S05]  /*1970*/  FFMA R0, R6, R7, R8 ;  /* 0x0000000706007223 */ /* 0x000fca0000000008 */
[----:B------:R-:W-:-:S04]  /*1980*/  SHF.R.U32.HI R26, RZ, 0x17, R0 ;  /* 0x00000017ff1a7819 */ /* 0x000fc80000011600 */
[----:B------:R-:W-:-:S05]  /*1990*/  LOP3.LUT R26, R26, 0xff, RZ, 0xc0, !PT ;  /* 0x000000ff1a1a7812 */ /* 0x000fca00078ec0ff */
[----:B------:R-:W-:-:S05]  /*19a0*/  IMAD.IADD R9, R26, 0x1, R27 ;  /* 0x000000011a097824 */ /* 0x000fca00078e021b */
[----:B------:R-:W-:-:S04]  /*19b0*/  IADD3 R26, PT, PT, R9, -0x1, RZ ;  /* 0xffffffff091a7810 */ /* 0x000fc80007ffe0ff */
[----:B------:R-:W-:-:S13]  /*19c0*/  ISETP.GE.U32.AND P0, PT, R26, 0xfe, PT ;  /* 0x000000fe1a00780c */ /* 0x000fda0003f06070 */
[----:B------:R-:W-:Y:S05]  /*19d0*/  @!P0 BRA `(.L_x_62) ;  /* 0x0000000000808947 */ /* 0x000fea0003800000 */
[----:B------:R-:W-:-:S13]  /*19e0*/  ISETP.GT.AND P0, PT, R9, 0xfe, PT ;  /* 0x000000fe0900780c */ /* 0x000fda0003f04270 */
[----:B------:R-:W-:Y:S05]  /*19f0*/  @P0 BRA `(.L_x_63) ;  /* 0x00000000006c0947 */ /* 0x000fea0003800000 */
[----:B------:R-:W-:-:S13]  /*1a00*/  ISETP.GE.AND P0, PT, R9, 0x1, PT ;  /* 0x000000010900780c */ /* 0x000fda0003f06270 */
[----:B------:R-:W-:Y:S05]  /*1a10*/  @P0 BRA `(.L_x_64) ;  /* 0x0000000000740947 */ /* 0x000fea0003800000 */
[----:B------:R-:W-:Y:S02]  /*1a20*/  ISETP.GE.AND P0, PT, R9, -0x18, PT ;  /* 0xffffffe80900780c */ /* 0x000fe40003f06270 */
[----:B------:R-:W-:-:S11]  /*1a30*/  LOP3.LUT R0, R0, 0x80000000, RZ, 0xc0, !PT ;  /* 0x8000000000007812 */ /* 0x000fd600078ec0ff */
[----:B------:R-:W-:Y:S05]  /*1a40*/  @!P0 BRA `(.L_x_64) ;  /* 0x0000000000688947 */ /* 0x000fea0003800000 */
[CCC-:B------:R-:W-:Y:S01]  /*1a50*/  FFMA.RZ R26, R6.reuse, R7.reuse, R8.reuse ;  /* 0x00000007061a7223 */ /* 0x1c0fe2000000c008 */
[CCC-:B------:R-:W-:Y:S01]  /*1a60*/  FFMA.RP R27, R6.reuse, R7.reuse, R8.reuse ;  /* 0x00000007061b7223 */ /* 0x1c0fe20000008008 */
[----:B------:R-:W-:Y:S01]  /*1a70*/  FFMA.RM R6, R6, R7, R8 ;  /* 0x0000000706067223 */ /* 0x000fe20000004008 */
[C---:B------:R-:W-:Y:S01]  /*1a80*/  VIADD R7, R9.reuse, 0x20 ;  /* 0x0000002009077836 */ /* 0x040fe20000000000 */
[C---:B------:R-:W-:Y:S02]  /*1a90*/  ISETP.NE.AND P2, PT, R9.reuse, RZ, PT ;  /* 0x000000ff0900720c */ /* 0x040fe40003f45270 */
[----:B------:R-:W-:Y:S02]  /*1aa0*/  LOP3.LUT R8, R26, 0x7fffff, RZ, 0xc0, !PT ;  /* 0x007fffff1a087812 */ /* 0x000fe400078ec0ff */
[----:B------:R-:W-:Y:S02]  /*1ab0*/  ISETP.NE.AND P1, PT, R9, RZ, PT ;  /* 0x000000ff0900720c */ /* 0x000fe40003f25270 */
[----:B------:R-:W-:-:S02]  /*1ac0*/  LOP3.LUT R8, R8, 0x800000, RZ, 0xfc, !PT ;  /* 0x0080000008087812 */ /* 0x000fc400078efcff */
[----:B------:R-:W-:Y:S02]  /*1ad0*/  IADD3 R9, PT, PT, -R9, RZ, RZ ;  /* 0x000000ff09097210 */ /* 0x000fe40007ffe1ff */
[----:B------:R-:W-:Y:S02]  /*1ae0*/  SHF.L.U32 R7, R8, R7, RZ ;  /* 0x0000000708077219 */ /* 0x000fe400000006ff */
[----:B------:R-:W-:Y:S02]  /*1af0*/  FSETP.NEU.FTZ.AND P0, PT, R27, R6, PT ;  /* 0x000000061b00720b */ /* 0x000fe40003f1d000 */
[----:B------:R-:W-:Y:S02]  /*1b00*/  SEL R9, R9, RZ, P2 ;  /* 0x000000ff09097207 */ /* 0x000fe40001000000 */
[----:B------:R-:W-:Y:S02]  /*1b10*/  ISETP.NE.AND P1, PT, R7, RZ, P1 ;  /* 0x000000ff0700720c */ /* 0x000fe40000f25270 */
[----:B------:R-:W-:-:S02]  /*1b20*/  SHF.R.U32.HI R9, RZ, R9, R8 ;  /* 0x00000009ff097219 */ /* 0x000fc40000011608 */
[----:B------:R-:W-:Y:S02]  /*1b30*/  PLOP3.LUT P0, PT, P0, P1, PT, 0xf8, 0x8f ;  /* 0x00000000008f781c */ /* 0x000fe40000703f70 */
[----:B------:R-:W-:Y:S02]  /*1b40*/  SHF.R.U32.HI R7, RZ, 0x1, R9 ;  /* 0x00000001ff077819 */ /* 0x000fe40000011609 */
[----:B------:R-:W-:-:S04]  /*1b50*/  SEL R6, RZ, 0x1, !P0 ;  /* 0x00000001ff067807 */ /* 0x000fc80004000000 */
[----:B------:R-:W-:-:S04]  /*1b60*/  LOP3.LUT R6, R6, 0x1, R7, 0xf8, !PT ;  /* 0x0000000106067812 */ /* 0x000fc800078ef807 */
[----:B------:R-:W-:-:S05]  /*1b70*/  LOP3.LUT R6, R6, R9, RZ, 0xc0, !PT ;  /* 0x0000000906067212 */ /* 0x000fca00078ec0ff */
[----:B------:R-:W-:-:S05]  /*1b80*/  IMAD.IADD R7, R7, 0x1, R6 ;  /* 0x0000000107077824 */ /* 0x000fca00078e0206 */
[----:B------:R-:W-:Y:S01]  /*1b90*/  LOP3.LUT R0, R7, R0, RZ, 0xfc, !PT ;  /* 0x0000000007007212 */ /* 0x000fe200078efcff */
[----:B------:R-:W-:Y:S06]  /*1ba0*/  BRA `(.L_x_64) ;  /* 0x0000000000107947 */ /* 0x000fec0003800000 */
.L_x_63:
[----:B------:R-:W-:-:S04]  /*1bb0*/  LOP3.LUT R0, R0, 0x80000000, RZ, 0xc0, !PT ;  /* 0x8000000000007812 */ /* 0x000fc800078ec0ff */
[----:B------:R-:W-:Y:S01]  /*1bc0*/  LOP3.LUT R0, R0, 0x7f800000, RZ, 0xfc, !PT ;  /* 0x7f80000000007812 */ /* 0x000fe200078efcff */
[----:B------:R-:W-:Y:S06]  /*1bd0*/  BRA `(.L_x_64) ;  /* 0x0000000000047947 */ /* 0x000fec0003800000 */
.L_x_62:
[----:B------:R-:W-:-:S07]  /*1be0*/  LEA R0, R27, R0, 0x17 ;  /* 0x000000001b007211 */ /* 0x000fce00078eb8ff */
.L_x_64:
[----:B------:R-:W-:Y:S05]  /*1bf0*/  BSYNC.RECONVERGENT B2 ;  /* 0x0000000000027941 */ /* 0x000fea0003800200 */
.L_x_61:
[----:B------:R-:W-:Y:S05]  /*1c00*/  BRA `(.L_x_65) ;  /* 0x0000000000207947 */ /* 0x000fea0003800000 */
.L_x_60:
[----:B------:R-:W-:-:S04]  /*1c10*/  LOP3.LUT R0, R26, 0x80000000, R0, 0x48, !PT ;  /* 0x800000001a007812 */ /* 0x000fc800078e4800 */
[----:B------:R-:W-:Y:S01]  /*1c20*/  LOP3.LUT R0, R0, 0x7f800000, RZ, 0xfc, !PT ;  /* 0x7f80000000007812 */ /* 0x000fe200078efcff */
[----:B------:R-:W-:Y:S06]  /*1c30*/  BRA `(.L_x_65) ;  /* 0x0000000000147947 */ /* 0x000fec0003800000 */
.L_x_59:
[----:B------:R-:W-:Y:S01]  /*1c40*/  LOP3.LUT R0, R26, 0x80000000, R0, 0x48, !PT ;  /* 0x800000001a007812 */ /* 0x000fe200078e4800 */
[----:B------:R-:W-:Y:S06]  /*1c50*/  BRA `(.L_x_65) ;  /* 0x00000000000c7947 */ /* 0x000fec0003800000 */
.L_x_58:
[----:B------:R-:W0:Y:S01]  /*1c60*/  MUFU.RSQ R0, -QNAN ;  /* 0xffc0000000007908 */ /* 0x000e220000001400 */
[----:B------:R-:W-:Y:S05]  /*1c70*/  BRA `(.L_x_65) ;  /* 0x0000000000047947 */ /* 0x000fea0003800000 */
.L_x_57:
[----:B------:R-:W-:-:S07]  /*1c80*/  FADD.FTZ R0, R0, R13 ;  /* 0x0000000d00007221 */ /* 0x000fce0000010000 */
.L_x_65:
[----:B------:R-:W-:Y:S05]  /*1c90*/  BSYNC.RECONVERGENT B1 ;  /* 0x0000000000017941 */ /* 0x000fea0003800200 */
.L_x_55:
[----:B------:R-:W-:Y:S02]  /*1ca0*/  HFMA2 R7, -RZ, RZ, 0, 0 ;  /* 0x00000000ff077431 */ /* 0x000fe400000001ff */
[----:B------:R-:W-:-:S04]  /*1cb0*/  IMAD.MOV.U32 R6, RZ, RZ, R24 ;  /* 0x000000ffff067224 */ /* 0x000fc800078e0018 */
[----:B0-----:R-:W-:Y:S05]  /*1cc0*/  RET.REL.NODEC R6 `(backprop_reduce_mean) ;  /* 0xffffffe006cc7950 */ /* 0x001fea0003c3ffff */
.L_x_66:
        /* <DEDUP_REMOVED lines=11> */
.L_x_243:


//--------------------- .text.backprop_reduce_sum --------------------------
	.section	.text.backprop_reduce_sum,"ax",@progbits
	.align	128
        .global         backprop_reduce_sum
        .type           backprop_reduce_sum,@function
        .size           backprop_reduce_sum,(.L_x_251 - backprop_reduce_sum)
        .other          backprop_reduce_sum,@"STO_CUDA_ENTRY STV_DEFAULT"
backprop_reduce_sum:
.text.backprop_reduce_sum:
[----:B------:R-:W-:Y:S01]  /*0000*/  LDC R1, c[0x0][0x37c] ;  /* 0x0000df00ff017b82 */ /* 0x000fe20000000800 */
[----:B------:R-:W0:Y:S07]  /*0010*/  S2R R3, SR_TID.X ;  /* 0x0000000000037919 */ /* 0x000e2e0000002100 */
[----:B------:R-:W0:Y:S01]  /*0020*/  S2UR UR4, SR_CTAID.X ;  /* 0x00000000000479c3 */ /* 0x000e220000002500 */
[----:B------:R-:W1:Y:S07]  /*0030*/  LDCU UR5, c[0x0][0x39c] ;  /* 0x00007380ff0577ac */ /* 0x000e6e0008000800 */
[----:B------:R-:W0:Y:S02]  /*0040*/  LDC R0, c[0x0][0x360] ;  /* 0x0000d800ff007b82 */ /* 0x000e240000000800 */
[----:B0-----:R-:W-:-:S05]  /*0050*/  IMAD R3, R0, UR4, R3 ;  /* 0x0000000400037c24 */ /* 0x001fca000f8e0203 */
[----:B-1----:R-:W-:-:S13]  /*0060*/  ISETP.GE.AND P0, PT, R3, UR5, PT ;  /* 0x0000000503007c0c */ /* 0x002fda000bf06270 */
[----:B------:R-:W-:Y:S05]  /*0070*/  @P0 EXIT ;  /* 0x000000000000094d */ /* 0x000fea0003800000 */
[----:B------:R-:W0:Y:S01]  /*0080*/  LDCU.64 UR4, c[0x0][0x380] ;  /* 0x00007000ff0477ac */ /* 0x000e220008000a00 */
[----:B------:R-:W-:Y:S01]  /*0090*/  HFMA2 R4, -RZ, RZ, 0, 0 ;  /* 0x00000000ff047431 */ /* 0x000fe200000001ff */
[----:B------:R-:W-:Y:S01]  /*00a0*/  MOV R2, RZ ;  /* 0x000000ff00027202 */ /* 0x000fe20000000f00 */
[----:B------:R-:W1:Y:S01]  /*00b0*/  LDCU UR6, c[0x0][0x3a0] ;  /* 0x00007400ff0677ac */ /* 0x000e620008000800 */
[----:B------:R-:W2:Y:S01]  /*00c0*/  LDCU UR12, c[0x0][0x370] ;  /* 0x00006e00ff0c77ac */ /* 0x000ea20008000800 */
[----:B------:R-:W3:Y:S01]  /*00d0*/  LDCU.64 UR14, c[0x0][0x358] ;  /* 0x00006b00ff0e77ac */ /* 0x000ee20008000a00 */
[----:B------:R-:W4:Y:S01]  /*00e0*/  LDCU UR13, c[0x0][0x398] ;  /* 0x00007300ff0d77ac */ /* 0x000f220008000800 */
[----:B0-----:R-:W-:Y:S02]  /*00f0*/  UIADD3 UR7, UP0, UPT, UR4, 0x20, URZ ;  /* 0x0000002004077890 */ /* 0x001fe4000ff1e0ff */
[----:B-1----:R-:W-:Y:S02]  /*0100*/  ULOP3.LUT UR10, UR6, 0xf, URZ, 0xc0, !UPT ;  /* 0x0000000f060a7892 */ /* 0x002fe4000f8ec0ff */
[----:B------:R-:W-:-:S02]  /*0110*/  UIADD3.X UR8, UPT, UPT, URZ, UR5, URZ, UP0, !UPT ;  /* 0x00000005ff087290 */ /* 0x000fc400087fe4ff */
[----:B------:R-:W-:Y:S01]  /*0120*/  ULOP3.LUT UR5, UR6, 0x7ffffff0, URZ, 0xc0, !UPT ;  /* 0x7ffffff006057892 */ /* 0x000fe2000f8ec0ff */
[----:B--2---:R-:W-:Y:S01]  /*0130*/  IMAD R0, R0, UR12, RZ ;  /* 0x0000000c00007c24 */ /* 0x004fe2000f8e02ff */
[----:B------:R-:W-:Y:S02]  /*0140*/  ULOP3.LUT UR11, UR6, 0x7, URZ, 0xc0, !UPT ;  /* 0x00000007060b7892 */ /* 0x000fe4000f8ec0ff */
[----:B------:R-:W-:Y:S02]  /*0150*/  ULOP3.LUT UR6, UR6, 0x3, URZ, 0xc0, !UPT ;  /* 0x0000000306067892 */ /* 0x000fe4000f8ec0ff */
[----:B---34-:R-:W-:-:S12]  /*0160*/  UIADD3 UR9, UPT, UPT, -UR5, URZ, URZ ;  /* 0x000000ff05097290 */ /* 0x018fd8000fffe1ff */
.L_x_76:
[----:B0-----:R-:W0:Y:S01]  /*0170*/  LDCU UR4, c[0x0][0x398] ;  /* 0x00007300ff0477ac */ /* 0x001e220008000800 */
[----:B------:R-:W-:Y:S01]  /*0180*/  BSSY.RECONVERGENT B0, `(.L_x_67) ;  /* 0x000000f000007945 */ /* 0x000fe20003800200 */
[----:B0-----:R-:W-:-:S13]  /*0190*/  ISETP.GE.AND P0, PT, R4, UR4, PT ;  /* 0x0000000404007c0c */ /* 0x001fda000bf06270 */
[----:B-1234-:R-:W-:Y:S05]  /*01a0*/  @P0 BRA `(.L_x_68) ;  /* 0x0000000000300947 */ /* 0x01efea0003800000 */
[----:B------:R-:W0:Y:S08]  /*01b0*/  LDC R5, c[0x0][0x398] ;  /* 0x0000e600ff057b82 */ /* 0x000e300000000800 */
[----:B------:R-:W1:Y:S02]  /*01c0*/  LDC.64 R8, c[0x0][0x390] ;  /* 0x0000e400ff087b82 */ /* 0x000e640000000a00 */
.L_x_69:
[----:B-1----:R-:W-:-:S06]  /*01d0*/  IMAD.WIDE R6, R4, 0x4, R8 ;  /* 0x0000000404067825 */ /* 0x002fcc00078e0208 */
[----:B------:R-:W2:Y:S02]  /*01e0*/  LDG.E R7, desc[UR14][R6.64] ;  /* 0x0000000e06077981 */ /* 0x000ea4000c1e1900 */
[----:B--2---:R-:W-:-:S05]  /*01f0*/  IMAD.IADD R10, R2, 0x1, R7 ;  /* 0x00000001020a7824 */ /* 0x004fca00078e0207 */
[----:B------:R-:W-:-:S13]  /*0200*/  ISETP.GT.AND P0, PT, R10, R3, PT ;  /* 0x000000030a00720c */ /* 0x000fda0003f04270 */
[----:B------:R-:W-:Y:S05]  /*0210*/  @P0 BRA `(.L_x_68) ;  /* 0x0000000000140947 */ /* 0x000fea0003800000 */
[----:B------:R-:W-:Y:S01]  /*0220*/  IADD3 R4, PT, PT, R4, 0x1, RZ ;  /* 0x0000000104047810 */ /* 0x000fe20007ffe0ff */
[----:B------:R-:W-:-:S03]  /*0230*/  IMAD.MOV.U32 R2, RZ, RZ, R10 ;  /* 0x000000ffff027224 */ /* 0x000fc600078e000a */
[----:B------:R-:W-:-:S13]  /*0240*/  ISETP.NE.AND P0, PT, R4, UR13, PT ;  /* 0x0000000d04007c0c */ /* 0x000fda000bf05270 */
[----:B------:R-:W-:Y:S05]  /*0250*/  @P0 BRA `(.L_x_69) ;  /* 0xfffffffc00dc0947 */ /* 0x000fea000383ffff */
[----:B0-----:R-:W-:-:S07]  /*0260*/  MOV R4, R5 ;  /* 0x0000000500047202 */ /* 0x001fce0000000f00 */
.L_x_68:
[----:B------:R-:W-:Y:S05]  /*0270*/  BSYNC.RECONVERGENT B0 ;  /* 0x0000000000007941 */ /* 0x000fea0003800200 */
.L_x_67:
[----:B------:R-:W1:Y:S08]  /*0280*/  LDC.64 R6, c[0x0][0x390] ;  /* 0x0000e400ff067b82 */ /* 0x000e700000000a00 */
[----:B0-----:R-:W0:Y:S01]  /*0290*/  LDC R5, c[0x0][0x3a0] ;  /* 0x0000e800ff057b82 */ /* 0x001e220000000800 */
[----:B-1----:R-:W-:-:S06]  /*02a0*/  IMAD.WIDE R6, R4, 0x4, R6 ;  /* 0x0000000404067825 */ /* 0x002fcc00078e0206 */
[----:B------:R-:W2:Y:S01]  /*02b0*/  LDG.E R6, desc[UR14][R6.64] ;  /* 0x0000000e06067981 */ /* 0x000ea2000c1e1900 */
[----:B------:R-:W-:Y:S01]  /*02c0*/  BSSY.RECONVERGENT B0, `(.L_x_70) ;  /* 0x0000079000007945 */ /* 0x000fe20003800200 */
[----:B0-----:R-:W-:-:S04]  /*02d0*/  ISETP.GE.AND P0, PT, R5, 0x1, PT ;  /* 0x000000010500780c */ /* 0x001fc80003f06270 */
[----:B--2---:R-:W-:-:S13]  /*02e0*/  ISETP.EQ.OR P0, PT, R6, RZ, !P0 ;  /* 0x000000ff0600720c */ /* 0x004fda0004702670 */
[----:B------:R-:W-:Y:S05]  /*02f0*/  @P0 BRA `(.L_x_71) ;  /* 0x0000000400d40947 */ /* 0x000fea0003800000 */
[----:B------:R-:W-:Y:S01]  /*0300*/  ISETP.GE.U32.AND P0, PT, R5, 0x10, PT ;  /* 0x000000100500780c */ /* 0x000fe20003f06070 */
[----:B------:R-:W-:Y:S01]  /*0310*/  UMOV UR4, URZ ;  /* 0x000000ff00047c82 */ /* 0x000fe20008000000 */
[-C--:B------:R-:W-:Y:S02]  /*0320*/  IMAD R6, R4, R5.reuse, RZ ;  /* 0x0000000504067224 */ /* 0x080fe400078e02ff */
[----:B------:R-:W-:-:S09]  /*0330*/  IMAD R5, R3, R5, RZ ;  /* 0x0000000503057224 */ /* 0x000fd200078e02ff */
[----:B------:R-:W-:Y:S05]  /*0340*/  @!P0 BRA `(.L_x_72) ;  /* 0x0000000000b88947 */ /* 0x000fea0003800000 */
[----:B------:R-:W-:Y:S01]  /*0350*/  MOV R7, R5 ;  /* 0x0000000500077202 */ /* 0x000fe20000000f00 */
[----:B------:R-:W-:Y:S01]  /*0360*/  IMAD.MOV.U32 R12, RZ, RZ, R6 ;  /* 0x000000ffff0c7224 */ /* 0x000fe200078e0006 */
[----:B------:R-:W-:-:S06]  /*0370*/  UMOV UR4, UR9 ;  /* 0x0000000900047c82 */ /* 0x000fcc0008000000 */
.L_x_73:
[----:B------:R-:W0:Y:S02]  /*0380*/  LDC.64 R8, c[0x0][0x388] ;  /* 0x0000e200ff087b82 */ /* 0x000e240000000a00 */
[----:B0-----:R-:W-:-:S05]  /*0390*/  IMAD.WIDE R8, R12, 0x4, R8 ;  /* 0x000000040c087825 */ /* 0x001fca00078e0208 */
[----:B----4-:R-:W2:Y:S01]  /*03a0*/  LDG.E R13, desc[UR14][R8.64] ;  /* 0x0000000e080d7981 */ /* 0x010ea2000c1e1900 */
[----:B------:R-:W-:Y:S02]  /*03b0*/  MOV R10, UR7 ;  /* 0x00000007000a7c02 */ /* 0x000fe40008000f00 */
[----:B------:R-:W-:-:S03]  /*03c0*/  MOV R11, UR8 ;  /* 0x00000008000b7c02 */ /* 0x000fc60008000f00 */
[----:B------:R-:W-:-:S05]  /*03d0*/  IMAD.WIDE R10, R7, 0x4, R10 ;  /* 0x00000004070a7825 */ /* 0x000fca00078e020a */
[----:B--2---:R0:W-:Y:S04]  /*03e0*/  STG.E desc[UR14][R10.64+-0x20], R13 ;  /* 0xffffe00d0a007986 */ /* 0x0041e8000c10190e */
[----:B------:R-:W2:Y:S04]  /*03f0*/  LDG.E R15, desc[UR14][R8.64+0x4] ;  /* 0x0000040e080f7981 */ /* 0x000ea8000c1e1900 */
[----:B--2---:R1:W-:Y:S04]  /*0400*/  STG.E desc[UR14][R10.64+-0x1c], R15 ;  /* 0xffffe40f0a007986 */ /* 0x0043e8000c10190e */
[----:B------:R-:W2:Y:S04]  /*0410*/  LDG.E R17, desc[UR14][R8.64+0x8] ;  /* 0x0000080e08117981 */ /* 0x000ea8000c1e1900 */
[----:B--2---:R2:W-:Y:S04]  /*0420*/  STG.E desc[UR14][R10.64+-0x18], R17 ;  /* 0xffffe8110a007986 */ /* 0x0045e8000c10190e */
[----:B------:R-:W3:Y:S04]  /*0430*/  LDG.E R19, desc[UR14][R8.64+0xc] ;  /* 0x00000c0e08137981 */ /* 0x000ee8000c1e1900 */
[----:B---3--:R3:W-:Y:S04]  /*0440*/  STG.E desc[UR14][R10.64+-0x14], R19 ;  /* 0xffffec130a007986 */ /* 0x0087e8000c10190e */
[----:B------:R-:W4:Y:S04]  /*0450*/  LDG.E R21, desc[UR14][R8.64+0x10] ;  /* 0x0000100e08157981 */ /* 0x000f28000c1e1900 */
[----:B----4-:R4:W-:Y:S04]  /*0460*/  STG.E desc[UR14][R10.64+-0x10], R21 ;  /* 0xfffff0150a007986 */ /* 0x0109e8000c10190e */
[----:B------:R-:W5:Y:S04]  /*0470*/  LDG.E R23, desc[UR14][R8.64+0x14] ;  /* 0x0000140e08177981 */ /* 0x000f68000c1e1900 */
[----:B-----5:R5:W-:Y:S04]  /*0480*/  STG.E desc[UR14][R10.64+-0xc], R23 ;  /* 0xfffff4170a007986 */ /* 0x020be8000c10190e */
[----:B0-----:R-:W2:Y:S04]  /*0490*/  LDG.E R13, desc[UR14][R8.64+0x18] ;  /* 0x0000180e080d7981 */ /* 0x001ea8000c1e1900 */
[----:B--2---:R0:W-:Y:S04]  /*04a0*/  STG.E desc[UR14][R10.64+-0x8], R13 ;  /* 0xfffff80d0a007986 */ /* 0x0041e8000c10190e */
[----:B-1----:R-:W2:Y:S04]  /*04b0*/  LDG.E R15, desc[UR14][R8.64+0x1c] ;  /* 0x00001c0e080f7981 */ /* 0x002ea8000c1e1900 */
[----:B--2---:R1:W-:Y:S04]  /*04c0*/  STG.E desc[UR14][R10.64+-0x4], R15 ;  /* 0xfffffc0f0a007986 */ /* 0x0043e8000c10190e */
[----:B------:R-:W2:Y:S04]  /*04d0*/  LDG.E R17, desc[UR14][R8.64+0x20] ;  /* 0x0000200e08117981 */ /* 0x000ea8000c1e1900 */
[----:B--2---:R2:W-:Y:S04]  /*04e0*/  STG.E desc[UR14][R10.64], R17 ;  /* 0x000000110a007986 */ /* 0x0045e8000c10190e */
[----:B---3--:R-:W3:Y:S04]  /*04f0*/  LDG.E R19, desc[UR14][R8.64+0x24] ;  /* 0x0000240e08137981 */ /* 0x008ee8000c1e1900 */
[----:B---3--:R3:W-:Y:S04]  /*0500*/  STG.E desc[UR14][R10.64+0x4], R19 ;  /* 0x000004130a007986 */ /* 0x0087e8000c10190e */
[----:B----4-:R-:W4:Y:S04]  /*0510*/  LDG.E R21, desc[UR14][R8.64+0x28] ;  /* 0x0000280e08157981 */ /* 0x010f28000c1e1900 */
[----:B----4-:R4:W-:Y:S04]  /*0520*/  STG.E desc[UR14][R10.64+0x8], R21 ;  /* 0x000008150a007986 */ /* 0x0109e8000c10190e */
[----:B-----5:R-:W5:Y:S04]  /*0530*/  LDG.E R23, desc[UR14][R8.64+0x2c] ;  /* 0x00002c0e08177981 */ /* 0x020f68000c1e1900 */
[----:B-----5:R4:W-:Y:S04]  /*0540*/  STG.E desc[UR14][R10.64+0xc], R23 ;  /* 0x00000c170a007986 */ /* 0x0209e8000c10190e */
[----:B0-----:R-:W5:Y:S04]  /*0550*/  LDG.E R13, desc[UR14][R8.64+0x30] ;  /* 0x0000300e080d7981 */ /* 0x001f68000c1e1900 */
[----:B-----5:R4:W-:Y:S04]  /*0560*/  STG.E desc[UR14][R10.64+0x10], R13 ;  /* 0x0000100d0a007986 */ /* 0x0209e8000c10190e */
[----:B-1----:R-:W5:Y:S04]  /*0570*/  LDG.E R15, desc[UR14][R8.64+0x34] ;  /* 0x0000340e080f7981 */ /* 0x002f68000c1e1900 */
[----:B-----5:R4:W-:Y:S04]  /*0580*/  STG.E desc[UR14][R10.64+0x14], R15 ;  /* 0x0000140f0a007986 */ /* 0x0209e8000c10190e */
[----:B--2---:R-:W2:Y:S04]  /*0590*/  LDG.E R17, desc[UR14][R8.64+0x38] ;  /* 0x0000380e08117981 */ /* 0x004ea8000c1e1900 */
[----:B--2---:R4:W-:Y:S04]  /*05a0*/  STG.E desc[UR14][R10.64+0x18], R17 ;  /* 0x000018110a007986 */ /* 0x0049e8000c10190e */
[----:B---3--:R-:W2:Y:S01]  /*05b0*/  LDG.E R19, desc[UR14][R8.64+0x3c] ;  /* 0x00003c0e08137981 */ /* 0x008ea2000c1e1900 */
[----:B------:R-:W-:Y:S01]  /*05c0*/  UIADD3 UR4, UPT, UPT, UR4, 0x10, URZ ;  /* 0x0000001004047890 */ /* 0x000fe2000fffe0ff */
[----:B------:R-:W-:Y:S01]  /*05d0*/  VIADD R12, R12, 0x10 ;  /* 0x000000100c0c7836 */ /* 0x000fe20000000000 */
[----:B------:R-:W-:-:S02]  /*05e0*/  IADD3 R7, PT, PT, R7, 0x10, RZ ;  /* 0x0000001007077810 */ /* 0x000fc40007ffe0ff */
[----:B------:R-:W-:Y:S01]  /*05f0*/  UISETP.NE.AND UP0, UPT, UR4, URZ, UPT ;  /* 0x000000ff0400728c */ /* 0x000fe2000bf05270 */
[----:B--2---:R4:W-:Y:S08]  /*0600*/  STG.E desc[UR14][R10.64+0x1c], R19 ;  /* 0x00001c130a007986 */ /* 0x0049f0000c10190e */
[----:B------:R-:W-:Y:S05]  /*0610*/  BRA.U UP0, `(.L_x_73) ;  /* 0xfffffffd00587547 */ /* 0x000fea000b83ffff */
[----:B------:R-:W-:-:S05]  /*0620*/  UMOV UR4, UR5 ;  /* 0x0000000500047c82 */ /* 0x000fca0008000000 */
.L_x_72:
[----:B------:R-:W-:-:S09]  /*0630*/  UISETP.NE.AND UP0, UPT, UR10, URZ, UPT ;  /* 0x000000ff0a00728c */ /* 0x000fd2000bf05270 */
[----:B------:R-:W-:Y:S05]  /*0640*/  BRA.U !UP0, `(.L_x_71) ;  /* 0x0000000508007547 */ /* 0x000fea000b800000 */
[----:B------:R-:W-:Y:S02]  /*0650*/  UIADD3 UR12, UPT, UPT, UR10, -0x1, URZ ;  /* 0xffffffff0a0c7890 */ /* 0x000fe4000fffe0ff */
[----:B------:R-:W-:Y:S02]  /*0660*/  UISETP.NE.AND UP1, UPT, UR11, URZ, UPT ;  /* 0x000000ff0b00728c */ /* 0x000fe4000bf25270 */
[----:B------:R-:W-:-:S09]  /*0670*/  UISETP.GE.U32.AND UP0, UPT, UR12, 0x7, UPT ;  /* 0x000000070c00788c */ /* 0x000fd2000bf06070 */
[----:B------:R-:W-:Y:S05]  /*0680*/  BRA.U !UP0, `(.L_x_74) ;  /* 0x00000001085c7547 */ /* 0x000fea000b800000 */
[----:B------:R-:W0:Y:S01]  /*0690*/  LDC.64 R8, c[0x0][0x388] ;  /* 0x0000e200ff087b82 */ /* 0x000e220000000a00 */
[----:B------:R-:W-:-:S07]  /*06a0*/  IADD3 R7, PT, PT, R6, UR4, RZ ;  /* 0x0000000406077c10 */ /* 0x000fce000fffe0ff */
[----:B----4-:R-:W1:Y:S01]  /*06b0*/  LDC.64 R10, c[0x0][0x380] ;  /* 0x0000e000ff0a7b82 */ /* 0x010e620000000a00 */
[----:B0-----:R-:W-:-:S05]  /*06c0*/  IMAD.WIDE R8, R7, 0x4, R8 ;  /* 0x0000000407087825 */ /* 0x001fca00078e0208 */
[----:B------:R-:W2:Y:S01]  /*06d0*/  LDG.E R7, desc[UR14][R8.64] ;  /* 0x0000000e08077981 */ /* 0x000ea2000c1e1900 */
[----:B------:R-:W-:-:S04]  /*06e0*/  VIADD R13, R5, UR4 ;  /* 0x00000004050d7c36 */ /* 0x000fc80008000000 */
[----:B-1----:R-:W-:-:S05]  /*06f0*/  IMAD.WIDE R10, R13, 0x4, R10 ;  /* 0x000000040d0a7825 */ /* 0x002fca00078e020a */
[----:B--2---:R0:W-:Y:S04]  /*0700*/  STG.E desc[UR14][R10.64], R7 ;  /* 0x000000070a007986 */ /* 0x0041e8000c10190e */
[----:B------:R-:W2:Y:S04]  /*0710*/  LDG.E R13, desc[UR14][R8.64+0x4] ;  /* 0x0000040e080d7981 */ /* 0x000ea8000c1e1900 */
[----:B--2---:R1:W-:Y:S04]  /*0720*/  STG.E desc[UR14][R10.64+0x4], R13 ;  /* 0x0000040d0a007986 */ /* 0x0043e8000c10190e */
[----:B------:R-:W2:Y:S04]  /*0730*/  LDG.E R15, desc[UR14][R8.64+0x8] ;  /* 0x0000080e080f7981 */ /* 0x000ea8000c1e1900 */
[----:B--2---:R2:W-:Y:S04]  /*0740*/  STG.E desc[UR14][R10.64+0x8], R15 ;  /* 0x0000080f0a007986 */ /* 0x0045e8000c10190e */
[----:B------:R-:W3:Y:S04]  /*0750*/  LDG.E R17, desc[UR14][R8.64+0xc] ;  /* 0x00000c0e08117981 */ /* 0x000ee8000c1e1900 */
[----:B---3--:R2:W-:Y:S04]  /*0760*/  STG.E desc[UR14][R10.64+0xc], R17 ;  /* 0x00000c110a007986 */ /* 0x0085e8000c10190e */
[----:B------:R-:W3:Y:S04]  /*0770*/  LDG.E R19, desc[UR14][R8.64+0x10] ;  /* 0x0000100e08137981 */ /* 0x000ee8000c1e1900 */
[----:B---3--:R2:W-:Y:S04]  /*0780*/  STG.E desc[UR14][R10.64+0x10], R19 ;  /* 0x000010130a007986 */ /* 0x0085e8000c10190e */
[----:B------:R-:W3:Y:S04]  /*0790*/  LDG.E R21, desc[UR14][R8.64+0x14] ;  /* 0x0000140e08157981 */ /* 0x000ee8000c1e1900 */
[----:B---3--:R2:W-:Y:S04]  /*07a0*/  STG.E desc[UR14][R10.64+0x14], R21 ;  /* 0x000014150a007986 */ /* 0x0085e8000c10190e */
[----:B0-----:R-:W3:Y:S04]  /*07b0*/  LDG.E R7, desc[UR14][R8.64+0x18] ;  /* 0x0000180e08077981 */ /* 0x001ee8000c1e1900 */
[----:B---3--:R2:W-:Y:S04]  /*07c0*/  STG.E desc[UR14][R10.64+0x18], R7 ;  /* 0x000018070a007986 */ /* 0x0085e8000c10190e */
[----:B-1----:R-:W3:Y:S01]  /*07d0*/  LDG.E R13, desc[UR14][R8.64+0x1c] ;  /* 0x00001c0e080d7981 */ /* 0x002ee2000c1e1900 */
[----:B------:R-:W-:-:S03]  /*07e0*/  UIADD3 UR4, UPT, UPT, UR4, 0x8, URZ ;  /* 0x0000000804047890 */ /* 0x000fc6000fffe0ff */
[----:B---3--:R2:W-:Y:S09]  /*07f0*/  STG.E desc[UR14][R10.64+0x1c], R13 ;  /* 0x00001c0d0a007986 */ /* 0x0085f2000c10190e */
.L_x_74:
[----:B------:R-:W-:Y:S05]  /*0800*/  BRA.U !UP1, `(.L_x_71) ;  /* 0x0000000109907547 */ /* 0x000fea000b800000 */
[----:B------:R-:W-:Y:S02]  /*0810*/  UIADD3 UR12, UPT, UPT, UR11, -0x1, URZ ;  /* 0xffffffff0b0c7890 */ /* 0x000fe4000fffe0ff */
[----:B------:R-:W-:Y:S02]  /*0820*/  UISETP.NE.AND UP1, UPT, UR6, URZ, UPT ;  /* 0x000000ff0600728c */ /* 0x000fe4000bf25270 */
[----:B------:R-:W-:-:S09]  /*0830*/  UISETP.GE.U32.AND UP0, UPT, UR12, 0x3, UPT ;  /* 0x000000030c00788c */ /* 0x000fd2000bf06070 */
[----:B------:R-:W-:Y:S05]  /*0840*/  BRA.U !UP0, `(.L_x_75) ;  /* 0x00000001083c7547 */ /* 0x000fea000b800000 */
[----:B------:R-:W0:Y:S01]  /*0850*/  LDC.64 R8, c[0x0][0x388] ;  /* 0x0000e200ff087b82 */ /* 0x000e220000000a00 */
[----:B--2---:R-:W-:-:S07]  /*0860*/  IADD3 R7, PT, PT, R6, UR4, RZ ;  /* 0x0000000406077c10 */ /* 0x004fce000fffe0ff */
[----:B----4-:R-:W1:Y:S01]  /*0870*/  LDC.64 R10, c[0x0][0x380] ;  /* 0x0000e000ff0a7b82 */ /* 0x010e620000000a00 */
[----:B0-----:R-:W-:-:S05]  /*0880*/  IMAD.WIDE R8, R7, 0x4, R8 ;  /* 0x0000000407087825 */ /* 0x001fca00078e0208 */
[----:B------:R-:W2:Y:S01]  /*0890*/  LDG.E R7, desc[UR14][R8.64] ;  /* 0x0000000e08077981 */ /* 0x000ea2000c1e1900 */
[----:B------:R-:W-:-:S05]  /*08a0*/  IADD3 R13, PT, PT, R5, UR4, RZ ;  /* 0x00000004050d7c10 */ /* 0x000fca000fffe0ff */
[----:B-1----:R-:W-:-:S05]  /*08b0*/  IMAD.WIDE R10, R13, 0x4, R10 ;  /* 0x000000040d0a7825 */ /* 0x002fca00078e020a */
[----:B--2---:R0:W-:Y:S04]  /*08c0*/  STG.E desc[UR14][R10.64], R7 ;  /* 0x000000070a007986 */ /* 0x0041e8000c10190e */
[----:B------:R-:W2:Y:S04]  /*08d0*/  LDG.E R13, desc[UR14][R8.64+0x4] ;  /* 0x0000040e080d7981 */ /* 0x000ea8000c1e1900 */
[----:B--2---:R0:W-:Y:S04]  /*08e0*/  STG.E desc[UR14][R10.64+0x4], R13 ;  /* 0x0000040d0a007986 */ /* 0x0041e8000c10190e */
[----:B------:R-:W2:Y:S04]  /*08f0*/  LDG.E R15, desc[UR14][R8.64+0x8] ;  /* 0x0000080e080f7981 */ /* 0x000ea8000c1e1900 */
[----:B--2---:R0:W-:Y:S04]  /*0900*/  STG.E desc[UR14][R10.64+0x8], R15 ;  /* 0x0000080f0a007986 */ /* 0x0041e8000c10190e */
[----:B------:R-:W2:Y:S01]  /*0910*/  LDG.E R17, desc[UR14][R8.64+0xc] ;  /* 0x00000c0e08117981 */ /* 0x000ea2000c1e1900 */
[----:B------:R-:W-:-:S03]  /*0920*/  UIADD3 UR4, UPT, UPT, UR4, 0x4, URZ ;  /* 0x0000000404047890 */ /* 0x000fc6000fffe0ff */
[----:B--2---:R0:W-:Y:S09]  /*0930*/  STG.E desc[UR14][R10.64+0xc], R17 ;  /* 0x00000c110a007986 */ /* 0x0041f2000c10190e */
.L_x_75:
[----:B------:R-:W-:Y:S05]  /*0940*/  BRA.U !UP1, `(.L_x_71) ;  /* 0x0000000109407547 */ /* 0x000fea000b800000 */
[----:B------:R-:W1:Y:S01]  /*0950*/  LDC.64 R8, c[0x0][0x388] ;  /* 0x0000e200ff087b82 */ /* 0x000e620000000a00 */
[----:B0-2---:R-:W-:-:S04]  /*0960*/  VIADD R7, R6, UR4 ;  /* 0x0000000406077c36 */ /* 0x005fc80008000000 */
[----:B-1----:R-:W-:-:S03]  /*0970*/  IMAD.WIDE R6, R7, 0x4, R8 ;  /* 0x0000000407067825 */ /* 0x002fc600078e0208 */
[----:B------:R-:W0:Y:S02]  /*0980*/  LDC.64 R8, c[0x0][0x380] ;  /* 0x0000e000ff087b82 */ /* 0x000e240000000a00 */
[----:B----4-:R-:W2:Y:S01]  /*0990*/  LDG.E R11, desc[UR14][R6.64] ;  /* 0x0000000e060b7981 */ /* 0x010ea2000c1e1900 */
[----:B------:R-:W-:Y:S01]  /*09a0*/  IADD3 R5, PT, PT, R5, UR4, RZ ;  /* 0x0000000405057c10 */ /* 0x000fe2000fffe0ff */
[----:B------:R-:W-:-:S04]  /*09b0*/  UISETP.NE.AND UP0, UPT, UR6, 0x1, UPT ;  /* 0x000000010600788c */ /* 0x000fc8000bf05270 */
[----:B0-----:R-:W-:-:S05]  /*09c0*/  IMAD.WIDE R8, R5, 0x4, R8 ;  /* 0x0000000405087825 */ /* 0x001fca00078e0208 */
[----:B--2---:R1:W-:Y:S01]  /*09d0*/  STG.E desc[UR14][R8.64], R11 ;  /* 0x0000000b08007986 */ /* 0x0043e2000c10190e */
[----:B------:R-:W-:Y:S05]  /*09e0*/  BRA.U !UP0, `(.L_x_71) ;  /* 0x0000000108187547 */ /* 0x000fea000b800000 */
[----:B------:R-:W2:Y:S01]  /*09f0*/  LDG.E R5, desc[UR14][R6.64+0x4] ;  /* 0x0000040e06057981 */ /* 0x000ea2000c1e1900 */
[----:B------:R-:W-:-:S03]  /*0a00*/  UISETP.NE.AND UP0, UPT, UR6, 0x2, UPT ;  /* 0x000000020600788c */ /* 0x000fc6000bf05270 */
[----:B--2---:R3:W-:Y:S06]  /*0a10*/  STG.E desc[UR14][R8.64+0x4], R5 ;  /* 0x0000040508007986 */ /* 0x0047ec000c10190e */
[----:B------:R-:W-:Y:S05]  /*0a20*/  BRA.U !UP0, `(.L_x_71) ;  /* 0x0000000108087547 */ /* 0x000fea000b800000 */
[----:B------:R-:W2:Y:S04]  /*0a30*/  LDG.E R7, desc[UR14][R6.64+0x8] ;  /* 0x0000080e06077981 */ /* 0x000ea8000c1e1900 */
[----:B--2---:R0:W-:Y:S02]  /*0a40*/  STG.E desc[UR14][R8.64+0x8], R7 ;  /* 0x0000080708007986 */ /* 0x0041e4000c10190e */
.L_x_71:
[----:B------:R-:W-:Y:S05]  /*0a50*/  BSYNC.RECONVERGENT B0 ;  /* 0x0000000000007941 */ /* 0x000fea0003800200 */
.L_x_70:
[----:B------:R-:W5:Y:S01]  /*0a60*/  LDCU UR4, c[0x0][0x39c] ;  /* 0x00007380ff0477ac */ /* 0x000f620008000800 */
[----:B------:R-:W-:-:S04]  /*0a70*/  IADD3 R3, PT, PT, R0, R3, RZ ;  /* 0x0000000300037210 */ /* 0x000fc80007ffe0ff */
[----:B-----5:R-:W-:-:S13]  /*0a80*/  ISETP.GE.AND P0, PT, R3, UR4, PT ;  /* 0x0000000403007c0c */ /* 0x020fda000bf06270 */
[----:B------:R-:W-:Y:S05]  /*0a90*/  @!P0 BRA `(.L_x_76) ;  /* 0xfffffff400b48947 */ /* 0x000fea000383ffff */
[----:B------:R-:W-:Y:S05]  /*0aa0*/  EXIT ;  /* 0x000000000000794d */ /* 0x000fea0003800000 */
.L_x_77:
        /* <DEDUP_REMOVED lines=13> */
.L_x_251:


//--------------------- .text.backprop_swish      --------------------------
	.section	.text.backprop_swish,"ax",@progbits
	.align	128
        .global         backprop_swish
        .type           backprop_swish,@function
        .size           backprop_swish,(.L_x_244 - backprop_swish)
        .other          backprop_swish,@"STO_CUDA_ENTRY STV_DEFAULT"
backprop_swish:
.text.backprop_swish:
        /* <DEDUP_REMOVED lines=8> */
[----:B------:R-:W0:Y:S01]  /*0080*/  LDC.64 R12, c[0x0][0x3a0] ;  /* 0x0000e800ff0c7b82 */ /* 0x000e220000000a00 */
[----:B------:R-:W1:Y:S01]  /*0090*/  LDCU UR4, c[0x0][0x370] ;  /* 0x00006e00ff0477ac */ /* 0x000e620008000800 */
[----:B------:R-:W2:Y:S06]  /*00a0*/  LDCU.64 UR6, c[0x0][0x358] ;  /* 0x00006b00ff0677ac */ /* 0x000eac0008000a00 */
[----:B------:R-:W3:Y:S01]  /*00b0*/  LDC.64 R10, c[0x0][0x388] ;  /* 0x0000e200ff0a7b82 */ /* 0x000ee20000000a00 */
[----:B------:R-:W4:Y:S07]  /*00c0*/  LDCU UR5, c[0x0][0x3a8] ;  /* 0x00007500ff0577ac */ /* 0x000f2e0008000800 */
[----:B------:R-:W0:Y:S01]  /*00d0*/  LDC.64 R8, c[0x0][0x380] ;  /* 0x0000e000ff087b82 */ /* 0x000e220000000a00 */
[----:B-1----:R-:W-:-:S07]  /*00e0*/  IMAD R14, R14, UR4, RZ ;  /* 0x000000040e0e7c24 */ /* 0x002fce000f8e02ff */
[----:B------:R-:W1:Y:S08]  /*00f0*/  LDC.64 R6, c[0x0][0x390] ;  /* 0x0000e400ff067b82 */ /* 0x000e700000000a00 */
[----:B--2-4-:R-:W0:Y:S02]  /*0100*/  LDC.64 R4, c[0x0][0x398] ;  /* 0x0000e600ff047b82 */ /* 0x014e240000000a00 */
.L_x_83:
[----:B-12---:R-:W-:-:S05]  /*0110*/  IMAD.WIDE R16, R3, 0x4, R6 ;  /* 0x0000000403107825 */ /* 0x006fca00078e0206 */
[----:B------:R-:W2:Y:S01]  /*0120*/  LDG.E R0, desc[UR6][R16.64] ;  /* 0x0000000610007981 */ /* 0x000ea2000c1e1900 */
[----:B------:R-:W-:Y:S01]  /*0130*/  MOV R15, R3 ;  /* 0x00000003000f7202 */ /* 0x000fe20000000f00 */
[----:B0-2---:R-:W0:Y:S02]  /*0140*/  F2F.F64.F32 R20, R0 ;  /* 0x0000000000147310 */ /* 0x005e240000201800 */
[----:B0-----:R-:W-:-:S14]  /*0150*/  DSETP.GE.AND P0, PT, R20, R12, PT ;  /* 0x0000000c1400722a */ /* 0x001fdc0003f06000 */
[----:B------:R-:W0:Y:S02]  /*0160*/  @P0 LDC.64 R18, c[0x0][0x388] ;  /* 0x0000e200ff120b82 */ /* 0x000e240000000a00 */
[----:B0-----:R-:W-:-:S05]  /*0170*/  @P0 IMAD.WIDE R18, R15, 0x4, R18 ;  /* 0x000000040f120825 */ /* 0x001fca00078e0212 */
[----:B------:R0:W5:Y:S01]  /*0180*/  @P0 LDG.E R23, desc[UR6][R18.64] ;  /* 0x0000000612170981 */ /* 0x000162000c1e1900 */
[----:B------:R-:W-:Y:S01]  /*0190*/  IMAD.IADD R3, R14, 0x1, R3 ;  /* 0x000000010e037824 */ /* 0x000fe200078e0203 */
[----:B------:R-:W-:Y:S04]  /*01a0*/  BSSY.RECONVERGENT B0, `(.L_x_78) ;  /* 0x0000024000007945 */ /* 0x000fe80003800200 */
[----:B------:R-:W-:Y:S01]  /*01b0*/  ISETP.GE.AND P3, PT, R3, UR5, PT ;  /* 0x0000000503007c0c */ /* 0x000fe2000bf66270 */
[----:B------:R-:W-:-:S12]  /*01c0*/  @P0 BRA `(.L_x_79) ;  /* 0x0000000000840947 */ /* 0x000fd80003800000 */
[----:B------:R-:W-:Y:S01]  /*01d0*/  DSETP.GTU.AND P0, PT, R20, -R12, PT ;  /* 0x8000000c1400722a */ /* 0x000fe20003f0c000 */
[----:B-----5:R-:W-:-:S13]  /*01e0*/  MOV R23, RZ ;  /* 0x000000ff00177202 */ /* 0x020fda0000000f00 */
[----:B------:R-:W-:Y:S05]  /*01f0*/  @!P0 BRA `(.L_x_79) ;  /* 0x0000000000788947 */ /* 0x000fea0003800000 */
[----:B------:R-:W-:-:S06]  /*0200*/  IMAD.WIDE R16, R15, 0x4, R4 ;  /* 0x000000040f107825 */ /* 0x000fcc00078e0204 */
[----:B------:R1:W5:Y:S01]  /*0210*/  LDG.E R16, desc[UR6][R16.64] ;  /* 0x0000000610107981 */ /* 0x000362000c1e1900 */
[----:B0-----:R-:W-:Y:S01]  /*0220*/  IMAD.MOV.U32 R19, RZ, RZ, 0x3bbb989d ;  /* 0x3bbb989dff137424 */ /* 0x001fe200078e00ff */
[----:B------:R-:W-:Y:S01]  /*0230*/  MOV R21, 0x437c0000 ;  /* 0x437c000000157802 */ /* 0x000fe20000000f00 */
[----:B------:R-:W-:Y:S02]  /*0240*/  BSSY.RECONVERGENT B1, `(.L_x_80) ;  /* 0x0000014000017945 */ /* 0x000fe40003800200 */
[----:B------:R-:W-:-:S04]  /*0250*/  FFMA.SAT R2, R0, -R19, 0.5 ;  /* 0x3f00000000027423 */ /* 0x000fc80000002813 */
[----:B------:R-:W-:-:S04]  /*0260*/  FFMA.RM R2, R2, R21, 12582913 ;  /* 0x4b40000102027423 */ /* 0x000fc80000004015 */
[C---:B------:R-:W-:Y:S01]  /*0270*/  FADD R19, R2.reuse, -12583039 ;  /* 0xcb40007f02137421 */ /* 0x040fe20000000000 */
[----:B------:R-:W-:-:S03]  /*0280*/  IMAD.SHL.U32 R2, R2, 0x800000, RZ ;  /* 0x0080000002027824 */ /* 0x000fc600078e00ff */
[----:B------:R-:W-:-:S04]  /*0290*/  FFMA R19, R0, -1.4426950216293334961, -R19 ;  /* 0xbfb8aa3b00137823 */ /* 0x000fc80000000813 */
[----:B------:R-:W-:-:S06]  /*02a0*/  FFMA R19, R0, -1.925963033500011079e-08, R19 ;  /* 0xb2a5706000137823 */ /* 0x000fcc0000000013 */
[----:B------:R-:W0:Y:S02]  /*02b0*/  MUFU.EX2 R19, R19 ;  /* 0x0000001300137308 */ /* 0x000e240000000800 */
[----:B0-----:R-:W-:-:S05]  /*02c0*/  FFMA R20, R2, R19, 1 ;  /* 0x3f80000002147423 */ /* 0x001fca0000000013 */
[----:B------:R-:W-:-:S04]  /*02d0*/  IADD3 R0, PT, PT, R20, 0x1800000, RZ ;  /* 0x0180000014007810 */ /* 0x000fc80007ffe0ff */
[----:B------:R-:W-:-:S04]  /*02e0*/  LOP3.LUT R0, R0, 0x7f800000, RZ, 0xc0, !PT ;  /* 0x7f80000000007812 */ /* 0x000fc800078ec0ff */
[----:B------:R-:W-:-:S13]  /*02f0*/  ISETP.GT.U32.AND P0, PT, R0, 0x1ffffff, PT ;  /* 0x01ffffff0000780c */ /* 0x000fda0003f04070 */
[----:B-1----:R-:W-:Y:S05]  /*0300*/  @P0 BRA `(.L_x_81) ;  /* 0x00000000000c0947 */ /* 0x002fea0003800000 */
[----:B------:R-:W-:-:S07]  /*0310*/  MOV R18, 0x330 ;  /* 0x0000033000127802 */ /* 0x000fce0000000f00 */
[----:B---3-5:R-:W-:Y:S05]  /*0320*/  CALL.REL.NOINC `($__internal_1_$__cuda_sm20_rcp_rn_f32_slowpath) ;  /* 0x0000000000407944 */ /* 0x028fea0003c00000 */
[----:B------:R-:W-:Y:S05]  /*0330*/  BRA `(.L_x_82) ;  /* 0x0000000000107947 */ /* 0x000fea0003800000 */
.L_x_81:
[----:B------:R-:W0:Y:S02]  /*0340*/  MUFU.RCP R17, R20 ;  /* 0x0000001400117308 */ /* 0x000e240000001000 */
[----:B0-----:R-:W-:-:S04]  /*0350*/  FFMA R0, R20, R17, -1 ;  /* 0xbf80000014007423 */ /* 0x001fc80000000011 */
[----:B------:R-:W-:-:S04]  /*0360*/  FADD.FTZ R0, -R0, -RZ ;  /* 0x800000ff00007221 */ /* 0x000fc80000010100 */
[----:B------:R-:W-:-:S07]  /*0370*/  FFMA R17, R17, R0, R17 ;  /* 0x0000000011117223 */ /* 0x000fce0000000011 */
.L_x_82:
[----:B------:R-:W-:Y:S05]  /*0380*/  BSYNC.RECONVERGENT B1 ;  /* 0x0000000000017941 */ /* 0x000fea0003800200 */
.L_x_80:
[----:B---3--:R-:W-:-:S06]  /*0390*/  IMAD.WIDE R18, R15, 0x4, R10 ;  /* 0x000000040f127825 */ /* 0x008fcc00078e020a */
[----:B------:R-:W2:Y:S01]  /*03a0*/  LDG.E R18, desc[UR6][R18.64] ;  /* 0x0000000612127981 */ /* 0x000ea2000c1e1900 */
[----:B-----5:R-:W-:-:S04]  /*03b0*/  FADD R21, -R16, 1 ;  /* 0x3f80000010157421 */ /* 0x020fc80000000100 */
[----:B------:R-:W-:-:S04]  /*03c0*/  FFMA R17, R21, R17, R16 ;  /* 0x0000001115117223 */ /* 0x000fc80000000010 */
[----:B--2---:R-:W-:-:S07]  /*03d0*/  FMUL R23, R17, R18 ;  /* 0x0000001211177220 */ /* 0x004fce0000400000 */
.L_x_79:
[----:B------:R-:W-:Y:S05]  /*03e0*/  BSYNC.RECONVERGENT B0 ;  /* 0x0000000000007941 */ /* 0x000fea0003800200 */
.L_x_78:
[----:B------:R-:W-:-:S05]  /*03f0*/  IMAD.WIDE R16, R15, 0x4, R8 ;  /* 0x000000040f107825 */ /* 0x000fca00078e0208 */
[----:B-----5:R2:W-:Y:S01]  /*0400*/  STG.E desc[UR6][R16.64], R23 ;  /* 0x0000001710007986 */ /* 0x0205e2000c101906 */
[----:B------:R-:W-:Y:S05]  /*0410*/  @!P3 BRA `(.L_x_83) ;  /* 0xfffffffc003cb947 */ /* 0x000fea000383ffff */
[----:B------:R-:W-:Y:S05]  /*0420*/  EXIT ;  /* 0x000000000000794d */ /* 0x000fea0003800000 */
        .weak           $__internal_1_$__cuda_sm20_rcp_rn_f32_slowpath
        .type           $__internal_1_$__cuda_sm20_rcp_rn_f32_slowpath,@function
        .size           $__internal_1_$__cuda_sm20_rcp_rn_f32_slowpath,(.L_x_244 - $__internal_1_$__cuda_sm20_rcp_rn_f32_slowpath)
$__internal_1_$__cuda_sm20_rcp_rn_f32_slowpath:
[----:B------:R-:W-:Y:S01]  /*0430*/  IMAD.SHL.U32 R2, R20, 0x2, RZ ;  /* 0x0000000214027824 */ /* 0x000fe200078e00ff */
[----:B------:R-:W-:Y:S01]  /*0440*/  BSSY.RECONVERGENT B2, `(.L_x_84) ;  /* 0x0000031000027945 */ /* 0x000fe20003800200 */
[----:B------:R-:W-:-:S03]  /*0450*/  MOV R0, R20 ;  /* 0x0000001400007202 */ /* 0x000fc60000000f00 */
[----:B------:R-:W-:-:S04]  /*0460*/  SHF.R.U32.HI R2, RZ, 0x18, R2 ;  /* 0x00000018ff027819 */ /* 0x000fc80000011602 */
[----:B------:R-:W-:-:S13]  /*0470*/  ISETP.NE.U32.AND P0, PT, R2, RZ, PT ;  /* 0x000000ff0200720c */ /* 0x000fda0003f05070 */
[----:B------:R-:W-:Y:S05]  /*0480*/  @P0 BRA `(.L_x_85) ;  /* 0x0000000000280947 */ /* 0x000fea0003800000 */
[----:B------:R-:W-:-:S05]  /*0490*/  IMAD.SHL.U32 R2, R0, 0x2, RZ ;  /* 0x0000000200027824 */ /* 0x000fca00078e00ff */
[----:B------:R-:W-:-:S13]  /*04a0*/  ISETP.NE.AND P0, PT, R2, RZ, PT ;  /* 0x000000ff0200720c */ /* 0x000fda0003f05270 */
[----:B------:R-:W-:Y:S01]  /*04b0*/  @P0 FFMA R19, R0, 1.84467440737095516160e+19, RZ ;  /* 0x5f80000000130823 */ /* 0x000fe200000000ff */
[----:B------:R-:W-:Y:S08]  /*04c0*/  @!P0 MUFU.RCP R17, R0 ;  /* 0x0000000000118308 */ /* 0x000ff00000001000 */
[----:B------:R-:W0:Y:S02]  /*04d0*/  @P0 MUFU.RCP R2, R19 ;  /* 0x0000001300020308 */ /* 0x000e240000001000 */
[----:B0-----:R-:W-:-:S04]  /*04e0*/  @P0 FFMA R20, R19, R2, -1 ;  /* 0xbf80000013140423 */ /* 0x001fc80000000002 */
[----:B------:R-:W-:-:S04]  /*04f0*/  @P0 FADD.FTZ R21, -R20, -RZ ;  /* 0x800000ff14150221 */ /* 0x000fc80000010100 */
[----:B------:R-:W-:-:S04]  /*0500*/  @P0 FFMA R2, R2, R21, R2 ;  /* 0x0000001502020223 */ /* 0x000fc80000000002 */
[----:B------:R-:W-:Y:S01]  /*0510*/  @P0 FFMA R17, R2, 1.84467440737095516160e+19, RZ ;  /* 0x5f80000002110823 */ /* 0x000fe200000000ff */
[----:B------:R-:W-:Y:S06]  /*0520*/  BRA `(.L_x_86) ;  /* 0x0000000000887947 */ /* 0x000fec0003800000 */
.L_x_85:
[----:B------:R-:W-:-:S04]  /*0530*/  IADD3 R17, PT, PT, R2, -0xfd, RZ ;  /* 0xffffff0302117810 */ /* 0x000fc80007ffe0ff */
[----:B------:R-:W-:-:S13]  /*0540*/  ISETP.GT.U32.AND P0, PT, R17, 0x1, PT ;  /* 0x000000011100780c */ /* 0x000fda0003f04070 */
[----:B------:R-:W-:Y:S05]  /*0550*/  @P0 BRA `(.L_x_87) ;  /* 0x0000000000780947 */ /* 0x000fea0003800000 */
[----:B------:R-:W-:Y:S01]  /*0560*/  LOP3.LUT R19, R0, 0x7fffff, RZ, 0xc0, !PT ;  /* 0x007fffff00137812 */ /* 0x000fe200078ec0ff */
[----:B------:R-:W-:-:S03]  /*0570*/  IMAD.MOV.U32 R24, RZ, RZ, 0x3 ;  /* 0x00000003ff187424 */ /* 0x000fc600078e00ff */
[----:B------:R-:W-:Y:S02]  /*0580*/  LOP3.LUT R19, R19, 0x3f800000, RZ, 0xfc, !PT ;  /* 0x3f80000013137812 */ /* 0x000fe400078efcff */
[----:B------:R-:W-:Y:S02]  /*0590*/  SHF.L.U32 R23, R24, R17, RZ ;  /* 0x0000001118177219 */ /* 0x000fe400000006ff */
[----:B------:R-:W0:Y:S02]  /*05a0*/  MUFU.RCP R20, R19 ;  /* 0x0000001300147308 */ /* 0x000e240000001000 */
[----:B0-----:R-:W-:-:S04]  /*05b0*/  FFMA R21, R19, R20, -1 ;  /* 0xbf80000013157423 */ /* 0x001fc80000000014 */
[----:B------:R-:W-:-:S04]  /*05c0*/  FADD.FTZ R21, -R21, -RZ ;  /* 0x800000ff15157221 */ /* 0x000fc80000010100 */
[CCC-:B------:R-:W-:Y:S01]  /*05d0*/  FFMA.RM R22, R20.reuse, R21.reuse, R20.reuse ;  /* 0x0000001514167223 */ /* 0x1c0fe20000004014 */
[----:B------:R-:W-:-:S04]  /*05e0*/  FFMA.RP R21, R20, R21, R20 ;  /* 0x0000001514157223 */ /* 0x000fc80000008014 */
[C---:B------:R-:W-:Y:S02]  /*05f0*/  LOP3.LUT R20, R22.reuse, 0x7fffff, RZ, 0xc0, !PT ;  /* 0x007fffff16147812 */ /* 0x040fe400078ec0ff */
[----:B------:R-:W-:Y:S02]  /*0600*/  FSETP.NEU.FTZ.AND P0, PT, R22, R21, PT ;  /* 0x000000151600720b */ /* 0x000fe40003f1d000 */
[----:B------:R-:W-:Y:S02]  /*0610*/  LOP3.LUT R20, R20, 0x800000, RZ, 0xfc, !PT ;  /* 0x0080000014147812 */ /* 0x000fe400078efcff */
[----:B------:R-:W-:Y:S02]  /*0620*/  SEL R21, RZ, 0xffffffff, !P0 ;  /* 0xffffffffff157807 */ /* 0x000fe40004000000 */
[----:B------:R-:W-:Y:S02]  /*0630*/  LOP3.LUT R22, R23, R20, RZ, 0xc0, !PT ;  /* 0x0000001417167212 */ /* 0x000fe400078ec0ff */
[----:B------:R-:W-:-:S02]  /*0640*/  IADD3 R21, PT, PT, -R21, RZ, RZ ;  /* 0x000000ff15157210 */ /* 0x000fc40007ffe1ff */
[-C--:B------:R-:W-:Y:S02]  /*0650*/  SHF.R.U32.HI R22, RZ, R17.reuse, R22 ;  /* 0x00000011ff167219 */ /* 0x080fe40000011616 */
[----:B------:R-:W-:Y:S02]  /*0660*/  LOP3.LUT P1, RZ, R21, R17, R20, 0xf8, !PT ;  /* 0x0000001115ff7212 */ /* 0x000fe4000782f814 */
[C---:B------:R-:W-:Y:S02]  /*0670*/  LOP3.LUT P0, RZ, R22.reuse, 0x1, RZ, 0xc0, !PT ;  /* 0x0000000116ff7812 */ /* 0x040fe4000780c0ff */
[----:B------:R-:W-:-:S04]  /*0680*/  LOP3.LUT P2, RZ, R22, 0x2, RZ, 0xc0, !PT ;  /* 0x0000000216ff7812 */ /* 0x000fc8000784c0ff */
[----:B------:R-:W-:Y:S02]  /*0690*/  PLOP3.LUT P0, PT, P0, P1, P2, 0xe0, 0x0 ;  /* 0x000000000000781c */ /* 0x000fe40000703c20 */
[----:B------:R-:W-:Y:S02]  /*06a0*/  LOP3.LUT P1, RZ, R0, 0x7fffff, RZ, 0xc0, !PT ;  /* 0x007fffff00ff7812 */ /* 0x000fe4000782c0ff */
[----:B------:R-:W-:-:S05]  /*06b0*/  SEL R17, RZ, 0x1, !P0 ;  /* 0x00000001ff117807 */ /* 0x000fca0004000000 */
[----:B------:R-:W-:-:S05]  /*06c0*/  IMAD.MOV R17, RZ, RZ, -R17 ;  /* 0x000000ffff117224 */ /* 0x000fca00078e0a11 */
[----:B------:R-:W-:Y:S02]  /*06d0*/  ISETP.GE.AND P0, PT, R17, RZ, PT ;  /* 0x000000ff1100720c */ /* 0x000fe40003f06270 */
[----:B------:R-:W-:-:S04]  /*06e0*/  IADD3 R17, PT, PT, R2, -0xfc, RZ ;  /* 0xffffff0402117810 */ /* 0x000fc80007ffe0ff */
[----:B------:R-:W-:-:S07]  /*06f0*/  SHF.R.U32.HI R17, RZ, R17, R20 ;  /* 0x00000011ff117219 */ /* 0x000fce0000011614 */
[----:B------:R-:W-:-:S05]  /*0700*/  @!P0 VIADD R17, R17, 0x1 ;  /* 0x0000000111118836 */ /* 0x000fca0000000000 */
[----:B------:R-:W-:-:S04]  /*0710*/  @!P1 SHF.L.U32 R17, R17, 0x1, RZ ;  /* 0x0000000111119819 */ /* 0x000fc800000006ff */
[----:B------:R-:W-:Y:S01]  /*0720*/  LOP3.LUT R17, R17, 0x80000000, R0, 0xf8, !PT ;  /* 0x8000000011117812 */ /* 0x000fe200078ef800 */
[----:B------:R-:W-:Y:S06]  /*0730*/  BRA `(.L_x_86) ;  /* 0x0000000000047947 */ /* 0x000fec0003800000 */
.L_x_87:
[----:B------:R0:W1:Y:S02]  /*0740*/  MUFU.RCP R17, R0 ;  /* 0x0000000000117308 */ /* 0x0000640000001000 */
.L_x_86:
[----:B------:R-:W-:Y:S05]  /*0750*/  BSYNC.RECONVERGENT B2 ;  /* 0x0000000000027941 */ /* 0x000fea0003800200 */
.L_x_84:
[----:B------:R-:W-:-:S04]  /*0760*/  HFMA2 R19, -RZ, RZ, 0, 0 ;  /* 0x00000000ff137431 */ /* 0x000fc800000001ff */
[----:B01----:R-:W-:Y:S05]  /*0770*/  RET.REL.NODEC R18 `(backprop_swish) ;  /* 0xfffffff812207950 */ /* 0x003fea0003c3ffff */
.L_x_88:
        /* <DEDUP_REMOVED lines=16> */
.L_x_244:


//--------------------- .text.backprop_mish       --------------------------
	.section	.text.backprop_mish,"ax",@progbits
	.align	128
        .global         backprop_mish
        .type           backprop_mish,@function
        .size           backprop_mish,(.L_x_245 - backprop_mish)
        .other          backprop_mish,@"STO_CUDA_ENTRY STV_DEFAULT"
backprop_mish:
.text.backprop_mish:
        /* <DEDUP_REMOVED lines=15> */
[----:B--2---:R-:W1:Y:S02]  /*00f0*/  LDC.64 R10, c[0x0][0x398] ;  /* 0x0000e600ff0a7b82 */ /* 0x004e640000000a00 */
.L_x_94:
[----:B0-2---:R-:W-:-:S06]  /*0100*/  IMAD.WIDE R12, R15, 0x4, R8 ;  /* 0x000000040f0c7825 */ /* 0x005fcc00078e0208 */
[----:B------:R-:W2:Y:S01]  /*0110*/  LDG.E R13, desc[UR6][R12.64] ;  /* 0x000000060c0d7981 */ /* 0x000ea2000c1e1900 */
[----:B------:R-:W-:Y:S01]  /*0120*/  MOV R17, R15 ;  /* 0x0000000f00117202 */ /* 0x000fe20000000f00 */
[----:B------:R-:W-:Y:S01]  /*0130*/  IMAD.IADD R15, R14, 0x1, R15 ;  /* 0x000000010e0f7824 */ /* 0x000fe200078e020f */
[----:B------:R-:W-:Y:S04]  /*0140*/  BSSY.RECONVERGENT B0, `(.L_x_89) ;  /* 0x0000045000007945 */ /* 0x000fe80003800200 */
[----:B----4-:R-:W-:Y:S01]  /*0150*/  ISETP.GE.AND P2, PT, R15, UR5, PT ;  /* 0x000000050f007c0c */ /* 0x010fe2000bf46270 */
[----:B--2---:R-:W1:Y:S02]  /*0160*/  F2F.F64.F32 R2, R13 ;  /* 0x0000000d00027310 */ /* 0x004e640000201800 */
[----:B-1----:R-:W-:-:S14]  /*0170*/  DSETP.GE.AND P0, PT, R2, R10, PT ;  /* 0x0000000a0200722a */ /* 0x002fdc0003f06000 */
[----:B------:R-:W-:Y:S05]  /*0180*/  @!P0 BRA `(.L_x_90) ;  /* 0x00000000000c8947 */ /* 0x000fea0003800000 */
[----:B------:R-:W-:-:S05]  /*0190*/  IMAD.WIDE R2, R17, 0x4, R4 ;  /* 0x0000000411027825 */ /* 0x000fca00078e0204 */
[----:B------:R0:W5:Y:S01]  /*01a0*/  LDG.E R13, desc[UR6][R2.64] ;  /* 0x00000006020d7981 */ /* 0x000162000c1e1900 */
[----:B------:R-:W-:Y:S05]  /*01b0*/  BRA `(.L_x_91) ;  /* 0x0000000000f47947 */ /* 0x000fea0003800000 */
.L_x_90:
[----:B------:R-:W-:Y:S01]  /*01c0*/  MOV R22, 0x3bbb989d ;  /* 0x3bbb989d00167802 */ /* 0x000fe20000000f00 */
[----:B------:R-:W-:Y:S01]  /*01d0*/  FADD R12, R13, R13 ;  /* 0x0000000d0d0c7221 */ /* 0x000fe20000000000 */
[----:B------:R-:W-:Y:S02]  /*01e0*/  IMAD.MOV.U32 R0, RZ, RZ, 0x437c0000 ;  /* 0x437c0000ff007424 */ /* 0x000fe400078e00ff */
[----:B------:R-:W-:-:S04]  /*01f0*/  IMAD.WIDE R18, R17, 0x4, R4 ;  /* 0x0000000411127825 */ /* 0x000fc800078e0204 */
[----:B------:R-:W-:-:S04]  /*0200*/  FFMA.SAT R21, R12, R22, 0.5 ;  /* 0x3f0000000c157423 */ /* 0x000fc80000002016 */
[----:B------:R-:W-:Y:S01]  /*0210*/  FFMA.RM R20, R21, R0, 12582913 ;  /* 0x4b40000115147423 */ /* 0x000fe20000004000 */
[----:B------:R0:W5:Y:S01]  /*0220*/  LDG.E R16, desc[UR6][R18.64] ;  /* 0x0000000612107981 */ /* 0x000162000c1e1900 */
[----:B------:R-:W-:Y:S02]  /*0230*/  BSSY.RECONVERGENT B1, `(.L_x_92) ;  /* 0x0000034000017945 */ /* 0x000fe40003800200 */
[----:B------:R-:W-:-:S04]  /*0240*/  FADD R21, R20, -12583039 ;  /* 0xcb40007f14157421 */ /* 0x000fc80000000000 */
[C---:B------:R-:W-:Y:S01]  /*0250*/  FFMA R23, R12.reuse, 1.4426950216293334961, -R21 ;  /* 0x3fb8aa3b0c177823 */ /* 0x040fe20000000815 */
[C---:B------:R-:W-:Y:S01]  /*0260*/  FMUL R21, R13.reuse, 3 ;  /* 0x404000000d157820 */ /* 0x040fe20000400000 */
[-C--:B0-----:R-:W-:Y:S02]  /*0270*/  FFMA.SAT R19, R13, R22.reuse, 0.5 ;  /* 0x3f0000000d137423 */ /* 0x081fe40000002016 */
[----:B------:R-:W-:Y:S01]  /*0280*/  FFMA R23, R12, 1.925963033500011079e-08, R23 ;  /* 0x32a570600c177823 */ /* 0x000fe20000000017 */
[----:B------:R-:W-:Y:S01]  /*0290*/  FFMA.SAT R27, R21, R22, 0.5 ;  /* 0x3f000000151b7423 */ /* 0x000fe20000002016 */
[----:B------:R-:W-:Y:S02]  /*02a0*/  FADD R18, R13, 1 ;  /* 0x3f8000000d127421 */ /* 0x000fe40000000000 */
[----:B------:R-:W0:Y:S01]  /*02b0*/  MUFU.EX2 R25, R23 ;  /* 0x0000001700197308 */ /* 0x000e220000000800 */
[-C--:B------:R-:W-:Y:S01]  /*02c0*/  FFMA.RM R12, R27, R0.reuse, 12582913 ;  /* 0x4b4000011b0c7423 */ /* 0x080fe20000004000 */
[----:B------:R-:W-:-:S03]  /*02d0*/  FFMA.RM R0, R19, R0, 12582913 ;  /* 0x4b40000113007423 */ /* 0x000fc60000004000 */
[----:B------:R-:W-:-:S03]  /*02e0*/  FADD R22, R12, -12583039 ;  /* 0xcb40007f0c167421 */ /* 0x000fc60000000000 */
[----:B------:R-:W-:Y:S01]  /*02f0*/  F2F.F64.F32 R18, R18 ;  /* 0x0000001200127310 */ /* 0x000fe20000201800 */
[----:B------:R-:W-:Y:S01]  /*0300*/  FFMA R24, R21, 1.4426950216293334961, -R22 ;  /* 0x3fb8aa3b15187823 */ /* 0x000fe20000000816 */
[----:B------:R-:W-:-:S03]  /*0310*/  FADD R22, R0, -12583039 ;  /* 0xcb40007f00167421 */ /* 0x000fc60000000000 */
[----:B------:R-:W-:Y:S01]  /*0320*/  FFMA R27, R21, 1.925963033500011079e-08, R24 ;  /* 0x32a57060151b7823 */ /* 0x000fe20000000018 */
[----:B------:R-:W-:Y:S01]  /*0330*/  SHF.L.U32 R24, R20, 0x17, RZ ;  /* 0x0000001714187819 */ /* 0x000fe200000006ff */
[C---:B------:R-:W-:Y:S02]  /*0340*/  FFMA R20, R13.reuse, 1.4426950216293334961, -R22 ;  /* 0x3fb8aa3b0d147823 */ /* 0x040fe40000000816 */
[----:B------:R-:W1:Y:S02]  /*0350*/  MUFU.EX2 R22, R27 ;  /* 0x0000001b00167308 */ /* 0x000e640000000800 */
[----:B------:R-:W-:Y:S01]  /*0360*/  FFMA R26, R13, 1.925963033500011079e-08, R20 ;  /* 0x32a570600d1a7823 */ /* 0x000fe20000000014 */
[----:B0-----:R-:W-:Y:S01]  /*0370*/  FMUL R25, R24, R25 ;  /* 0x0000001918197220 */ /* 0x001fe20000400000 */
[----:B------:R-:W-:Y:S01]  /*0380*/  IMAD.SHL.U32 R13, R12, 0x800000, RZ ;  /* 0x008000000c0d7824 */ /* 0x000fe200078e00ff */
[----:B------:R-:W-:Y:S02]  /*0390*/  SHF.L.U32 R24, R0, 0x17, RZ ;  /* 0x0000001700187819 */ /* 0x000fe400000006ff */
[----:B------:R-:W-:Y:S01]  /*03a0*/  FMUL R29, R25, 4 ;  /* 0x40800000191d7820 */ /* 0x000fe20000400000 */
[----:B------:R-:W0:Y:S08]  /*03b0*/  MUFU.EX2 R23, R26 ;  /* 0x0000001a00177308 */ /* 0x000e300000000800 */
[----:B------:R-:W2:Y:S01]  /*03c0*/  F2F.F64.F32 R20, R29 ;  /* 0x0000001d00147310 */ /* 0x000ea20000201800 */
[----:B-1----:R-:W-:-:S07]  /*03d0*/  FMUL R28, R13, R22 ;  /* 0x000000160d1c7220 */ /* 0x002fce0000400000 */
[----:B------:R-:W1:Y:S01]  /*03e0*/  F2F.F64.F32 R12, R28 ;  /* 0x0000001c000c7310 */ /* 0x000e620000201800 */
[----:B0-----:R-:W-:-:S04]  /*03f0*/  FMUL R24, R24, R23 ;  /* 0x0000001718187220 */ /* 0x001fc80000400000 */
[----:B------:R-:W-:Y:S01]  /*0400*/  FFMA R25, R24, 2, R25 ;  /* 0x4000000018197823 */ /* 0x000fe20000000019 */
[----:B--2---:R-:W-:Y:S02]  /*0410*/  DFMA R18, R18, 4, R20 ;  /* 0x401000001212782b */ /* 0x004fe40000000014 */
[----:B------:R-:W0:Y:S01]  /*0420*/  F2F.F64.F32 R22, R24 ;  /* 0x0000001800167310 */ /* 0x000e220000201800 */
[----:B------:R-:W-:Y:S01]  /*0430*/  IMAD.MOV.U32 R20, RZ, RZ, 0x0 ;  /* 0x00000000ff147424 */ /* 0x000fe200078e00ff */
[----:B------:R-:W-:Y:S01]  /*0440*/  MOV R21, 0x40100000 ;  /* 0x4010000000157802 */ /* 0x000fe20000000f00 */
[----:B------:R-:W-:-:S03]  /*0450*/  FADD R25, R25, 2 ;  /* 0x4000000019197421 */ /* 0x000fc60000000000 */
[----:B-1----:R-:W-:Y:S02]  /*0460*/  DADD R12, R18, R12 ;  /* 0x00000000120c7229 */ /* 0x002fe4000000000c */
[----:B------:R-:W-:Y:S01]  /*0470*/  DFMA R20, R2, R20, 6 ;  /* 0x401800000214742b */ /* 0x000fe20000000014 */
[----:B------:R-:W-:-:S04]  /*0480*/  FMUL R3, R25, R25 ;  /* 0x0000001919037220 */ /* 0x000fc80000400000 */
[----:B------:R-:W1:Y:S03]  /*0490*/  MUFU.RCP R2, R3 ;  /* 0x0000000300027308 */ /* 0x000e660000001000 */
[----:B0-----:R-:W-:-:S10]  /*04a0*/  DFMA R12, R22, R20, R12 ;  /* 0x00000014160c722b */ /* 0x001fd4000000000c */
[----:B------:R-:W0:Y:S01]  /*04b0*/  F2F.F32.F64 R13, R12 ;  /* 0x0000000c000d7310 */ /* 0x000e220000301000 */
[----:B-1----:R-:W-:-:S04]  /*04c0*/  FFMA R19, -R3, R2, 1 ;  /* 0x3f80000003137423 */ /* 0x002fc80000000102 */
[----:B------:R-:W-:Y:S01]  /*04d0*/  FFMA R19, R2, R19, R2 ;  /* 0x0000001302137223 */ /* 0x000fe20000000002 */
[----:B0-----:R-:W-:-:S04]  /*04e0*/  FMUL R0, R24, R13 ;  /* 0x0000000d18007220 */ /* 0x001fc80000400000 */
[----:B------:R-:W0:Y:S01]  /*04f0*/  FCHK P0, R0, R3 ;  /* 0x0000000300007302 */ /* 0x000e220000000000 */
[----:B------:R-:W-:-:S04]  /*0500*/  FFMA R2, R0, R19, RZ ;  /* 0x0000001300027223 */ /* 0x000fc800000000ff */
[----:B------:R-:W-:-:S04]  /*0510*/  FFMA R18, -R3, R2, R0 ;  /* 0x0000000203127223 */ /* 0x000fc80000000100 */
[----:B------:R-:W-:Y:S01]  /*0520*/  FFMA R19, R19, R18, R2 ;  /* 0x0000001213137223 */ /* 0x000fe20000000002 */
[----:B0-----:R-:W-:Y:S06]  /*0530*/  @!P0 BRA `(.L_x_93) ;  /* 0x00000000000c8947 */ /* 0x001fec0003800000 */
[----:B------:R-:W-:-:S07]  /*0540*/  MOV R2, 0x560 ;  /* 0x0000056000027802 */ /* 0x000fce0000000f00 */
[----:B---3-5:R-:W-:Y:S05]  /*0550*/  CALL.REL.NOINC `($__internal_2_$__cuda_sm3x_div_rn_noftz_f32_slowpath) ;  /* 0x0000000000207944 */ /* 0x028fea0003c00000 */
[----:B------:R-:W-:-:S07]  /*0560*/  IMAD.MOV.U32 R19, RZ, RZ, R0 ;  /* 0x000000ffff137224 */ /* 0x000fce00078e0000 */
.L_x_93:
[----:B------:R-:W-:Y:S05]  /*0570*/  BSYNC.RECONVERGENT B1 ;  /* 0x0000000000017941 */ /* 0x000fea0003800200 */
.L_x_92:
[----:B-----5:R-:W-:-:S07]  /*0580*/  FMUL R13, R16, R19 ;  /* 0x00000013100d7220 */ /* 0x020fce0000400000 */
.L_x_91:
[----:B------:R-:W-:Y:S05]  /*0590*/  BSYNC.RECONVERGENT B0 ;  /* 0x0000000000007941 */ /* 0x000fea0003800200 */
.L_x_89:
[----:B0--3--:R-:W-:-:S05]  /*05a0*/  IMAD.WIDE R2, R17, 0x4, R6 ;  /* 0x0000000411027825 */ /* 0x009fca00078e0206 */
[----:B-----5:R2:W-:Y:S01]  /*05b0*/  STG.E desc[UR6][R2.64], R13 ;  /* 0x0000000d02007986 */ /* 0x0205e2000c101906 */
[----:B------:R-:W-:Y:S05]  /*05c0*/  @!P2 BRA `(.L_x_94) ;  /* 0xfffffff800cca947 */ /* 0x000fea000383ffff */
[----:B------:R-:W-:Y:S05]  /*05d0*/  EXIT ;  /* 0x000000000000794d */ /* 0x000fea0003800000 */
        .weak           $__internal_2_$__cuda_sm3x_div_rn_noftz_f32_slowpath
        .type           $__internal_2_$__cuda_sm3x_div_rn_noftz_f32_slowpath,@function
        .size           $__internal_2_$__cuda_sm3x_div_rn_noftz_f32_slowpath,(.L_x_245 - $__internal_2_$__cuda_sm3x_div_rn_noftz_f32_slowpath)
$__internal_2_$__cuda_sm3x_div_rn_noftz_f32_slowpath:
[--C-:B------:R-:W-:Y:S01]  /*05e0*/  SHF.R.U32.HI R12, RZ, 0x17, R3.reuse ;  /* 0x00000017ff0c7819 */ /* 0x100fe20000011603 */
[----:B------:R-:W-:Y:S01]  /*05f0*/  BSSY.RECONVERGENT B2, `(.L_x_95) ;  /* 0x0000064000027945 */ /* 0x000fe20003800200 */
[----:B------:R-:W-:Y:S01]  /*0600*/  SHF.R.U32.HI R13, RZ, 0x17, R0 ;  /* 0x00000017ff0d7819 */ /* 0x000fe20000011600 */
[----:B------:R-:W-:Y:S01]  /*0610*/  IMAD.MOV.U32 R19, RZ, RZ, R3 ;  /* 0x000000ffff137224 */ /* 0x000fe200078e0003 */
[----:B------:R-:W-:Y:S02]  /*0620*/  LOP3.LUT R12, R12, 0xff, RZ, 0xc0, !PT ;  /* 0x000000ff0c0c7812 */ /* 0x000fe400078ec0ff */
[----:B------:R-:W-:Y:S02]  /*0630*/  LOP3.LUT R22, R13, 0xff, RZ, 0xc0, !PT ;  /* 0x000000ff0d167812 */ /* 0x000fe400078ec0ff */
[----:B------:R-:W-:Y:S02]  /*0640*/  IADD3 R21, PT, PT, R12, -0x1, RZ ;  /* 0xffffffff0c157810 */ /* 0x000fe40007ffe0ff */
[----:B------:R-:W-:Y:S01]  /*0650*/  MOV R18, R0 ;  /* 0x0000000000127202 */ /* 0x000fe20000000f00 */
[----:B------:R-:W-:Y:S01]  /*0660*/  VIADD R20, R22, 0xffffffff ;  /* 0xffffffff16147836 */ /* 0x000fe20000000000 */
        /* <DEDUP_REMOVED lines=27> */
.L_x_96:
[----:B------:R-:W-:Y:S01]  /*0820*/  LEA R0, R12, 0xc0800000, 0x17 ;  /* 0xc08000000c007811 */ /* 0x000fe200078eb8ff */
[----:B------:R-:W-:Y:S03]  /*0830*/  BSSY.RECONVERGENT B3, `(.L_x_101) ;  /* 0x0000036000037945 */ /* 0x000fe60003800200 */
[----:B------:R-:W-:Y:S01]  /*0840*/  IADD3 R20, PT, PT, -R0, R19, RZ ;  /* 0x0000001300147210 */ /* 0x000fe20007ffe1ff */
[----:B------:R-:W-:-:S03]  /*0850*/  VIADD R19, R22, 0xffffff81 ;  /* 0xffffff8116137836 */ /* 0x000fc60000000000 */
[----:B------:R0:W1:Y:S01]  /*0860*/  MUFU.RCP R3, R20 ;  /* 0x0000001400037308 */ /* 0x0000620000001000 */
[----:B------:R-:W-:Y:S01]  /*0870*/  FADD.FTZ R21, -R20, -RZ ;  /* 0x800000ff14157221 */ /* 0x000fe20000010100 */
[C---:B------:R-:W-:Y:S01]  /*0880*/  IMAD R0, R19.reuse, -0x800000, R18 ;  /* 0xff80000013007824 */ /* 0x040fe200078e0212 */
[----:B0-----:R-:W-:-:S04]  /*0890*/  IADD3 R20, PT, PT, R19, 0x7f, -R12 ;  /* 0x0000007f13147810 */ /* 0x001fc80007ffe80c */
[----:B------:R-:W-:Y:S01]  /*08a0*/  IADD3 R13, PT, PT, R20, R13, RZ ;  /* 0x0000000d140d7210 */ /* 0x000fe20007ffe0ff */
[----:B-1----:R-:W-:-:S04]  /*08b0*/  FFMA R22, R3, R21, 1 ;  /* 0x3f80000003167423 */ /* 0x002fc80000000015 */
[----:B------:R-:W-:-:S04]  /*08c0*/  FFMA R3, R3, R22, R3 ;  /* 0x0000001603037223 */ /* 0x000fc80000000003 */
        /* <DEDUP_REMOVED lines=18> */
[-CC-:B------:R-:W-:Y:S01]  /*09f0*/  FFMA.RZ R12, R3, R21.reuse, R18.reuse ;  /* 0x00000015030c7223 */ /* 0x180fe2000000c012 */
[C---:B------:R-:W-:Y:S02]  /*0a00*/  ISETP.NE.AND P3, PT, R19.reuse, RZ, PT ;  /* 0x000000ff1300720c */ /* 0x040fe40003f65270 */
[----:B------:R-:W-:Y:S02]  /*0a10*/  ISETP.NE.AND P1, PT, R19, RZ, PT ;  /* 0x000000ff1300720c */ /* 0x000fe40003f25270 */
[----:B------:R-:W-:Y:S01]  /*0a20*/  LOP3.LUT R13, R12, 0x7fffff, RZ, 0xc0, !PT ;  /* 0x007fffff0c0d7812 */ /* 0x000fe200078ec0ff */
[CCC-:B------:R-:W-:Y:S01]  /*0a30*/  FFMA.RP R12, R3.reuse, R21.reuse, R18.reuse ;  /* 0x00000015030c7223 */ /* 0x1c0fe20000008012 */
[----:B------:R-:W-:Y:S01]  /*0a40*/  FFMA.RM R3, R3, R21, R18 ;  /* 0x0000001503037223 */ /* 0x000fe20000004012 */
[----:B------:R-:W-:Y:S01]  /*0a50*/  VIADD R18, R19, 0x20 ;  /* 0x0000002013127836 */ /* 0x000fe20000000000 */
[----:B------:R-:W-:Y:S02]  /*0a60*/  LOP3.LUT R13, R13, 0x800000, RZ, 0xfc, !PT ;  /* 0x008000000d0d7812 */ /* 0x000fe400078efcff */
[----:B------:R-:W-:-:S02]  /*0a70*/  IADD3 R19, PT, PT, -R19, RZ, RZ ;  /* 0x000000ff13137210 */ /* 0x000fc40007ffe1ff */
[----:B------:R-:W-:Y:S02]  /*0a80*/  SHF.L.U32 R18, R13, R18, RZ ;  /* 0x000000120d127219 */ /* 0x000fe400000006ff */
[----:B------:R-:W-:Y:S02]  /*0a90*/  FSETP.NEU.FTZ.AND P0, PT, R12, R3, PT ;  /* 0x000000030c00720b */ /* 0x000fe40003f1d000 */
[----:B------:R-:W-:Y:S02]  /*0aa0*/  SEL R12, R19, RZ, P3 ;  /* 0x000000ff130c7207 */ /* 0x000fe40001800000 */
[----:B------:R-:W-:Y:S02]  /*0ab0*/  ISETP.NE.AND P1, PT, R18, RZ, P1 ;  /* 0x000000ff1200720c */ /* 0x000fe40000f25270 */
[----:B------:R-:W-:Y:S02]  /*0ac0*/  SHF.R.U32.HI R12, RZ, R12, R13 ;  /* 0x0000000cff0c7219 */ /* 0x000fe4000001160d */
[----:B------:R-:W-:-:S02]  /*0ad0*/  PLOP3.LUT P0, PT, P0, P1, PT, 0xf8, 0x8f ;  /* 0x00000000008f781c */ /* 0x000fc40000703f70 */
[----:B------:R-:W-:Y:S02]  /*0ae0*/  SHF.R.U32.HI R18, RZ, 0x1, R12 ;  /* 0x00000001ff127819 */ /* 0x000fe4000001160c */
[----:B------:R-:W-:-:S04]  /*0af0*/  SEL R3, RZ, 0x1, !P0 ;  /* 0x00000001ff037807 */ /* 0x000fc80004000000 */
[----:B------:R-:W-:-:S04]  /*0b00*/  LOP3.LUT R3, R3, 0x1, R18, 0xf8, !PT ;  /* 0x0000000103037812 */ /* 0x000fc800078ef812 */
[----:B------:R-:W-:-:S05]  /*0b10*/  LOP3.LUT R3, R3, R12, RZ, 0xc0, !PT ;  /* 0x0000000c03037212 */ /* 0x000fca00078ec0ff */
[----:B------:R-:W-:-:S05]  /*0b20*/  IMAD.IADD R3, R18, 0x1, R3 ;  /* 0x0000000112037824 */ /* 0x000fca00078e0203 */
[----:B------:R-:W-:Y:S01]  /*0b30*/  LOP3.LUT R0, R3, R0, RZ, 0xfc, !PT ;  /* 0x0000000003007212 */ /* 0x000fe200078efcff */
[----:B------:R-:W-:Y:S06]  /*0b40*/  BRA `(.L_x_104) ;  /* 0x0000000000107947 */ /* 0x000fec0003800000 */
.L_x_103:
[----:B------:R-:W-:-:S04]  /*0b50*/  LOP3.LUT R0, R0, 0x80000000, RZ, 0xc0, !PT ;  /* 0x8000000000007812 */ /* 0x000fc800078ec0ff */
[----:B------:R-:W-:Y:S01]  /*0b60*/  LOP3.LUT R0, R0, 0x7f800000, RZ, 0xfc, !PT ;  /* 0x7f80000000007812 */ /* 0x000fe200078efcff */
[----:B------:R-:W-:Y:S06]  /*0b70*/  BRA `(.L_x_104) ;  /* 0x0000000000047947 */ /* 0x000fec0003800000 */
.L_x_102:
[----:B------:R-:W-:-:S07]  /*0b80*/  LEA R0, R13, R0, 0x17 ;  /* 0x000000000d007211 */ /* 0x000fce00078eb8ff */
.L_x_104:
[----:B------:R-:W-:Y:S05]  /*0b90*/  BSYNC.RECONVERGENT B3 ;  /* 0x0000000000037941 */ /* 0x000fea0003800200 */
.L_x_101:
[----:B------:R-:W-:Y:S05]  /*0ba0*/  BRA `(.L_x_105) ;  /* 0x0000000000207947 */ /* 0x000fea0003800000 */
.L_x_100:
[----:B------:R-:W-:-:S04]  /*0bb0*/  LOP3.LUT R0, R19, 0x80000000, R18, 0x48, !PT ;  /* 0x8000000013007812 */ /* 0x000fc800078e4812 */
[----:B------:R-:W-:Y:S01]  /*0bc0*/  LOP3.LUT R0, R0, 0x7f800000, RZ, 0xfc, !PT ;  /* 0x7f80000000007812 */ /* 0x000fe200078efcff */
[----:B------:R-:W-:Y:S06]  /*0bd0*/  BRA `(.L_x_105) ;  /* 0x0000000000147947 */ /* 0x000fec0003800000 */
.L_x_99:
[----:B------:R-:W-:Y:S01]  /*0be0*/  LOP3.LUT R0, R19, 0x80000000, R18, 0x48, !PT ;  /* 0x8000000013007812 */ /* 0x000fe200078e4812 */
[----:B------:R-:W-:Y:S06]  /*0bf0*/  BRA `(.L_x_105) ;  /* 0x00000000000c7947 */ /* 0x000fec0003800000 */
.L_x_98:
[----:B------:R-:W0:Y:S01]  /*0c00*/  MUFU.RSQ R0, -QNAN ;  /* 0xffc0000000007908 */ /* 0x000e220000001400 */
[----:B------:R-:W-:Y:S05]  /*0c10*/  BRA `(.L_x_105) ;  /* 0x0000000000047947 */ /* 0x000fea0003800000 */
.L_x_97:
[----:B------:R-:W-:-:S07]  /*0c20*/  FADD.FTZ R0, R0, R3 ;  /* 0x0000000300007221 */ /* 0x000fce0000010000 */
.L_x_105:
[----:B------:R-:W-:Y:S05]  /*0c30*/  BSYNC.RECONVERGENT B2 ;  /* 0x0000000000027941 */ /* 0x000fea0003800200 */
.L_x_95:
[----:B------:R-:W-:-:S04]  /*0c40*/  HFMA2 R3, -RZ, RZ, 0, 0 ;  /* 0x00000000ff037431 */ /* 0x000fc800000001ff */
[----:B0-----:R-:W-:Y:S05]  /*0c50*/  RET.REL.NODEC R2 `(backprop_mish) ;  /* 0xfffffff002e87950 */ /* 0x001fea0003c3ffff */
.L_x_106:
        /* <DEDUP_REMOVED lines=10> */
.L_x_245:


//--------------------- .text.backprop_maxout     --------------------------
	.section	.text.backprop_maxout,"ax",@progbits
	.align	128
        .global         backprop_maxout
        .type           backprop_maxout,@function
        .size           backprop_maxout,(.L_x_254 - backprop_maxout)
        .other          backprop_maxout,@"STO_CUDA_ENTRY STV_DEFAULT"
backprop_maxout:
.text.backprop_maxout:
[----:B------:R-:W-:Y:S01]  /*0000*/  LDC R1, c[0x0][0x37c] ;  /* 0x0000df00ff017b82 */ /* 0x000fe20000000800 */
[----:B------:R-:W0:Y:S07]  /*0010*/  S2R R4, SR_TID.X ;  /* 0x0000000000047919 */ /* 0x000e2e0000002100 */
[----:B------:R-:W0:Y:S08]  /*0020*/  S2UR UR4, SR_CTAID.X ;  /* 0x00000000000479c3 */ /* 0x000e300000002500 */
[----:B------:R-:W0:Y:S08]  /*0030*/  LDC R5, c[0x0][0x360] ;  /* 0x0000d800ff057b82 */ /* 0x000e300000000800 */
[----:B------:R-:W1:Y:S01]  /*0040*/  LDC.64 R2, c[0x0][0x398] ;  /* 0x0000e600ff027b82 */ /* 0x000e620000000a00 */
[----:B0-----:R-:W-:Y:S01]  /*0050*/  IMAD R4, R5, UR4, R4 ;  /* 0x0000000405047c24 */ /* 0x001fe2000f8e0204 */
[----:B-1----:R-:W-:-:S04]  /*0060*/  ISETP.GE.AND P0, PT, R3, 0x1, PT ;  /* 0x000000010300780c */ /* 0x002fc80003f06270 */
[----:B------:R-:W-:-:S13]  /*0070*/  ISETP.GE.OR P0, PT, R4, R2, !P0 ;  /* 0x000000020400720c */ /* 0x000fda0004706670 */
[----:B------:R-:W-:Y:S05]  /*0080*/  @P0 EXIT ;  /* 0x000000000000094d */ /* 0x000fea0003800000 */
[----:B------:R-:W0:Y:S01]  /*0090*/  LDCU UR4, c[0x0][0x370] ;  /* 0x00006e00ff0477ac */ /* 0x000e220008000800 */
[----:B------:R-:W-:Y:S01]  /*00a0*/  LOP3.LUT R0, R3, 0x7, RZ, 0xc0, !PT ;  /* 0x0000000703007812 */ /* 0x000fe200078ec0ff */
[----:B------:R-:W1:Y:S04]  /*00b0*/  LDCU.64 UR6, c[0x0][0x358] ;  /* 0x00006b00ff0677ac */ /* 0x000e680008000a00 */
[----:B------:R-:W-:Y:S01]  /*00c0*/  VIADD R2, R0, 0xffffffff ;  /* 0xffffffff00027836 */ /* 0x000fe20000000000 */
[----:B------:R-:W2:Y:S04]  /*00d0*/  LDCU.64 UR10, c[0x0][0x380] ;  /* 0x00007000ff0a77ac */ /* 0x000ea80008000a00 */
[----:B------:R-:W-:-:S02]  /*00e0*/  ISETP.GE.U32.AND P0, PT, R2, 0x3, PT ;  /* 0x000000030200780c */ /* 0x000fc40003f06070 */
[C---:B------:R-:W-:Y:S02]  /*00f0*/  LOP3.LUT R2, R3.reuse, 0x7ffffff8, RZ, 0xc0, !PT ;  /* 0x7ffffff803027812 */ /* 0x040fe400078ec0ff */
[----:B------:R-:W-:Y:S01]  /*0100*/  LOP3.LUT R3, R3, 0x3, RZ, 0xc0, !PT ;  /* 0x0000000303037812 */ /* 0x000fe200078ec0ff */
[----:B0-----:R-:W-:Y:S02]  /*0110*/  IMAD R5, R5, UR4, RZ ;  /* 0x0000000405057c24 */ /* 0x001fe4000f8e02ff */
[----:B-1----:R-:W-:-:S07]  /*0120*/  IMAD.MOV R6, RZ, RZ, -R2 ;  /* 0x000000ffff067224 */ /* 0x002fce00078e0a02 */
.L_x_112:
[----:B01----:R-:W0:Y:S01]  /*0130*/  LDC.64 R10, c[0x0][0x398] ;  /* 0x0000e600ff0a7b82 */ /* 0x003e220000000a00 */
[----:B------:R-:W-:-:S07]  /*0140*/  IMAD.MOV.U32 R12, RZ, RZ, RZ ;  /* 0x000000ffff0c7224 */ /* 0x000fce00078e00ff */
[----:B------:R-:W1:Y:S01]  /*0150*/  LDC R7, c[0x0][0x3a0] ;  /* 0x0000e800ff077b82 */ /* 0x000e620000000800 */
[----:B0-----:R-:W-:Y:S01]  /*0160*/  ISETP.GE.U32.AND P2, PT, R11, 0x8, PT ;  /* 0x000000080b00780c */ /* 0x001fe20003f46070 */
[----:B----4-:R-:W-:Y:S02]  /*0170*/  IMAD R8, R4, R11, RZ ;  /* 0x0000000b04087224 */ /* 0x010fe400078e02ff */
[----:B------:R-:W-:-:S03]  /*0180*/  IMAD.IADD R4, R5, 0x1, R4 ;  /* 0x0000000105047824 */ /* 0x000fc600078e0204 */
[----:B------:R-:W-:Y:S01]  /*0190*/  SHF.R.S32.HI R13, RZ, 0x1f, R8 ;  /* 0x0000001fff0d7819 */ /* 0x000fe20000011408 */
[----:B-1----:R-:W-:Y:S01]  /*01a0*/  IMAD R9, R8, R7, RZ ;  /* 0x0000000708097224 */ /* 0x002fe200078e02ff */
[----:B------:R-:W-:-:S04]  /*01b0*/  ISETP.GE.AND P1, PT, R4, R10, PT ;  /* 0x0000000a0400720c */ /* 0x000fc80003f26270 */
[----:B------:R-:W-:Y:S01]  /*01c0*/  SHF.R.S32.HI R10, RZ, 0x1f, R9 ;  /* 0x0000001fff0a7819 */ /* 0x000fe20000011409 */
[----:B---3--:R-:W-:Y:S08]  /*01d0*/  @!P2 BRA `(.L_x_107) ;  /* 0x00000004006ca947 */ /* 0x008ff00003800000 */
[----:B------:R-:W0:Y:S01]  /*01e0*/  LDCU.64 UR4, c[0x0][0x388] ;  /* 0x00007100ff0477ac */ /* 0x000e220008000a00 */
[C---:B------:R-:W-:Y:S01]  /*01f0*/  IMAD.SHL.U32 R16, R8.reuse, 0x4, RZ ;  /* 0x0000000408107824 */ /* 0x040fe200078e00ff */
[----:B------:R-:W-:Y:S01]  /*0200*/  SHF.L.U64.HI R17, R8, 0x2, R13 ;  /* 0x0000000208117819 */ /* 0x000fe2000001020d */
[----:B------:R-:W-:Y:S01]  /*0210*/  IMAD.MOV.U32 R12, RZ, RZ, RZ ;  /* 0x000000ffff0c7224 */ /* 0x000fe200078e00ff */
[----:B------:R-:W1:Y:S01]  /*0220*/  LDCU.64 UR8, c[0x0][0x390] ;  /* 0x00007200ff0877ac */ /* 0x000e620008000a00 */
[----:B------:R-:W-:Y:S01]  /*0230*/  IMAD.MOV.U32 R22, RZ, RZ, R6 ;  /* 0x000000ffff167224 */ /* 0x000fe200078e0006 */
[C---:B0-----:R-:W-:Y:S02]  /*0240*/  IADD3 R14, P2, PT, R16.reuse, UR4, RZ ;  /* 0x00000004100e7c10 */ /* 0x041fe4000ff5e0ff */
[----:B-1----:R-:W-:Y:S02]  /*0250*/  IADD3 R16, P4, PT, R16, UR8, RZ ;  /* 0x0000000810107c10 */ /* 0x002fe4000ff9e0ff */
[----:B------:R-:W-:-:S02]  /*0260*/  IADD3 R14, P3, PT, R14, 0x10, RZ ;  /* 0x000000100e0e7810 */ /* 0x000fc40007f7e0ff */
[----:B------:R-:W-:Y:S02]  /*0270*/  IADD3 R16, P5, PT, R16, 0x10, RZ ;  /* 0x0000001010107810 */ /* 0x000fe40007fbe0ff */
[--C-:B------:R-:W-:Y:S02]  /*0280*/  IADD3.X R15, PT, PT, RZ, UR5, R17.reuse, P3, P2 ;  /* 0x00000005ff0f7c10 */ /* 0x100fe40009fe4411 */
[----:B------:R-:W-:-:S09]  /*0290*/  IADD3.X R17, PT, PT, RZ, UR9, R17, P5, P4 ;  /* 0x00000009ff117c10 */ /* 0x000fd2000afe8411 */
.L_x_108:
[----:B0-----:R-:W3:Y:S04]  /*02a0*/  LDG.E R19, desc[UR6][R16.64+-0x10] ;  /* 0xfffff00610137981 */ /* 0x001ee8000c1e1900 */
[----:B------:R-:W4:Y:S01]  /*02b0*/  LDG.E R23, desc[UR6][R14.64+-0x10] ;  /* 0xfffff0060e177981 */ /* 0x000f22000c1e1900 */
[----:B---3--:R-:W-:-:S05]  /*02c0*/  IMAD.IADD R19, R19, 0x1, R12 ;  /* 0x0000000113137824 */ /* 0x008fca00078e020c */
[----:B------:R-:W-:-:S04]  /*02d0*/  IADD3 R18, P2, PT, R9, R19, RZ ;  /* 0x0000001309127210 */ /* 0x000fc80007f5e0ff */
[----:B------:R-:W-:Y:S02]  /*02e0*/  LEA.HI.X.SX32 R19, R19, R10, 0x1, P2 ;  /* 0x0000000a13137211 */ /* 0x000fe400010f0eff */
[----:B--2---:R-:W-:-:S04]  /*02f0*/  LEA R20, P2, R18, UR10, 0x2 ;  /* 0x0000000a12147c11 */ /* 0x004fc8000f8410ff */
[----:B------:R-:W-:-:S05]  /*0300*/  LEA.HI.X R21, R18, UR11, R19, 0x2, P2 ;  /* 0x0000000b12157c11 */ /* 0x000fca00090f1413 */
[----:B----4-:R0:W-:Y:S04]  /*0310*/  STG.E desc[UR6][R20.64], R23 ;  /* 0x0000001714007986 */ /* 0x0101e8000c101906 */
[----:B------:R-:W2:Y:S04]  /*0320*/  LDG.E R18, desc[UR6][R16.64+-0xc] ;  /* 0xfffff40610127981 */ /* 0x000ea8000c1e1900 */
[----:B------:R-:W3:Y:S01]  /*0330*/  LDG.E R25, desc[UR6][R14.64+-0xc] ;  /* 0xfffff4060e197981 */ /* 0x000ee2000c1e1900 */
[----:B--2---:R-:W-:-:S04]  /*0340*/  IADD3 R18, PT, PT, R18, R7, R12 ;  /* 0x0000000712127210 */ /* 0x004fc80007ffe00c */
[----:B------:R-:W-:-:S04]  /*0350*/  IADD3 R19, P2, PT, R9, R18, RZ ;  /* 0x0000001209137210 */ /* 0x000fc80007f5e0ff */
[----:B------:R-:W-:Y:S02]  /*0360*/  LEA.HI.X.SX32 R24, R18, R10, 0x1, P2 ;  /* 0x0000000a12187211 */ /* 0x000fe400010f0eff */
[----:B------:R-:W-:-:S04]  /*0370*/  LEA R18, P2, R19, UR10, 0x2 ;  /* 0x0000000a13127c11 */ /* 0x000fc8000f8410ff */
[----:B------:R-:W-:-:S05]  /*0380*/  LEA.HI.X R19, R19, UR11, R24, 0x2, P2 ;  /* 0x0000000b13137c11 */ /* 0x000fca00090f1418 */
[----:B---3--:R1:W-:Y:S04]  /*0390*/  STG.E desc[UR6][R18.64], R25 ;  /* 0x0000001912007986 */ /* 0x0083e8000c101906 */
[----:B------:R-:W2:Y:S04]  /*03a0*/  LDG.E R24, desc[UR6][R16.64+-0x8] ;  /* 0xfffff80610187981 */ /* 0x000ea8000c1e1900 */
[----:B------:R-:W3:Y:S01]  /*03b0*/  LDG.E R27, desc[UR6][R14.64+-0x8] ;  /* 0xfffff8060e1b7981 */ /* 0x000ee2000c1e1900 */
[----:B0-----:R-:W-:-:S04]  /*03c0*/  IMAD R21, R7, 0x2, R12 ;  /* 0x0000000207157824 */ /* 0x001fc800078e020c */
[----:B--2---:R-:W-:-:S05]  /*03d0*/  IMAD.IADD R21, R24, 0x1, R21 ;  /* 0x0000000118157824 */ /* 0x004fca00078e0215 */
[----:B------:R-:W-:-:S04]  /*03e0*/  IADD3 R23, P2, PT, R9, R21, RZ ;  /* 0x0000001509177210 */ /* 0x000fc80007f5e0ff */
[----:B------:R-:W-:Y:S02]  /*03f0*/  LEA.HI.X.SX32 R24, R21, R10, 0x1, P2 ;  /* 0x0000000a15187211 */ /* 0x000fe400010f0eff */
[----:B------:R-:W-:-:S04]  /*0400*/  LEA R20, P2, R23, UR10, 0x2 ;  /* 0x0000000a17147c11 */ /* 0x000fc8000f8410ff */
[----:B------:R-:W-:-:S05]  /*0410*/  LEA.HI.X R21, R23, UR11, R24, 0x2, P2 ;  /* 0x0000000b17157c11 */ /* 0x000fca00090f1418 */
[----:B---3--:R0:W-:Y:S04]  /*0420*/  STG.E desc[UR6][R20.64], R27 ;  /* 0x0000001b14007986 */ /* 0x0081e8000c101906 */
[----:B------:R-:W2:Y:S04]  /*0430*/  LDG.E R24, desc[UR6][R16.64+-0x4] ;  /* 0xfffffc0610187981 */ /* 0x000ea8000c1e1900 */
[----:B------:R-:W3:Y:S01]  /*0440*/  LDG.E R23, desc[UR6][R14.64+-0x4] ;  /* 0xfffffc060e177981 */ /* 0x000ee2000c1e1900 */
[----:B-1----:R-:W-:-:S04]  /*0450*/  IMAD R19, R7, 0x3, R12 ;  /* 0x0000000307137824 */ /* 0x002fc800078e020c */
        /* <DEDUP_REMOVED lines=16> */
[----:B-1----:R-:W3:Y:S01]  /*0560*/  LDG.E R23, desc[UR6][R14.64+0x4] ;  /* 0x000004060e177981 */ /* 0x002ee2000c1e1900 */
[----:B------:R-:W-:-:S04]  /*0570*/  IMAD R19, R7, 0x5, R12 ;  /* 0x0000000507137824 */ /* 0x000fc800078e020c */
[----:B--2---:R-:W-:-:S05]  /*0580*/  IMAD.IADD R19, R24, 0x1, R19 ;  /* 0x0000000118137824 */ /* 0x004fca00078e0213 */
[----:B------:R-:W-:-:S04]  /*0590*/  IADD3 R24, P2, PT, R9, R19, RZ ;  /* 0x0000001309187210 */ /* 0x000fc80007f5e0ff */
[----:B------:R-:W-:Y:S02]  /*05a0*/  LEA.HI.X.SX32 R19, R19, R10, 0x1, P2 ;  /* 0x0000000a13137211 */ /* 0x000fe400010f0eff */
[----:B------:R-:W-:-:S04]  /*05b0*/  LEA R18, P2, R24, UR10, 0x2 ;  /* 0x0000000a18127c11 */ /* 0x000fc8000f8410ff */
[----:B------:R-:W-:-:S05]  /*05c0*/  LEA.HI.X R19, R24, UR11, R19, 0x2, P2 ;  /* 0x0000000b18137c11 */ /* 0x000fca00090f1413 */
[----:B---3--:R1:W-:Y:S04]  /*05d0*/  STG.E desc[UR6][R18.64], R23 ;  /* 0x0000001712007986 */ /* 0x0083e8000c101906 */
[----:B------:R-:W2:Y:S04]  /*05e0*/  LDG.E R24, desc[UR6][R16.64+0x8] ;  /* 0x0000080610187981 */ /* 0x000ea8000c1e1900 */
[----:B0-----:R-:W3:Y:S01]  /*05f0*/  LDG.E R25, desc[UR6][R14.64+0x8] ;  /* 0x000008060e197981 */ /* 0x001ee2000c1e1900 */
[----:B------:R-:W-:-:S04]  /*0600*/  IMAD R21, R7, 0x6, R12 ;  /* 0x0000000607157824 */ /* 0x000fc800078e020c */
[----:B--2---:R-:W-:-:S05]  /*0610*/  IMAD.IADD R21, R24, 0x1, R21 ;  /* 0x0000000118157824 */ /* 0x004fca00078e0215 */
[----:B------:R-:W-:-:S04]  /*0620*/  IADD3 R24, P2, PT, R9, R21, RZ ;  /* 0x0000001509187210 */ /* 0x000fc80007f5e0ff */
[----:B------:R-:W-:Y:S02]  /*0630*/  LEA.HI.X.SX32 R21, R21, R10, 0x1, P2 ;  /* 0x0000000a15157211 */ /* 0x000fe400010f0eff */
[----:B------:R-:W-:-:S04]  /*0640*/  LEA R20, P2, R24, UR10, 0x2 ;  /* 0x0000000a18147c11 */ /* 0x000fc8000f8410ff */
[----:B------:R-:W-:-:S05]  /*0650*/  LEA.HI.X R21, R24, UR11, R21, 0x2, P2 ;  /* 0x0000000b18157c11 */ /* 0x000fca00090f1415 */
[----:B---3--:R0:W-:Y:S04]  /*0660*/  STG.E desc[UR6][R20.64], R25 ;  /* 0x0000001914007986 */ /* 0x0081e8000c101906 */
[----:B------:R2:W3:Y:S04]  /*0670*/  LDG.E R24, desc[UR6][R16.64+0xc] ;  /* 0x00000c0610187981 */ /* 0x0004e8000c1e1900 */
[----:B-1----:R1:W4:Y:S01]  /*0680*/  LDG.E R23, desc[UR6][R14.64+0xc] ;  /* 0x00000c060e177981 */ /* 0x002322000c1e1900 */
[----:B------:R-:W-:Y:S02]  /*0690*/  IMAD R19, R7, 0x7, R12 ;  /* 0x0000000707137824 */ /* 0x000fe400078e020c */
[----:B------:R-:W-:-:S02]  /*06a0*/  VIADD R22, R22, 0x8 ;  /* 0x0000000816167836 */ /* 0x000fc40000000000 */
[----:B------:R-:W-:Y:S01]  /*06b0*/  IMAD R12, R7, 0x8, R12 ;  /* 0x00000008070c7824 */ /* 0x000fe200078e020c */
[----:B--2---:R-:W-:Y:S02]  /*06c0*/  IADD3 R16, P4, PT, R16, 0x20, RZ ;  /* 0x0000002010107810 */ /* 0x004fe40007f9e0ff */
[----:B-1----:R-:W-:-:S03]  /*06d0*/  IADD3 R14, P3, PT, R14, 0x20, RZ ;  /* 0x000000200e0e7810 */ /* 0x002fc60007f7e0ff */
[----:B------:R-:W-:Y:S02]  /*06e0*/  IMAD.X R17, RZ, RZ, R17, P4 ;  /* 0x000000ffff117224 */ /* 0x000fe400020e0611 */
[----:B------:R-:W-:Y:S02]  /*06f0*/  IMAD.X R15, RZ, RZ, R15, P3 ;  /* 0x000000ffff0f7224 */ /* 0x000fe400018e060f */
[----:B---3--:R-:W-:-:S05]  /*0700*/  IMAD.IADD R19, R24, 0x1, R19 ;  /* 0x0000000118137824 */ /* 0x008fca00078e0213 */
[----:B------:R-:W-:-:S04]  /*0710*/  IADD3 R24, P2, PT, R9, R19, RZ ;  /* 0x0000001309187210 */ /* 0x000fc80007f5e0ff */
[----:B------:R-:W-:Y:S02]  /*0720*/  LEA.HI.X.SX32 R19, R19, R10, 0x1, P2 ;  /* 0x0000000a13137211 */ /* 0x000fe400010f0eff */
[----:B------:R-:W-:-:S04]  /*0730*/  LEA R18, P2, R24, UR10, 0x2 ;  /* 0x0000000a18127c11 */ /* 0x000fc8000f8410ff */
[----:B------:R-:W-:Y:S02]  /*0740*/  LEA.HI.X R19, R24, UR11, R19, 0x2, P2 ;  /* 0x0000000b18137c11 */ /* 0x000fe400090f1413 */
[----:B------:R-:W-:-:S03]  /*0750*/  ISETP.NE.AND P2, PT, R22, RZ, PT ;  /* 0x000000ff1600720c */ /* 0x000fc60003f45270 */
[----:B----4-:R0:W-:Y:S10]  /*0760*/  STG.E desc[UR6][R18.64], R23 ;  /* 0x0000001712007986 */ /* 0x0101f4000c101906 */
[----:B------:R-:W-:Y:S05]  /*0770*/  @P2 BRA `(.L_x_108) ;  /* 0xfffffff800c82947 */ /* 0x000fea000383ffff */
[----:B------:R-:W-:-:S07]  /*0780*/  IMAD.MOV.U32 R12, RZ, RZ, R2 ;  /* 0x000000ffff0c7224 */ /* 0x000fce00078e0002 */
.L_x_107:
[----:B------:R-:W-:-:S13]  /*0790*/  ISETP.NE.AND P2, PT, R0, RZ, PT ;  /* 0x000000ff0000720c */ /* 0x000fda0003f45270 */
[----:B------:R-:W-:Y:S05]  /*07a0*/  @!P2 BRA `(.L_x_109) ;  /* 0x000000040088a947 */ /* 0x000fea0003800000 */
[----:B------:R-:W-:Y:S01]  /*07b0*/  ISETP.NE.AND P2, PT, R3, RZ, PT ;  /* 0x000000ff0300720c */ /* 0x000fe20003f45270 */
[----:B------:R-:W-:-:S12]  /*07c0*/  @!P0 BRA `(.L_x_110) ;  /* 0x0000000000b48947 */ /* 0x000fd80003800000 */
[----:B------:R-:W1:Y:S01]  /*07d0*/  LDCU.64 UR4, c[0x0][0x390] ;  /* 0x00007200ff0477ac */ /* 0x000e620008000a00 */
[----:B------:R-:W-:Y:S01]  /*07e0*/  IADD3 R17, P3, PT, R8, R12, RZ ;  /* 0x0000000c08117210 */ /* 0x000fe20007f7e0ff */
[----:B------:R-:W3:Y:S04]  /*07f0*/  LDCU.128 UR12, c[0x0][0x380] ;  /* 0x00007000ff0c77ac */ /* 0x000ee80008000c00 */
[----:B------:R-:W-:Y:S02]  /*0800*/  IMAD.X R14, RZ, RZ, R13, P3 ;  /* 0x000000ffff0e7224 */ /* 0x000fe400018e060d */
[----:B0-----:R-:W-:-:S03]  /*0810*/  IMAD.SHL.U32 R18, R17, 0x4, RZ ;  /* 0x0000000411127824 */ /* 0x001fc600078e00ff */
[----:B------:R-:W-:Y:S02]  /*0820*/  SHF.L.U64.HI R17, R17, 0x2, R14 ;  /* 0x0000000211117819 */ /* 0x000fe4000001020e */
[----:B-1----:R-:W-:-:S04]  /*0830*/  IADD3 R14, P3, PT, R18, UR4, RZ ;  /* 0x00000004120e7c10 */ /* 0x002fc8000ff7e0ff */
[----:B------:R-:W-:-:S05]  /*0840*/  IADD3.X R15, PT, PT, R17, UR5, RZ, P3, !PT ;  /* 0x00000005110f7c10 */ /* 0x000fca0009ffe4ff */
[----:B------:R-:W4:Y:S01]  /*0850*/  LDG.E R16, desc[UR6][R14.64] ;  /* 0x000000060e107981 */ /* 0x000f22000c1e1900 */
[----:B---3--:R-:W-:-:S04]  /*0860*/  IADD3 R18, P3, PT, R18, UR14, RZ ;  /* 0x0000000e12127c10 */ /* 0x008fc8000ff7e0ff */
[----:B------:R-:W-:-:S05]  /*0870*/  IADD3.X R19, PT, PT, R17, UR15, RZ, P3, !PT ;  /* 0x0000000f11137c10 */ /* 0x000fca0009ffe4ff */
[----:B------:R-:W3:Y:S01]  /*0880*/  LDG.E R23, desc[UR6][R18.64] ;  /* 0x0000000612177981 */ /* 0x000ee2000c1e1900 */
[----:B----4-:R-:W-:-:S05]  /*0890*/  IMAD R16, R12, R7, R16 ;  /* 0x000000070c107224 */ /* 0x010fca00078e0210 */
[----:B------:R-:W-:-:S04]  /*08a0*/  IADD3 R17, P3, PT, R9, R16, RZ ;  /* 0x0000001009117210 */ /* 0x000fc80007f7e0ff */
[----:B------:R-:W-:Y:S02]  /*08b0*/  LEA.HI.X.SX32 R20, R16, R10, 0x1, P3 ;  /* 0x0000000a10147211 */ /* 0x000fe400018f0eff */
[----:B------:R-:W-:-:S04]  /*08c0*/  LEA R16, P3, R17, UR12, 0x2 ;  /* 0x0000000c11107c11 */ /* 0x000fc8000f8610ff */
[----:B------:R-:W-:-:S05]  /*08d0*/  LEA.HI.X R17, R17, UR13, R20, 0x2, P3 ;  /* 0x0000000d11117c11 */ /* 0x000fca00098f1414 */
[----:B---3--:R0:W-:Y:S04]  /*08e0*/  STG.E desc[UR6][R16.64], R23 ;  /* 0x0000001710007986 */ /* 0x0081e8000c101906 */
[----:B------:R-:W3:Y:S04]  /*08f0*/  LDG.E R21, desc[UR6][R14.64+0x4] ;  /* 0x000004060e157981 */ /* 0x000ee8000c1e1900 */
[----:B------:R-:W4:Y:S01]  /*0900*/  LDG.E R25, desc[UR6][R18.64+0x4] ;  /* 0x0000040612197981 */ /* 0x000f22000c1e1900 */
[----:B------:R-:W-:-:S04]  /*0910*/  IMAD R22, R12, R7, R7 ;  /* 0x000000070c167224 */ /* 0x000fc800078e0207 */
[----:B---3--:R-:W-:-:S05]  /*0920*/  IMAD.IADD R21, R22, 0x1, R21 ;  /* 0x0000000116157824 */ /* 0x008fca00078e0215 */
[----:B------:R-:W-:-:S04]  /*0930*/  IADD3 R24, P3, PT, R9, R21, RZ ;  /* 0x0000001509187210 */ /* 0x000fc80007f7e0ff */
[----:B------:R-:W-:Y:S02]  /*0940*/  LEA.HI.X.SX32 R21, R21, R10, 0x1, P3 ;  /* 0x0000000a15157211 */ /* 0x000fe400018f0eff */
[----:B------:R-:W-:-:S04]  /*0950*/  LEA R20, P3, R24, UR12, 0x2 ;  /* 0x0000000c18147c11 */ /* 0x000fc8000f8610ff */
[----:B------:R-:W-:-:S05]  /*0960*/  LEA.HI.X R21, R24, UR13, R21, 0x2, P3 ;  /* 0x0000000d18157c11 */ /* 0x000fca00098f1415 */
[----:B----4-:R1:W-:Y:S04]  /*0970*/  STG.E desc[UR6][R20.64], R25 ;  /* 0x0000001914007986 */ /* 0x0103e8000c101906 */
[----:B------:R-:W3:Y:S04]  /*0980*/  LDG.E R27, desc[UR6][R14.64+0x8] ;  /* 0x000008060e1b7981 */ /* 0x000ee8000c1e1900 */
[----:B0-----:R-:W4:Y:S01]  /*0990*/  LDG.E R23, desc[UR6][R18.64+0x8] ;  /* 0x0000080612177981 */ /* 0x001f22000c1e1900 */
[----:B------:R-:W-:-:S04]  /*09a0*/  IMAD.IADD R22, R22, 0x1, R7 ;  /* 0x0000000116167824 */ /* 0x000fc800078e0207 */
[----:B---3--:R-:W-:-:S05]  /*09b0*/  IMAD.IADD R27, R22, 0x1, R27 ;  /* 0x00000001161b7824 */ /* 0x008fca00078e021b */
[----:B------:R-:W-:-:S04]  /*09c0*/  IADD3 R17, P3, PT, R9, R27, RZ ;  /* 0x0000001b09117210 */ /* 0x000fc80007f7e0ff */
[----:B------:R-:W-:Y:S02]  /*09d0*/  LEA.HI.X.SX32 R24, R27, R10, 0x1, P3 ;  /* 0x0000000a1b187211 */ /* 0x000fe400018f0eff */
[----:B------:R-:W-:-:S04]  /*09e0*/  LEA R16, P3, R17, UR12, 0x2 ;  /* 0x0000000c11107c11 */ /* 0x000fc8000f8610ff */
[----:B------:R-:W-:-:S05]  /*09f0*/  LEA.HI.X R17, R17, UR13, R24, 0x2, P3 ;  /* 0x0000000d11117c11 */ /* 0x000fca00098f1418 */
[----:B----4-:R3:W-:Y:S04]  /*0a00*/  STG.E desc[UR6][R16.64], R23 ;  /* 0x0000001710007986 */ /* 0x0107e8000c101906 */
[----:B------:R-:W4:Y:S04]  /*0a10*/  LDG.E R24, desc[UR6][R14.64+0xc] ;  /* 0x00000c060e187981 */ /* 0x000f28000c1e1900 */
[----:B-1----:R-:W5:Y:S01]  /*0a20*/  LDG.E R25, desc[UR6][R18.64+0xc] ;  /* 0x00000c0612197981 */ /* 0x002f62000c1e1900 */
[----:B------:R-:W-:Y:S01]  /*0a30*/  VIADD R12, R12, 0x4 ;  /* 0x000000040c0c7836 */ /* 0x000fe20000000000 */
[----:B----4-:R-:W-:-:S04]  /*0a40*/  IADD3 R24, PT, PT, R24, R7, R22 ;  /* 0x0000000718187210 */ /* 0x010fc80007ffe016 */
[----:B------:R-:W-:-:S04]  /*0a50*/  IADD3 R21, P3, PT, R9, R24, RZ ;  /* 0x0000001809157210 */ /* 0x000fc80007f7e0ff */
[----:B------:R-:W-:Y:S02]  /*0a60*/  LEA R20, P4, R21, UR12, 0x2 ;  /* 0x0000000c15147c11 */ /* 0x000fe4000f8810ff */
[----:B------:R-:W-:-:S04]  /*0a70*/  LEA.HI.X.SX32 R24, R24, R10, 0x1, P3 ;  /* 0x0000000a18187211 */ /* 0x000fc800018f0eff */
[----:B------:R-:W-:-:S05]  /*0a80*/  LEA.HI.X R21, R21, UR13, R24, 0x2, P4 ;  /* 0x0000000d15157c11 */ /* 0x000fca000a0f1418 */
[----:B-----5:R3:W-:Y:S02]  /*0a90*/  STG.E desc[UR6][R20.64], R25 ;  /* 0x0000001914007986 */ /* 0x0207e4000c101906 */
.L_x_110:
[----:B------:R-:W-:Y:S05]  /*0aa0*/  @!P2 BRA `(.L_x_109) ;  /* 0x0000000000c8a947 */ /* 0x000fea0003800000 */
[----:B------:R-:W-:Y:S02]  /*0ab0*/  ISETP.NE.AND P3, PT, R3, 0x1, PT ;  /* 0x000000010300780c */ /* 0x000fe40003f65270 */
[----:B------:R-:W-:-:S11]  /*0ac0*/  LOP3.LUT P2, RZ, R11, 0x1, RZ, 0xc0, !PT ;  /* 0x000000010bff7812 */ /* 0x000fd6000784c0ff */
[----:B------:R-:W-:Y:S05]  /*0ad0*/  @!P3 BRA `(.L_x_111) ;  /* 0x000000000070b947 */ /* 0x000fea0003800000 */
[----:B------:R-:W1:Y:S01]  /*0ae0*/  LDCU.64 UR4, c[0x0][0x390] ;  /* 0x00007200ff0477ac */ /* 0x000e620008000a00 */
[----:B------:R-:W-:Y:S01]  /*0af0*/  IADD3 R11, P3, PT, R8, R12, RZ ;  /* 0x0000000c080b7210 */ /* 0x000fe20007f7e0ff */
[----:B------:R-:W4:Y:S04]  /*0b00*/  LDCU.128 UR12, c[0x0][0x380] ;  /* 0x00007000ff0c77ac */ /* 0x000f280008000c00 */
[----:B------:R-:W-:Y:S02]  /*0b10*/  IMAD.X R14, RZ, RZ, R13, P3 ;  /* 0x000000ffff0e7224 */ /* 0x000fe400018e060d */
[----:B---3--:R-:W-:-:S03]  /*0b20*/  IMAD.SHL.U32 R16, R11, 0x4, RZ ;  /* 0x000000040b107824 */ /* 0x008fc600078e00ff */
[----:B------:R-:W-:Y:S02]  /*0b30*/  SHF.L.U64.HI R11, R11, 0x2, R14 ;  /* 0x000000020b0b7819 */ /* 0x000fe4000001020e */
[----:B-1----:R-:W-:-:S04]  /*0b40*/  IADD3 R14, P3, PT, R16, UR4, RZ ;  /* 0x00000004100e7c10 */ /* 0x002fc8000ff7e0ff */
[----:B------:R-:W-:-:S05]  /*0b50*/  IADD3.X R15, PT, PT, R11, UR5, RZ, P3, !PT ;  /* 0x000000050b0f7c10 */ /* 0x000fca0009ffe4ff */
[----:B0-----:R-:W3:Y:S01]  /*0b60*/  LDG.E R18, desc[UR6][R14.64] ;  /* 0x000000060e127981 */ /* 0x001ee2000c1e1900 */
[----:B----4-:R-:W-:-:S04]  /*0b70*/  IADD3 R16, P3, PT, R16, UR14, RZ ;  /* 0x0000000e10107c10 */ /* 0x010fc8000ff7e0ff */
[----:B------:R-:W-:-:S05]  /*0b80*/  IADD3.X R17, PT, PT, R11, UR15, RZ, P3, !PT ;  /* 0x0000000f0b117c10 */ /* 0x000fca0009ffe4ff */
[----:B------:R-:W4:Y:S01]  /*0b90*/  LDG.E R11, desc[UR6][R16.64] ;  /* 0x00000006100b7981 */ /* 0x000f22000c1e1900 */
[----:B---3--:R-:W-:-:S05]  /*0ba0*/  IMAD R18, R12, R7, R18 ;  /* 0x000000070c127224 */ /* 0x008fca00078e0212 */
[----:B------:R-:W-:-:S04]  /*0bb0*/  IADD3 R19, P3, PT, R9, R18, RZ ;  /* 0x0000001209137210 */ /* 0x000fc80007f7e0ff */
[----:B------:R-:W-:Y:S02]  /*0bc0*/  LEA.HI.X.SX32 R20, R18, R10, 0x1, P3 ;  /* 0x0000000a12147211 */ /* 0x000fe400018f0eff */
[----:B------:R-:W-:-:S04]  /*0bd0*/  LEA R18, P3, R19, UR12, 0x2 ;  /* 0x0000000c13127c11 */ /* 0x000fc8000f8610ff */
[----:B------:R-:W-:-:S05]  /*0be0*/  LEA.HI.X R19, R19, UR13, R20, 0x2, P3 ;  /* 0x0000000d13137c11 */ /* 0x000fca00098f1414 */
[----:B----4-:R1:W-:Y:S04]  /*0bf0*/  STG.E desc[UR6][R18.64], R11 ;  /* 0x0000000b12007986 */ /* 0x0103e8000c101906 */
[----:B------:R-:W3:Y:S04]  /*0c00*/  LDG.E R20, desc[UR6][R14.64+0x4] ;  /* 0x000004060e147981 */ /* 0x000ee8000c1e1900 */
[----:B------:R-:W4:Y:S01]  /*0c10*/  LDG.E R23, desc[UR6][R16.64+0x4] ;  /* 0x0000040610177981 */ /* 0x000f22000c1e1900 */
[C---:B------:R-:W-:Y:S02]  /*0c20*/  IMAD R21, R12.reuse, R7, R7 ;  /* 0x000000070c157224 */ /* 0x040fe400078e0207 */
[----:B------:R-:W-:-:S02]  /*0c30*/  VIADD R12, R12, 0x2 ;  /* 0x000000020c0c7836 */ /* 0x000fc40000000000 */
[----:B---3--:R-:W-:-:S05]  /*0c40*/  IMAD.IADD R21, R21, 0x1, R20 ;  /* 0x0000000115157824 */ /* 0x008fca00078e0214 */
[----:B------:R-:W-:-:S04]  /*0c50*/  IADD3 R22, P3, PT, R9, R21, RZ ;  /* 0x0000001509167210 */ /* 0x000fc80007f7e0ff */
[----:B------:R-:W-:Y:S02]  /*0c60*/  LEA R20, P4, R22, UR12, 0x2 ;  /* 0x0000000c16147c11 */ /* 0x000fe4000f8810ff */
[----:B------:R-:W-:-:S04]  /*0c70*/  LEA.HI.X.SX32 R21, R21, R10, 0x1, P3 ;  /* 0x0000000a15157211 */ /* 0x000fc800018f0eff */
[----:B------:R-:W-:-:S05]  /*0c80*/  LEA.HI.X R21, R22, UR13, R21, 0x2, P4 ;  /* 0x0000000d16157c11 */ /* 0x000fca000a0f1415 */
[----:B----4-:R1:W-:Y:S02]  /*0c90*/  STG.E desc[UR6][R20.64], R23 ;  /* 0x0000001714007986 */ /* 0x0103e4000c101906 */
.L_x_111:
[----:B------:R-:W-:Y:S05]  /*0ca0*/  @!P2 BRA `(.L_x_109) ;  /* 0x000000000048a947 */ /* 0x000fea0003800000 */
[----:B------:R-:W3:Y:S01]  /*0cb0*/  LDCU.64 UR4, c[0x0][0x390] ;  /* 0x00007200ff0477ac */ /* 0x000ee20008000a00 */
[----:B------:R-:W-:Y:S01]  /*0cc0*/  IADD3 R8, P2, PT, R8, R12, RZ ;  /* 0x0000000c08087210 */ /* 0x000fe20007f5e0ff */
[----:B------:R-:W4:Y:S04]  /*0cd0*/  LDCU.128 UR12, c[0x0][0x380] ;  /* 0x00007000ff0c77ac */ /* 0x000f280008000c00 */
[----:B------:R-:W-:Y:S02]  /*0ce0*/  IMAD.X R13, RZ, RZ, R13, P2 ;  /* 0x000000ffff0d7224 */ /* 0x000fe400010e060d */
[----:B------:R-:W-:-:S03]  /*0cf0*/  IMAD.SHL.U32 R14, R8, 0x4, RZ ;  /* 0x00000004080e7824 */ /* 0x000fc600078e00ff */
[----:B------:R-:W-:Y:S02]  /*0d00*/  SHF.L.U64.HI R8, R8, 0x2, R13 ;  /* 0x0000000208087819 */ /* 0x000fe4000001020d */
[----:B---3--:R-:W-:-:S04]  /*0d10*/  IADD3 R16, P2, PT, R14, UR4, RZ ;  /* 0x000000040e107c10 */ /* 0x008fc8000ff5e0ff */
[----:B------:R-:W-:-:S05]  /*0d20*/  IADD3.X R17, PT, PT, R8, UR5, RZ, P2, !PT ;  /* 0x0000000508117c10 */ /* 0x000fca00097fe4ff */
[----:B------:R-:W3:Y:S01]  /*0d30*/  LDG.E R16, desc[UR6][R16.64] ;  /* 0x0000000610107981 */ /* 0x000ee2000c1e1900 */
[----:B----4-:R-:W-:-:S04]  /*0d40*/  IADD3 R14, P2, PT, R14, UR14, RZ ;  /* 0x0000000e0e0e7c10 */ /* 0x010fc8000ff5e0ff */
[----:B------:R-:W-:-:S06]  /*0d50*/  IADD3.X R15, PT, PT, R8, UR15, RZ, P2, !PT ;  /* 0x0000000f080f7c10 */ /* 0x000fcc00097fe4ff */
[----:B------:R-:W4:Y:S01]  /*0d60*/  LDG.E R15, desc[UR6][R14.64] ;  /* 0x000000060e0f7981 */ /* 0x000f22000c1e1900 */
[----:B---3--:R-:W-:-:S05]  /*0d70*/  IMAD R7, R12, R7, R16 ;  /* 0x000000070c077224 */ /* 0x008fca00078e0210 */
[----:B------:R-:W-:-:S04]  /*0d80*/  IADD3 R9, P2, PT, R9, R7, RZ ;  /* 0x0000000709097210 */ /* 0x000fc80007f5e0ff */
[----:B------:R-:W-:Y:S02]  /*0d90*/  LEA.HI.X.SX32 R10, R7, R10, 0x1, P2 ;  /* 0x0000000a070a7211 */ /* 0x000fe400010f0eff */
[----:B------:R-:W-:-:S04]  /*0da0*/  LEA R8, P2, R9, UR12, 0x2 ;  /* 0x0000000c09087c11 */ /* 0x000fc8000f8410ff */
[----:B------:R-:W-:-:S05]  /*0db0*/  LEA.HI.X R9, R9, UR13, R10, 0x2, P2 ;  /* 0x0000000d09097c11 */ /* 0x000fca00090f140a */
[----:B----4-:R4:W-:Y:S04]  /*0dc0*/  STG.E desc[UR6][R8.64], R15 ;  /* 0x0000000f08007986 */ /* 0x0109e8000c101906 */
.L_x_109:
[----:B------:R-:W-:Y:S05]  /*0dd0*/  @!P1 BRA `(.L_x_112) ;  /* 0xfffffff000d49947 */ /* 0x000fea000383ffff */
[----:B--2---:R-:W-:Y:S05]  /*0de0*/  EXIT ;  /* 0x000000000000794d */ /* 0x004fea0003800000 */
.L_x_113:
        /* <DEDUP_REMOVED lines=9> */
.L_x_254:


//--------------------- .text.backprop_gelu       --------------------------
	.section	.text.backprop_gelu,"ax",@progbits
	.align	128
        .global         backprop_gelu
        .type           backprop_gelu,@function
        .size           backprop_gelu,(.L_x_255 - backprop_gelu)
        .other          backprop_gelu,@"STO_CUDA_ENTRY STV_DEFAULT"
backprop_gelu:
.text.backprop_gelu:
        /* <DEDUP_REMOVED lines=16> */
.L_x_117:
[----:B0-2---:R-:W-:-:S05]  /*0100*/  IMAD.WIDE R16, R11, 0x4, R6 ;  /* 0x000000040b107825 */ /* 0x005fca00078e0206 */
[----:B------:R-:W2:Y:S01]  /*0110*/  LDG.E R10, desc[UR6][R16.64] ;  /* 0x00000006100a7981 */ /* 0x000ea2000c1e1900 */
[-C--:B------:R-:W-:Y:S01]  /*0120*/  MOV R13, R11.reuse ;  /* 0x0000000b000d7202 */ /* 0x080fe20000000f00 */
[----:B------:R-:W-:Y:S01]  /*0130*/  BSSY.RECONVERGENT B0, `(.L_x_114) ;  /* 0x000003f000007945 */ /* 0x000fe20003800200 */
[----:B------:R-:W-:-:S04]  /*0140*/  IADD3 R11, PT, PT, R0, R11, RZ ;  /* 0x0000000b000b7210 */ /* 0x000fc80007ffe0ff */
[----:B----4-:R-:W-:Y:S01]  /*0150*/  ISETP.GE.AND P0, PT, R11, UR5, PT ;  /* 0x000000050b007c0c */ /* 0x010fe2000bf06270 */
[----:B--2---:R-:W1:Y:S02]  /*0160*/  F2F.F64.F32 R14, R10 ;  /* 0x0000000a000e7310 */ /* 0x004e640000201800 */
[----:B-1----:R-:W-:-:S14]  /*0170*/  DSETP.GE.AND P1, PT, R14, R8, PT ;  /* 0x000000080e00722a */ /* 0x002fdc0003f26000 */
[----:B------:R-:W-:Y:S05]  /*0180*/  @!P1 BRA `(.L_x_115) ;  /* 0x00000000000c9947 */ /* 0x000fea0003800000 */
[----:B------:R-:W-:-:S05]  /*0190*/  IMAD.WIDE R14, R13, 0x4, R2 ;  /* 0x000000040d0e7825 */ /* 0x000fca00078e0202 */
[----:B------:R0:W5:Y:S01]  /*01a0*/  LDG.E R17, desc[UR6][R14.64] ;  /* 0x000000060e117981 */ /* 0x000162000c1e1900 */
[----:B------:R-:W-:Y:S05]  /*01b0*/  BRA `(.L_x_116) ;  /* 0x0000000000d87947 */ /* 0x000fea0003800000 */
.L_x_115:
[----:B------:R-:W-:Y:S01]  /*01c0*/  DSETP.GTU.AND P1, PT, R14, -R8, PT ;  /* 0x800000080e00722a */ /* 0x000fe20003f2c000 */
[----:B------:R-:W-:-:S13]  /*01d0*/  MOV R17, RZ ;  /* 0x000000ff00117202 */ /* 0x000fda0000000f00 */
[----:B------:R-:W-:Y:S05]  /*01e0*/  @!P1 BRA `(.L_x_116) ;  /* 0x0000000000cc9947 */ /* 0x000fea0003800000 */
[----:B------:R-:W-:-:S05]  /*01f0*/  IMAD.WIDE R18, R13, 0x4, R2 ;  /* 0x000000040d127825 */ /* 0x000fca00078e0202 */
[----:B------:R0:W2:Y:S01]  /*0200*/  LDG.E R12, desc[UR6][R18.64] ;  /* 0x00000006120c7981 */ /* 0x0000a2000c1e1900 */
[----:B------:R-:W-:Y:S01]  /*0210*/  FMUL R16, R10, 0.70710676908493041992 ;  /* 0x3f3504f30a107820 */ /* 0x000fe20000400000 */
[----:B------:R-:W-:Y:S02]  /*0220*/  MOV R20, 0x38eb4c3a ;  /* 0x38eb4c3a00147802 */ /* 0x000fe40000000f00 */
[----:B------:R-:W-:Y:S01]  /*0230*/  MOV R22, 0x3aae005b ;  /* 0x3aae005b00167802 */ /* 0x000fe20000000f00 */
[C---:B------:R-:W-:Y:S01]  /*0240*/  FMUL R17, R16.reuse, R16 ;  /* 0x0000001010117220 */ /* 0x040fe20000400000 */
[C---:B------:R-:W-:Y:S02]  /*0250*/  FSETP.GE.AND P1, PT, |R16|.reuse, 1.0029599666595458984, PT ;  /* 0x3f8060fe1000780b */ /* 0x040fe40003f26200 */
[----:B------:R-:W-:Y:S02]  /*0260*/  MOV R21, 0x3c09919f ;  /* 0x3c09919f00157802 */ /* 0x000fe40000000f00 */
[----:B------:R-:W-:-:S02]  /*0270*/  FSEL R17, |R16|, R17, P1 ;  /* 0x0000001110117208 */ /* 0x000fc40000800200 */
[----:B------:R-:W-:Y:S02]  /*0280*/  FSEL R20, R20, 8.4834944573231041431e-05, P1 ;  /* 0x38b1e96a14147808 */ /* 0x000fe40000800000 */
[----:B------:R-:W-:Y:S02]  /*0290*/  FSEL R22, -R22, -0.00082130916416645050049, P1 ;  /* 0xba574d2016167808 */ /* 0x000fe40000800100 */
[----:B------:R-:W-:Y:S02]  /*02a0*/  MOV R23, 0x3d24d99a ;  /* 0x3d24d99a00177802 */ /* 0x000fe40000000f00 */
[----:B0-----:R-:W-:Y:S01]  /*02b0*/  FSEL R19, R21, 0.0052134888246655464172, P1 ;  /* 0x3baad5ea15137808 */ /* 0x001fe20000800000 */
[----:B------:R-:W-:Y:S01]  /*02c0*/  FFMA R20, R17, R20, R22 ;  /* 0x0000001411147223 */ /* 0x000fe20000000016 */
[----:B------:R-:W-:Y:S02]  /*02d0*/  MOV R18, 0x3e235519 ;  /* 0x3e23551900127802 */ /* 0x000fe40000000f00 */
[----:B------:R-:W-:Y:S01]  /*02e0*/  FSEL R21, -R23, -0.026868773624300956726, P1 ;  /* 0xbcdc1be717157808 */ /* 0x000fe20000800100 */
[----:B------:R-:W-:Y:S01]  /*02f0*/  FFMA R20, R17, R20, R19 ;  /* 0x0000001411147223 */ /* 0x000fe20000000013 */
[----:B------:R-:W-:-:S02]  /*0300*/  MOV R22, 0x3f69b4f9 ;  /* 0x3f69b4f900167802 */ /* 0x000fc40000000f00 */
[----:B------:R-:W-:Y:S01]  /*0310*/  FSEL R19, R18, 0.11284004896879196167, P1 ;  /* 0x3de718af12137808 */ /* 0x000fe20000800000 */
[C---:B------:R-:W-:Y:S01]  /*0320*/  FFMA R20, R17.reuse, R20, R21 ;  /* 0x0000001411147223 */ /* 0x040fe20000000015 */
[----:B------:R-:W-:Y:S02]  /*0330*/  MOV R18, 0x3f210a14 ;  /* 0x3f210a1400127802 */ /* 0x000fe40000000f00 */
[----:B------:R-:W-:Y:S01]  /*0340*/  FSEL R21, R22, -0.37612664699554443359, P1 ;  /* 0xbec093ac16157808 */ /* 0x000fe20000800000 */
[----:B------:R-:W-:Y:S01]  /*0350*/  FFMA R20, R17, R20, R19 ;  /* 0x0000001411147223 */ /* 0x000fe20000000013 */
[----:B------:R-:W-:-:S03]  /*0360*/  FSEL R19, R18, 0.12837915122509002686, P1 ;  /* 0x3e0375d312137808 */ /* 0x000fc60000800000 */
[C---:B------:R-:W-:Y:S01]  /*0370*/  FFMA R20, R17.reuse, R20, R21 ;  /* 0x0000001411147223 */ /* 0x040fe20000000015 */
[----:B------:R-:W-:-:S03]  /*0380*/  FSEL R21, -R17, R16, P1 ;  /* 0x0000001011157208 */ /* 0x000fc60000800100 */
[----:B------:R-:W-:Y:S01]  /*0390*/  FFMA R20, R17, R20, R19 ;  /* 0x0000001411147223 */ /* 0x000fe20000000013 */
[----:B------:R-:W-:-:S03]  /*03a0*/  DMUL R18, R14, -0.5 ;  /* 0xbfe000000e127828 */ /* 0x000fc60000000000 */
[----:B------:R-:W-:-:S04]  /*03b0*/  FFMA R20, R20, R21, R21 ;  /* 0x0000001514147223 */ /* 0x000fc80000000015 */
[----:B------:R-:W0:Y:S01]  /*03c0*/  @P1 MUFU.EX2 R17, R20 ;  /* 0x0000001400111308 */ /* 0x000e220000000800 */
[----:B------:R-:W-:Y:S01]  /*03d0*/  DMUL R18, R14, R18 ;  /* 0x000000120e127228 */ /* 0x000fe20000000000 */
[----:B------:R-:W-:-:S09]  /*03e0*/  MOV R15, 0x3bbb989d ;  /* 0x3bbb989d000f7802 */ /* 0x000fd20000000f00 */
[----:B------:R-:W1:Y:S01]  /*03f0*/  F2F.F32.F64 R18, R18 ;  /* 0x0000001200127310 */ /* 0x000e620000301000 */
[----:B0-----:R-:W-:-:S05]  /*0400*/  @P1 FADD R17, -R17, 1 ;  /* 0x3f80000011111421 */ /* 0x001fca0000000100 */
[----:B------:R-:W-:Y:S02]  /*0410*/  @P1 LOP3.LUT R20, R17, 0x80000000, R16, 0xb8, !PT ;  /* 0x8000000011141812 */ /* 0x000fe400078eb810 */
[----:B------:R-:W-:Y:S01]  /*0420*/  MOV R17, 0x437c0000 ;  /* 0x437c000000117802 */ /* 0x000fe20000000f00 */
[----:B-1----:R-:W-:Y:S02]  /*0430*/  FFMA.SAT R16, R18, R15, 0.5 ;  /* 0x3f00000012107423 */ /* 0x002fe4000000200f */
[----:B------:R-:W0:Y:S02]  /*0440*/  F2F.F64.F32 R14, R20 ;  /* 0x00000014000e7310 */ /* 0x000e240000201800 */
[----:B------:R-:W-:-:S04]  /*0450*/  FFMA.RM R16, R16, R17, 12582913 ;  /* 0x4b40000110107423 */ /* 0x000fc80000004011 */
[C---:B------:R-:W-:Y:S01]  /*0460*/  FADD R17, R16.reuse, -12583039 ;  /* 0xcb40007f10117421 */ /* 0x040fe20000000000 */
[----:B------:R-:W-:-:S03]  /*0470*/  SHF.L.U32 R16, R16, 0x17, RZ ;  /* 0x0000001710107819 */ /* 0x000fc600000006ff */
[----:B------:R-:W-:-:S04]  /*0480*/  FFMA R17, R18, 1.4426950216293334961, -R17 ;  /* 0x3fb8aa3b12117823 */ /* 0x000fc80000000811 */
[----:B------:R-:W-:Y:S01]  /*0490*/  FFMA R21, R18, 1.925963033500011079e-08, R17 ;  /* 0x32a5706012157823 */ /* 0x000fe20000000011 */
[----:B0-----:R-:W-:-:S05]  /*04a0*/  DADD R14, R14, 1 ;  /* 0x3ff000000e0e7429 */ /* 0x001fca0000000000 */
[----:B------:R-:W0:Y:S03]  /*04b0*/  MUFU.EX2 R21, R21 ;  /* 0x0000001500157308 */ /* 0x000e260000000800 */
[----:B------:R-:W-:-:S10]  /*04c0*/  DMUL R14, R14, 0.5 ;  /* 0x3fe000000e0e7828 */ /* 0x000fd40000000000 */
[----:B------:R-:W1:Y:S01]  /*04d0*/  F2F.F32.F64 R15, R14 ;  /* 0x0000000e000f7310 */ /* 0x000e620000301000 */
[----:B0-----:R-:W-:-:S04]  /*04e0*/  FMUL R16, R16, R21 ;  /* 0x0000001510107220 */ /* 0x001fc80000400000 */
[----:B------:R-:W-:-:S04]  /*04f0*/  FMUL R16, R16, 0.3989422917366027832 ;  /* 0x3ecc422a10107820 */ /* 0x000fc80000400000 */
[----:B-1----:R-:W-:-:S04]  /*0500*/  FFMA R17, R10, R16, R15 ;  /* 0x000000100a117223 */ /* 0x002fc8000000000f */
[----:B--2---:R-:W-:-:S07]  /*0510*/  FMUL R17, R12, R17 ;  /* 0x000000110c117220 */ /* 0x004fce0000400000 */
.L_x_116:
[----:B------:R-:W-:Y:S05]  /*0520*/  BSYNC.RECONVERGENT B0 ;  /* 0x0000000000007941 */ /* 0x000fea0003800200 */
.L_x_114:
[----:B---3--:R-:W-:-:S05]  /*0530*/  IMAD.WIDE R12, R13, 0x4, R4 ;  /* 0x000000040d0c7825 */ /* 0x008fca00078e0204 */
[----:B-----5:R2:W-:Y:S01]  /*0540*/  STG.E desc[UR6][R12.64], R17 ;  /* 0x000000110c007986 */ /* 0x0205e2000c101906 */
[----:B------:R-:W-:Y:S05]  /*0550*/  @!P0 BRA `(.L_x_117) ;  /* 0xfffffff800e88947 */ /* 0x000fea000383ffff */
[----:B------:R-:W-:Y:S05]  /*0560*/  EXIT ;  /* 0x000000000000794d */ /* 0x000fea0003800000 */
.L_x_118:
        /* <DEDUP_REMOVED lines=9> */
.L_x_255:


//--------------------- .text.backprop_hard_swish_mobilenet --------------------------
	.section	.text.backprop_hard_swish_mobilenet,"ax",@progbits
	.align	128
        .global         backprop_hard_swish_mobilenet
        .type           backprop_hard_swish_mobilenet,@function
        .size           backprop_hard_swish_mobilenet,(.L_x_246 - backprop_hard_swish_mobilenet)
        .other          backprop_hard_swish_mobilenet,@"STO_CUDA_ENTRY STV_DEFAULT"
backprop_hard_swish_mobilenet:
.text.backprop_hard_swish_mobilenet:
        /* <DEDUP_REMOVED lines=15> */
.L_x_124:
[----:B-1-3--:R-:W-:-:S05]  /*00f0*/  IMAD.WIDE R12, R3, 0x4, R8 ;  /* 0x00000004030c7825 */ /* 0x00afca00078e0208 */
[----:B--2---:R-:W2:Y:S01]  /*0100*/  LDG.E R2, desc[UR6][R12.64] ;  /* 0x000000060c027981 */ /* 0x004ea2000c1e1900 */
[--C-:B------:R-:W-:Y:S01]  /*0110*/  IMAD.MOV.U32 R5, RZ, RZ, R3.reuse ;  /* 0x000000ffff057224 */ /* 0x100fe200078e0003 */
[----:B------:R-:W-:Y:S01]  /*0120*/  BSSY.RECONVERGENT B0, `(.L_x_119) ;  /* 0x0000029000007945 */ /* 0x000fe20003800200 */
[----:B------:R-:W-:-:S05]  /*0130*/  IMAD.IADD R3, R4, 0x1, R3 ;  /* 0x0000000104037824 */ /* 0x000fca00078e0203 */
[----:B----4-:R-:W-:Y:S02]  /*0140*/  ISETP.GE.AND P1, PT, R3, UR5, PT ;  /* 0x0000000503007c0c */ /* 0x010fe4000bf26270 */
[----:B--2---:R-:W-:-:S13]  /*0150*/  FSETP.GT.AND P0, PT, R2, 3, PT ;  /* 0x404000000200780b */ /* 0x004fda0003f04000 */
[----:B------:R-:W-:Y:S05]  /*0160*/  @!P0 BRA `(.L_x_120) ;  /* 0x00000000000c8947 */ /* 0x000fea0003800000 */
[----:B0-----:R-:W-:-:S05]  /*0170*/  IMAD.WIDE R12, R5, 0x4, R10 ;  /* 0x00000004050c7825 */ /* 0x001fca00078e020a */
[----:B------:R0:W5:Y:S01]  /*0180*/  LDG.E R15, desc[UR6][R12.64] ;  /* 0x000000060c0f7981 */ /* 0x000162000c1e1900 */
[----:B------:R-:W-:Y:S05]  /*0190*/  BRA `(.L_x_121) ;  /* 0x0000000000847947 */ /* 0x000fea0003800000 */
.L_x_120:
[----:B------:R-:W-:Y:S01]  /*01a0*/  FSETP.GEU.AND P0, PT, R2, -3, PT ;  /* 0xc04000000200780b */ /* 0x000fe20003f0e000 */
[----:B------:R-:W-:-:S12]  /*01b0*/  IMAD.MOV.U32 R15, RZ, RZ, RZ ;  /* 0x000000ffff0f7224 */ /* 0x000fd800078e00ff */
[----:B------:R-:W-:Y:S05]  /*01c0*/  @!P0 BRA `(.L_x_121) ;  /* 0x0000000000788947 */ /* 0x000fea0003800000 */
[----:B0-----:R-:W-:-:S06]  /*01d0*/  IMAD.WIDE R12, R5, 0x4, R10 ;  /* 0x00000004050c7825 */ /* 0x001fcc00078e020a */
[----:B------:R-:W2:Y:S01]  /*01e0*/  LDG.E R12, desc[UR6][R12.64] ;  /* 0x000000060c0c7981 */ /* 0x000ea2000c1e1900 */
[----:B------:R-:W0:Y:S01]  /*01f0*/  MUFU.RCP64H R15, 6 ;  /* 0x40180000000f7908 */ /* 0x000e220000001800 */
[----:B------:R-:W-:Y:S01]  /*0200*/  IMAD.MOV.U32 R20, RZ, RZ, 0x0 ;  /* 0x00000000ff147424 */ /* 0x000fe200078e00ff */
[----:B------:R-:W-:Y:S01]  /*0210*/  BSSY.RECONVERGENT B1, `(.L_x_122) ;  /* 0x0000017000017945 */ /* 0x000fe20003800200 */
[----:B------:R-:W-:Y:S02]  /*0220*/  IMAD.MOV.U32 R21, RZ, RZ, 0x40180000 ;  /* 0x40180000ff157424 */ /* 0x000fe400078e00ff */
[----:B------:R-:W-:-:S06]  /*0230*/  IMAD.MOV.U32 R14, RZ, RZ, 0x1 ;  /* 0x00000001ff0e7424 */ /* 0x000fcc00078e00ff */
[----:B0-----:R-:W-:-:S08]  /*0240*/  DFMA R16, R14, -R20, 1 ;  /* 0x3ff000000e10742b */ /* 0x001fd00000000814 */
[----:B------:R-:W-:Y:S02]  /*0250*/  DFMA R18, R16, R16, R16 ;  /* 0x000000101012722b */ /* 0x000fe40000000010 */
[----:B------:R-:W0:Y:S06]  /*0260*/  F2F.F64.F32 R16, R2 ;  /* 0x0000000200107310 */ /* 0x000e2c0000201800 */
[----:B------:R-:W-:-:S08]  /*0270*/  DFMA R18, R14, R18, R14 ;  /* 0x000000120e12722b */ /* 0x000fd0000000000e */
[----:B------:R-:W-:Y:S01]  /*0280*/  DFMA R14, R18, -R20, 1 ;  /* 0x3ff00000120e742b */ /* 0x000fe20000000814 */
[----:B------:R-:W-:-:S06]  /*0290*/  IMAD.MOV.U32 R21, RZ, RZ, 0x40000000 ;  /* 0x40000000ff157424 */ /* 0x000fcc00078e00ff */
[----:B0-----:R-:W-:Y:S02]  /*02a0*/  DFMA R16, R16, R20, 3 ;  /* 0x400800001010742b */ /* 0x001fe40000000014 */
[----:B------:R-:W-:-:S08]  /*02b0*/  DFMA R14, R18, R14, R18 ;  /* 0x0000000e120e722b */ /* 0x000fd00000000012 */
[----:B------:R-:W-:Y:S01]  /*02c0*/  DMUL R18, R16, R14 ;  /* 0x0000000e10127228 */ /* 0x000fe20000000000 */
[----:B------:R-:W-:-:S07]  /*02d0*/  FSETP.GEU.AND P2, PT, |R17|, 6.5827683646048100446e-37, PT ;  /* 0x036000001100780b */ /* 0x000fce0003f4e200 */
[----:B------:R-:W-:-:S08]  /*02e0*/  DFMA R20, R18, -6, R16 ;  /* 0xc01800001214782b */ /* 0x000fd00000000010 */
[----:B------:R-:W-:-:S10]  /*02f0*/  DFMA R14, R14, R20, R18 ;  /* 0x000000140e0e722b */ /* 0x000fd40000000012 */
[----:B------:R-:W-:-:S05]  /*0300*/  FFMA R0, RZ, 2.375, R15 ;  /* 0x40180000ff007823 */ /* 0x000fca000000000f */
[----:B------:R-:W-:Y:S01]  /*0310*/  FSETP.GT.AND P0, PT, |R0|, 1.469367938527859385e-39, PT ;  /* 0x001000000000780b */ /* 0x000fe20003f04200 */
[----:B--2---:R-:W0:-:S12]  /*0320*/  F2F.F64.F32 R12, R12 ;  /* 0x0000000c000c7310 */ /* 0x004e180000201800 */
[----:B------:R-:W-:Y:S05]  /*0330*/  @P0 BRA P2, `(.L_x_123) ;  /* 0x0000000000100947 */ /* 0x000fea0001000000 */
[----:B------:R-:W-:-:S07]  /*0340*/  MOV R2, 0x360 ;  /* 0x0000036000027802 */ /* 0x000fce0000000f00 */
[----:B0-----:R-:W-:Y:S05]  /*0350*/  CALL.REL.NOINC `($__internal_3_$__cuda_sm20_div_rn_f64_full) ;  /* 0x0000000000287944 */ /* 0x001fea0003c00000 */
[----:B------:R-:W-:Y:S01]  /*0360*/  IMAD.MOV.U32 R14, RZ, RZ, R20 ;  /* 0x000000ffff0e7224 */ /* 0x000fe200078e0014 */
[----:B------:R-:W-:-:S07]  /*0370*/  MOV R15, R21 ;  /* 0x00000015000f7202 */ /* 0x000fce0000000f00 */
.L_x_123:
[----:B------:R-:W-:Y:S05]  /*0380*/  BSYNC.RECONVERGENT B1 ;  /* 0x0000000000017941 */ /* 0x000fea0003800200 */
.L_x_122:
[----:B0-----:R-:W-:-:S06]  /*0390*/  DMUL R12, R12, R14 ;  /* 0x0000000e0c0c7228 */ /* 0x001fcc0000000000 */
[----:B------:R1:W2:Y:S05]  /*03a0*/  F2F.F32.F64 R15, R12 ;  /* 0x0000000c000f7310 */ /* 0x0002aa0000301000 */
.L_x_121:
[----:B------:R-:W-:Y:S05]  /*03b0*/  BSYNC.RECONVERGENT B0 ;  /* 0x0000000000007941 */ /* 0x000fea0003800200 */
.L_x_119:
[----:B01----:R-:W-:-:S05]  /*03c0*/  IMAD.WIDE R12, R5, 0x4, R6 ;  /* 0x00000004050c7825 */ /* 0x003fca00078e0206 */
[----:B--2--5:R1:W-:Y:S01]  /*03d0*/  STG.E desc[UR6][R12.64], R15 ;  /* 0x0000000f0c007986 */ /* 0x0243e2000c101906 */
[----:B------:R-:W-:Y:S05]  /*03e0*/  @!P1 BRA `(.L_x_124) ;  /* 0xfffffffc00409947 */ /* 0x000fea000383ffff */
[----:B------:R-:W-:Y:S05]  /*03f0*/  EXIT ;  /* 0x000000000000794d */ /* 0x000fea0003800000 */
        .weak           $__internal_3_$__cuda_sm20_div_rn_f64_full
        .type           $__internal_3_$__cuda_sm20_div_rn_f64_full,@function
        .size           $__internal_3_$__cuda_sm20_div_rn_f64_full,(.L_x_246 - $__internal_3_$__cuda_sm20_div_rn_f64_full)
$__internal_3_$__cuda_sm20_div_rn_f64_full:
[----:B------:R-:W-:Y:S01]  /*0400*/  IMAD.MOV.U32 R15, RZ, RZ, 0x3ff80000 ;  /* 0x3ff80000ff0f7424 */ /* 0x000fe200078e00ff */
[C---:B------:R-:W-:Y:S01]  /*0410*/  FSETP.GEU.AND P2, PT, |R17|.reuse, 1.469367938527859385e-39, PT ;  /* 0x001000001100780b */ /* 0x040fe20003f4e200 */
[----:B------:R-:W-:Y:S01]  /*0420*/  IMAD.MOV.U32 R14, RZ, RZ, 0x0 ;  /* 0x00000000ff0e7424 */ /* 0x000fe200078e00ff */
[----:B------:R-:W-:Y:S01]  /*0430*/  LOP3.LUT R26, R17, 0x7ff00000, RZ, 0xc0, !PT ;  /* 0x7ff00000111a7812 */ /* 0x000fe200078ec0ff */
[----:B------:R-:W0:Y:S01]  /*0440*/  MUFU.RCP64H R23, R15 ;  /* 0x0000000f00177308 */ /* 0x000e220000001800 */
[----:B------:R-:W-:Y:S01]  /*0450*/  IMAD.MOV.U32 R22, RZ, RZ, 0x1 ;  /* 0x00000001ff167424 */ /* 0x000fe200078e00ff */
[----:B------:R-:W-:Y:S01]  /*0460*/  BSSY.RECONVERGENT B2, `(.L_x_125) ;  /* 0x0000045000027945 */ /* 0x000fe20003800200 */
[----:B------:R-:W-:Y:S01]  /*0470*/  IMAD.MOV.U32 R0, RZ, RZ, 0x1ca00000 ;  /* 0x1ca00000ff007424 */ /* 0x000fe200078e00ff */
[----:B------:R-:W-:-:S04]  /*0480*/  ISETP.GE.U32.AND P0, PT, R26, 0x40100000, PT ;  /* 0x401000001a00780c */ /* 0x000fc80003f06070 */
[----:B------:R-:W-:-:S04]  /*0490*/  SEL R0, R0, 0x63400000, !P0 ;  /* 0x6340000000007807 */ /* 0x000fc80004000000 */
[----:B------:R-:W-:-:S04]  /*04a0*/  @!P2 LOP3.LUT R24, R0, 0x80000000, R17, 0xf8, !PT ;  /* 0x800000000018a812 */ /* 0x000fc800078ef811 */
[----:B------:R-:W-:Y:S01]  /*04b0*/  @!P2 LOP3.LUT R25, R24, 0x100000, RZ, 0xfc, !PT ;  /* 0x001000001819a812 */ /* 0x000fe200078efcff */
[----:B0-----:R-:W-:Y:S01]  /*04c0*/  DFMA R18, R22, -R14, 1 ;  /* 0x3ff000001612742b */ /* 0x001fe2000000080e */
[----:B------:R-:W-:-:S07]  /*04d0*/  @!P2 IMAD.MOV.U32 R24, RZ, RZ, RZ ;  /* 0x000000ffff18a224 */ /* 0x000fce00078e00ff */
[----:B------:R-:W-:-:S08]  /*04e0*/  DFMA R18, R18, R18, R18 ;  /* 0x000000121212722b */ /* 0x000fd00000000012 */
[----:B------:R-:W-:Y:S01]  /*04f0*/  DFMA R22, R22, R18, R22 ;  /* 0x000000121616722b */ /* 0x000fe20000000016 */
[----:B------:R-:W-:Y:S01]  /*0500*/  LOP3.LUT R19, R0, 0x800fffff, R17, 0xf8, !PT ;  /* 0x800fffff00137812 */ /* 0x000fe200078ef811 */
[----:B------:R-:W-:-:S06]  /*0510*/  IMAD.MOV.U32 R18, RZ, RZ, R16 ;  /* 0x000000ffff127224 */ /* 0x000fcc00078e0010 */
[----:B------:R-:W-:Y:S02]  /*0520*/  DFMA R20, R22, -R14, 1 ;  /* 0x3ff000001614742b */ /* 0x000fe4000000080e */
[----:B------:R-:W-:-:S06]  /*0530*/  @!P2 DFMA R18, R18, 2, -R24 ;  /* 0x400000001212a82b */ /* 0x000fcc0000000818 */
[----:B------:R-:W-:-:S08]  /*0540*/  DFMA R20, R22, R20, R22 ;  /* 0x000000141614722b */ /* 0x000fd00000000016 */
[----:B------:R-:W-:-:S08]  /*0550*/  DMUL R22, R20, R18 ;  /* 0x0000001214167228 */ /* 0x000fd00000000000 */
[----:B------:R-:W-:-:S08]  /*0560*/  DFMA R24, R22, -R14, R18 ;  /* 0x8000000e1618722b */ /* 0x000fd00000000012 */
[----:B------:R-:W-:Y:S01]  /*0570*/  DFMA R24, R20, R24, R22 ;  /* 0x000000181418722b */ /* 0x000fe20000000016 */
[----:B------:R-:W-:Y:S01]  /*0580*/  MOV R22, R26 ;  /* 0x0000001a00167202 */ /* 0x000fe20000000f00 */
[----:B------:R-:W-:Y:S01]  /*0590*/  IMAD.MOV.U32 R23, RZ, RZ, 0x40100000 ;  /* 0x40100000ff177424 */ /* 0x000fe200078e00ff */
[----:B------:R-:W-:-:S05]  /*05a0*/  @!P2 LOP3.LUT R22, R19, 0x7ff00000, RZ, 0xc0, !PT ;  /* 0x7ff000001316a812 */ /* 0x000fca00078ec0ff */
[----:B------:R-:W-:-:S05]  /*05b0*/  VIADD R20, R22, 0xffffffff ;  /* 0xffffffff16147836 */ /* 0x000fca0000000000 */
[----:B------:R-:W-:Y:S01]  /*05c0*/  ISETP.GT.U32.AND P0, PT, R20, 0x7feffffe, PT ;  /* 0x7feffffe1400780c */ /* 0x000fe20003f04070 */
[----:B------:R-:W-:-:S05]  /*05d0*/  VIADD R20, R23, 0xffffffff ;  /* 0xffffffff17147836 */ /* 0x000fca0000000000 */
[----:B------:R-:W-:-:S13]  /*05e0*/  ISETP.GT.U32.OR P0, PT, R20, 0x7feffffe, P0 ;  /* 0x7feffffe1400780c */ /* 0x000fda0000704470 */
[----:B------:R-:W-:Y:S05]  /*05f0*/  @P0 BRA `(.L_x_126) ;  /* 0x0000000000680947 */ /* 0x000fea0003800000 */
[----:B------:R-:W-:Y:S01]  /*0600*/  IMAD.MOV.U32 R17, RZ, RZ, 0x40100000 ;  /* 0x40100000ff117424 */ /* 0x000fe200078e00ff */
[----:B------:R-:W-:-:S04]  /*0610*/  MOV R16, RZ ;  /* 0x000000ff00107202 */ /* 0x000fc80000000f00 */
[----:B------:R-:W-:-:S04]  /*0620*/  VIADDMNMX R26, R26, -R17, 0xb9600000, !PT ;  /* 0xb96000001a1a7446 */ /* 0x000fc80007800911 */
[----:B------:R-:W-:-:S05]  /*0630*/  VIMNMX R17, PT, PT, R26, 0x46a00000, PT ;  /* 0x46a000001a117848 */ /* 0x000fca0003fe0100 */
[----:B------:R-:W-:-:S04]  /*0640*/  IMAD.IADD R0, R17, 0x1, -R0 ;  /* 0x0000000111007824 */ /* 0x000fc800078e0a00 */
[----:B------:R-:W-:-:S06]  /*0650*/  VIADD R17, R0, 0x7fe00000 ;  /* 0x7fe0000000117836 */ /* 0x000fcc0000000000 */
[----:B------:R-:W-:-:S10]  /*0660*/  DMUL R20, R24, R16 ;  /* 0x0000001018147228 */ /* 0x000fd40000000000 */
[----:B------:R-:W-:-:S13]  /*0670*/  FSETP.GTU.AND P0, PT, |R21|, 1.469367938527859385e-39, PT ;  /* 0x001000001500780b */ /* 0x000fda0003f0c200 */
[----:B------:R-:W-:Y:S05]  /*0680*/  @P0 BRA `(.L_x_127) ;  /* 0x0000000000880947 */ /* 0x000fea0003800000 */
[----:B------:R-:W-:Y:S01]  /*0690*/  DFMA R14, R24, -R14, R18 ;  /* 0x8000000e180e722b */ /* 0x000fe20000000012 */
[----:B------:R-:W-:-:S09]  /*06a0*/  IMAD.MOV.U32 R18, RZ, RZ, RZ ;  /* 0x000000ffff127224 */ /* 0x000fd200078e00ff */
[C---:B------:R-:W-:Y:S02]  /*06b0*/  FSETP.NEU.AND P0, PT, R15.reuse, RZ, PT ;  /* 0x000000ff0f00720b */ /* 0x040fe40003f0d000 */
[----:B------:R-:W-:-:S04]  /*06c0*/  LOP3.LUT R16, R15, 0x40180000, RZ, 0x3c, !PT ;  /* 0x401800000f107812 */ /* 0x000fc800078e3cff */
[----:B------:R-:W-:-:S04]  /*06d0*/  LOP3.LUT R16, R16, 0x80000000, RZ, 0xc0, !PT ;  /* 0x8000000010107812 */ /* 0x000fc800078ec0ff */
[----:B------:R-:W-:-:S03]  /*06e0*/  LOP3.LUT R19, R16, R17, RZ, 0xfc, !PT ;  /* 0x0000001110137212 */ /* 0x000fc600078efcff */
[----:B------:R-:W-:Y:S05]  /*06f0*/  @!P0 BRA `(.L_x_127) ;  /* 0x00000000006c8947 */ /* 0x000fea0003800000 */
[----:B------:R-:W-:Y:S01]  /*0700*/  IMAD.MOV R15, RZ, RZ, -R0 ;  /* 0x000000ffff0f7224 */ /* 0x000fe200078e0a00 */
[----:B------:R-:W-:Y:S01]  /*0710*/  DMUL.RP R18, R24, R18 ;  /* 0x0000001218127228 */ /* 0x000fe20000008000 */
[----:B------:R-:W-:-:S06]  /*0720*/  IMAD.MOV.U32 R14, RZ, RZ, RZ ;  /* 0x000000ffff0e7224 */ /* 0x000fcc00078e00ff */
[----:B------:R-:W-:-:S06]  /*0730*/  DFMA R14, R20, -R14, R24 ;  /* 0x8000000e140e722b */ /* 0x000fcc0000000018 */
[----:B------:R-:W-:-:S04]  /*0740*/  IADD3 R14, PT, PT, -R0, -0x43300000, RZ ;  /* 0xbcd00000000e7810 */ /* 0x000fc80007ffe1ff */
[----:B------:R-:W-:Y:S02]  /*0750*/  FSETP.NEU.AND P0, PT, |R15|, R14, PT ;  /* 0x0000000e0f00720b */ /* 0x000fe40003f0d200 */
[----:B------:R-:W-:Y:S02]  /*0760*/  LOP3.LUT R15, R19, R16, RZ, 0x3c, !PT ;  /* 0x00000010130f7212 */ /* 0x000fe400078e3cff */
[----:B------:R-:W-:Y:S02]  /*0770*/  FSEL R20, R18, R20, !P0 ;  /* 0x0000001412147208 */ /* 0x000fe40004000000 */
[----:B------:R-:W-:Y:S01]  /*0780*/  FSEL R21, R15, R21, !P0 ;  /* 0x000000150f157208 */ /* 0x000fe20004000000 */
[----:B------:R-:W-:Y:S06]  /*0790*/  BRA `(.L_x_127) ;  /* 0x0000000000447947 */ /* 0x000fec0003800000 */
.L_x_126:
[----:B------:R-:W-:-:S14]  /*07a0*/  DSETP.NAN.AND P0, PT, R16, R16, PT ;  /* 0x000000101000722a */ /* 0x000fdc0003f08000 */
[----:B------:R-:W-:Y:S05]  /*07b0*/  @P0 BRA `(.L_x_128) ;  /* 0x0000000000340947 */ /* 0x000fea0003800000 */
[----:B------:R-:W-:Y:S01]  /*07c0*/  ISETP.NE.AND P0, PT, R22, R23, PT ;  /* 0x000000171600720c */ /* 0x000fe20003f05270 */
[----:B------:R-:W-:Y:S02]  /*07d0*/  IMAD.MOV.U32 R20, RZ, RZ, 0x0 ;  /* 0x00000000ff147424 */ /* 0x000fe400078e00ff */
[----:B------:R-:W-:-:S10]  /*07e0*/  IMAD.MOV.U32 R21, RZ, RZ, -0x80000 ;  /* 0xfff80000ff157424 */ /* 0x000fd400078e00ff */
[----:B------:R-:W-:Y:S05]  /*07f0*/  @!P0 BRA `(.L_x_127) ;  /* 0x00000000002c8947 */ /* 0x000fea0003800000 */
[----:B------:R-:W-:Y:S02]  /*0800*/  ISETP.NE.AND P0, PT, R22, 0x7ff00000, PT ;  /* 0x7ff000001600780c */ /* 0x000fe40003f05270 */
[----:B------:R-:W-:Y:S02]  /*0810*/  LOP3.LUT R16, R17, 0x40180000, RZ, 0x3c, !PT ;  /* 0x4018000011107812 */ /* 0x000fe400078e3cff */
[----:B------:R-:W-:Y:S02]  /*0820*/  ISETP.EQ.OR P0, PT, R23, RZ, !P0 ;  /* 0x000000ff1700720c */ /* 0x000fe40004702670 */
[----:B------:R-:W-:-:S11]  /*0830*/  LOP3.LUT R21, R16, 0x80000000, RZ, 0xc0, !PT ;  /* 0x8000000010157812 */ /* 0x000fd600078ec0ff */
[----:B------:R-:W-:Y:S01]  /*0840*/  @P0 LOP3.LUT R0, R21, 0x7ff00000, RZ, 0xfc, !PT ;  /* 0x7ff0000015000812 */ /* 0x000fe200078efcff */
[----:B------:R-:W-:Y:S01]  /*0850*/  @!P0 IMAD.MOV.U32 R20, RZ, RZ, RZ ;  /* 0x000000ffff148224 */ /* 0x000fe200078e00ff */
[----:B------:R-:W-:-:S03]  /*0860*/  @P0 MOV R20, RZ ;  /* 0x000000ff00140202 */ /* 0x000fc60000000f00 */
[----:B------:R-:W-:Y:S01]  /*0870*/  @P0 IMAD.MOV.U32 R21, RZ, RZ, R0 ;  /* 0x000000ffff150224 */ /* 0x000fe200078e0000 */
[----:B------:R-:W-:Y:S06]  /*0880*/  BRA `(.L_x_127) ;  /* 0x0000000000087947 */ /* 0x000fec0003800000 */
.L_x_128:
[----:B------:R-:W-:Y:S01]  /*0890*/  LOP3.LUT R21, R17, 0x80000, RZ, 0xfc, !PT ;  /* 0x0008000011157812 */ /* 0x000fe200078efcff */
[----:B------:R-:W-:-:S07]  /*08a0*/  IMAD.MOV.U32 R20, RZ, RZ, R16 ;  /* 0x000000ffff147224 */ /* 0x000fce00078e0010 */
.L_x_127:
[----:B------:R-:W-:Y:S05]  /*08b0*/  BSYNC.RECONVERGENT B2 ;  /* 0x0000000000027941 */ /* 0x000fea0003800200 */
.L_x_125:
[----:B------:R-:W-:Y:S02]  /*08c0*/  IMAD.MOV.U32 R14, RZ, RZ, R2 ;  /* 0x000000ffff0e7224 */ /* 0x000fe400078e0002 */
[----:B------:R-:W-:-:S04]  /*08d0*/  IMAD.MOV.U32 R15, RZ, RZ, 0x0 ;  /* 0x00000000ff0f7424 */ /* 0x000fc800078e00ff */
[----:B------:R-:W-:Y:S05]  /*08e0*/  RET.REL.NODEC R14 `(backprop_hard_swish_mobilenet) ;  /* 0xfffffff40ec47950 */ /* 0x000fea0003c3ffff */
.L_x_129:
        /* <DEDUP_REMOVED lines=9> */
.L_x_246:


//--------------------- .text.backprop_hard_swish --------------------------
	.section	.text.backprop_hard_swish,"ax",@progbits
	.align	128
        .global         backprop_hard_swish
        .type           backprop_hard_swish,@function
        .size           backprop_hard_swish,(.L_x_257 - backprop_hard_swish)
        .other          backprop_hard_swish,@"STO_CUDA_ENTRY STV_DEFAULT"
backprop_hard_swish:
.text.backprop_hard_swish:
        /* <DEDUP_REMOVED lines=15> */
.L_x_133:
[----:B-1-3--:R-:W-:-:S05]  /*00f0*/  IMAD.WIDE R10, R9, 0x4, R4 ;  /* 0x00000004090a7825 */ /* 0x00afca00078e0204 */
[----:B--2---:R-:W2:Y:S01]  /*0100*/  LDG.E R8, desc[UR6][R10.64] ;  /* 0x000000060a087981 */ /* 0x004ea2000c1e1900 */
[-C--:B------:R-:W-:Y:S01]  /*0110*/  MOV R19, R9.reuse ;  /* 0x0000000900137202 */ /* 0x080fe20000000f00 */
[----:B------:R-:W-:Y:S01]  /*0120*/  BSSY.RECONVERGENT B0, `(.L_x_130) ;  /* 0x0000014000007945 */ /* 0x000fe20003800200 */
[----:B------:R-:W-:-:S04]  /*0130*/  IADD3 R9, PT, PT, R0, R9, RZ ;  /* 0x0000000900097210 */ /* 0x000fc80007ffe0ff */
[----:B----4-:R-:W-:Y:S02]  /*0140*/  ISETP.GE.AND P0, PT, R9, UR5, PT ;  /* 0x0000000509007c0c */ /* 0x010fe4000bf06270 */
[----:B--2---:R-:W-:-:S13]  /*0150*/  FSETP.GT.AND P1, PT, R8, 2.5, PT ;  /* 0x402000000800780b */ /* 0x004fda0003f24000 */
[----:B------:R-:W-:Y:S05]  /*0160*/  @!P1 BRA `(.L_x_131) ;  /* 0x00000000000c9947 */ /* 0x000fea0003800000 */
[----:B0-----:R-:W-:-:S05]  /*0170*/  IMAD.WIDE R10, R19, 0x4, R2 ;  /* 0x00000004130a7825 */ /* 0x001fca00078e0202 */
[----:B------:R0:W5:Y:S01]  /*0180*/  LDG.E R13, desc[UR6][R10.64] ;  /* 0x000000060a0d7981 */ /* 0x000162000c1e1900 */
[----:B------:R-:W-:Y:S05]  /*0190*/  BRA `(.L_x_132) ;  /* 0x0000000000307947 */ /* 0x000fea0003800000 */
.L_x_131:
[----:B------:R-:W-:Y:S01]  /*01a0*/  FSETP.GEU.AND P1, PT, R8, -2.5, PT ;  /* 0xc02000000800780b */ /* 0x000fe20003f2e000 */
[----:B------:R-:W-:-:S12]  /*01b0*/  HFMA2 R13, -RZ, RZ, 0, 0 ;  /* 0x00000000ff0d7431 */ /* 0x000fd800000001ff */
[----:B------:R-:W-:Y:S05]  /*01c0*/  @!P1 BRA `(.L_x_132) ;  /* 0x0000000000249947 */ /* 0x000fea0003800000 */
[----:B0-----:R-:W-:-:S06]  /*01d0*/  IMAD.WIDE R16, R19, 0x4, R2 ;  /* 0x0000000413107825 */ /* 0x001fcc00078e0202 */
[----:B------:R-:W2:Y:S01]  /*01e0*/  LDG.E R16, desc[UR6][R16.64] ;  /* 0x0000000610107981 */ /* 0x000ea2000c1e1900 */
[----:B------:R-:W0:Y:S01]  /*01f0*/  F2F.F64.F32 R12, R8 ;  /* 0x00000008000c7310 */ /* 0x000e220000201800 */
[----:B------:R-:W-:Y:S02]  /*0200*/  MOV R14, 0x9999999a ;  /* 0x9999999a000e7802 */ /* 0x000fe40000000f00 */
[----:B------:R-:W-:-:S06]  /*0210*/  MOV R15, 0x3fd99999 ;  /* 0x3fd99999000f7802 */ /* 0x000fcc0000000f00 */
[----:B0-----:R-:W-:Y:S01]  /*0220*/  DFMA R12, R12, R14, 0.5 ;  /* 0x3fe000000c0c742b */ /* 0x001fe2000000000e */
[----:B--2---:R-:W0:Y:S07]  /*0230*/  F2F.F64.F32 R10, R16 ;  /* 0x00000010000a7310 */ /* 0x004e2e0000201800 */
[----:B0-----:R-:W-:-:S06]  /*0240*/  DMUL R10, R10, R12 ;  /* 0x0000000c0a0a7228 */ /* 0x001fcc0000000000 */
[----:B------:R1:W2:Y:S05]  /*0250*/  F2F.F32.F64 R13, R10 ;  /* 0x0000000a000d7310 */ /* 0x0002aa0000301000 */
.L_x_132:
[----:B------:R-:W-:Y:S05]  /*0260*/  BSYNC.RECONVERGENT B0 ;  /* 0x0000000000007941 */ /* 0x000fea0003800200 */
.L_x_130:
[----:B01----:R-:W-:-:S05]  /*0270*/  IMAD.WIDE R10, R19, 0x4, R6 ;  /* 0x00000004130a7825 */ /* 0x003fca00078e0206 */
[----:B--2--5:R1:W-:Y:S01]  /*0280*/  STG.E desc[UR6][R10.64], R13 ;  /* 0x0000000d0a007986 */ /* 0x0243e2000c101906 */
[----:B------:R-:W-:Y:S05]  /*0290*/  @!P0 BRA `(.L_x_133) ;  /* 0xfffffffc00948947 */ /* 0x000fea000383ffff */
[----:B------:R-:W-:Y:S05]  /*02a0*/  EXIT ;  /* 0x000000000000794d */ /* 0x000fea0003800000 */
.L_x_134:
        /* <DEDUP_REMOVED lines=13> */
.L_x_257:


//--------------------- .text.backprop_clipped_linear --------------------------
	.section	.text.backprop_clipped_linear,"ax",@progbits
	.align	128
        .global         backprop_clipped_linear
        .type           backprop_clipped_linear,@function
        .size           backprop_clipped_linear,(.L_x_247 - backprop_clipped_linear)
        .other          backprop_clipped_linear,@"STO_CUDA_ENTRY STV_DEFAULT"
backprop_clipped_linear:
.text.backprop_clipped_linear:
[----:B------:R-:W-:Y:S01]  /*0000*/  LDC R1, c[0x0][0x37c] ;  /* 0x0000df00ff017b82 */ /* 0x000fe20000000800 */
[----:B------:R-:W0:Y:S07]  /*0010*/  LDCU UR5, c[0x0][0x39c] ;  /* 0x00007380ff0577ac */ /* 0x000e2e0008000800 */
[----:B------:R-:W1:Y:S01]  /*0020*/  LDC.64 R12, c[0x0][0x398] ;  /* 0x0000e600ff0c7b82 */ /* 0x000e620000000a00 */
[----:B------:R-:W-:-:S07]  /*0030*/  IMAD.MOV.U32 R2, RZ, RZ, 0x1 ;  /* 0x00000001ff027424 */ /* 0x000fce00078e00ff */
[----:B------:R-:W2:Y:S08]  /*0040*/  LDC.64 R10, c[0x0][0x3a0] ;  /* 0x0000e800ff0a7b82 */ /* 0x000eb00000000a00 */
[----:B------:R-:W2:Y:S01]  /*0050*/  LDC.64 R8, c[0x0][0x3a8] ;  /* 0x0000ea00ff087b82 */ /* 0x000ea20000000a00 */
[----:B0-----:R-:W1:Y:S07]  /*0060*/  MUFU.RCP64H R3, UR5 ;  /* 0x0000000500037d08 */ /* 0x001e6e0008001800 */
[----:B------:R-:W0:Y:S08]  /*0070*/  S2UR UR4, SR_CTAID.X ;  /* 0x00000000000479c3 */ /* 0x000e300000002500 */
[----:B------:R-:W0:Y:S01]  /*0080*/  LDC R0, c[0x0][0x360] ;  /* 0x0000d800ff007b82 */ /* 0x000e220000000800 */
[----:B-1----:R-:W-:-:S07]  /*0090*/  DFMA R4, R2, -R12, 1 ;  /* 0x3ff000000204742b */ /* 0x002fce000000080c */
[----:B------:R-:W1:Y:S01]  /*00a0*/  LDC R17, c[0x0][0x398] ;  /* 0x0000e600ff117b82 */ /* 0x000e620000000800 */
[----:B------:R-:W-:-:S07]  /*00b0*/  DFMA R4, R4, R4, R4 ;  /* 0x000000040404722b */ /* 0x000fce0000000004 */
[----:B------:R-:W3:Y:S01]  /*00c0*/  LDC R16, c[0x0][0x39c] ;  /* 0x0000e700ff107b82 */ /* 0x000ee20000000800 */
[----:B------:R-:W-:Y:S02]  /*00d0*/  DFMA R2, R2, R4, R2 ;  /* 0x000000040202722b */ /* 0x000fe40000000002 */
[----:B--2---:R-:W-:Y:S01]  /*00e0*/  DADD R4, R8, -R10 ;  /* 0x0000000008047229 */ /* 0x004fe2000000080a */
[----:B------:R-:W0:Y:S05]  /*00f0*/  S2R R11, SR_TID.X ;  /* 0x00000000000b7919 */ /* 0x000e2a0000002100 */
[----:B------:R-:W-:-:S04]  /*0100*/  DFMA R6, R2, -R12, 1 ;  /* 0x3ff000000206742b */ /* 0x000fc8000000080c */
[----:B------:R-:W-:-:S04]  /*0110*/  FSETP.GEU.AND P1, PT, |R5|, 6.5827683646048100446e-37, PT ;  /* 0x036000000500780b */ /* 0x000fc80003f2e200 */
[----:B------:R-:W-:-:S08]  /*0120*/  DFMA R2, R2, R6, R2 ;  /* 0x000000060202722b */ /* 0x000fd00000000002 */
[----:B------:R-:W-:-:S08]  /*0130*/  DMUL R6, R4, R2 ;  /* 0x0000000204067228 */ /* 0x000fd00000000000 */
[----:B------:R-:W-:Y:S01]  /*0140*/  DFMA R8, R6, -R12, R4 ;  /* 0x8000000c0608722b */ /* 0x000fe20000000004 */
[----:B0-----:R-:W-:-:S07]  /*0150*/  IMAD R18, R0, UR4, R11 ;  /* 0x0000000400127c24 */ /* 0x001fce000f8e020b */
[----:B------:R-:W-:-:S10]  /*0160*/  DFMA R2, R2, R8, R6 ;  /* 0x000000080202722b */ /* 0x000fd40000000006 */
[----:B------:R-:W-:-:S05]  /*0170*/  FFMA R6, RZ, UR5, R3 ;  /* 0x00000005ff067c23 */ /* 0x000fca0008000003 */
[----:B------:R-:W-:-:S13]  /*0180*/  FSETP.GT.AND P0, PT, |R6|, 1.469367938527859385e-39, PT ;  /* 0x001000000600780b */ /* 0x000fda0003f04200 */
[----:B-1-3--:R-:W-:Y:S05]  /*0190*/  @P0 BRA P1, `(.L_x_135) ;  /* 0x0000000000100947 */ /* 0x00afea0000800000 */
[----:B------:R-:W-:Y:S01]  /*01a0*/  IMAD.MOV.U32 R8, RZ, RZ, R4 ;  /* 0x000000ffff087224 */ /* 0x000fe200078e0004 */
[----:B------:R-:W-:Y:S01]  /*01b0*/  MOV R22, 0x1e0 ;  /* 0x000001e000167802 */ /* 0x000fe20000000f00 */
[----:B------:R-:W-:-:S07]  /*01c0*/  IMAD.MOV.U32 R9, RZ, RZ, R5 ;  /* 0x000000ffff097224 */ /* 0x000fce00078e0005 */
[----:B------:R-:W-:Y:S05]  /*01d0*/  CALL.REL.NOINC `($__internal_4_$__cuda_sm20_div_rn_f64_full) ;  /* 0x0000000000d87944 */ /* 0x000fea0003c00000 */
.L_x_135:
[----:B------:R-:W0:Y:S01]  /*01e0*/  LDCU UR6, c[0x0][0x39c] ;  /* 0x00007380ff0677ac */ /* 0x000e220008000800 */
[----:B------:R-:W1:Y:S01]  /*01f0*/  LDC.64 R4, c[0x0][0x398] ;  /* 0x0000e600ff047b82 */ /* 0x000e620000000a00 */
[----:B------:R-:W-:Y:S01]  /*0200*/  IMAD.MOV.U32 R8, RZ, RZ, 0x1 ;  /* 0x00000001ff087424 */ /* 0x000fe200078e00ff */
[----:B------:R2:W3:Y:S01]  /*0210*/  F2F.F32.F64 R19, R2 ;  /* 0x0000000200137310 */ /* 0x0004e20000301000 */
[----:B------:R-:W4:Y:S05]  /*0220*/  LDCU.64 UR4, c[0x0][0x3b0] ;  /* 0x00007600ff0477ac */ /* 0x000f2a0008000a00 */
[----:B------:R-:W4:Y:S02]  /*0230*/  LDC.64 R6, c[0x0][0x3a0] ;  /* 0x0000e800ff067b82 */ /* 0x000f240000000a00 */
[----:B0-----:R-:W1:Y:S01]  /*0240*/  MUFU.RCP64H R9, UR6 ;  /* 0x0000000600097d08 */ /* 0x001e620008001800 */
[----:B----4-:R-:W-:-:S02]  /*0250*/  DADD R6, -R6, UR4 ;  /* 0x0000000406067e29 */ /* 0x010fc40008000100 */
[----:B-1----:R-:W-:-:S08]  /*0260*/  DFMA R10, R8, -R4, 1 ;  /* 0x3ff00000080a742b */ /* 0x002fd00000000804 */
[----:B------:R-:W-:Y:S01]  /*0270*/  DFMA R10, R10, R10, R10 ;  /* 0x0000000a0a0a722b */ /* 0x000fe2000000000a */
[----:B------:R-:W-:-:S07]  /*0280*/  FSETP.GEU.AND P1, PT, |R7|, 6.5827683646048100446e-37, PT ;  /* 0x036000000700780b */ /* 0x000fce0003f2e200 */
[----:B------:R-:W-:-:S08]  /*0290*/  DFMA R10, R8, R10, R8 ;  /* 0x0000000a080a722b */ /* 0x000fd00000000008 */
[----:B------:R-:W-:-:S08]  /*02a0*/  DFMA R8, R10, -R4, 1 ;  /* 0x3ff000000a08742b */ /* 0x000fd00000000804 */
[----:B------:R-:W-:-:S08]  /*02b0*/  DFMA R10, R10, R8, R10 ;  /* 0x000000080a0a722b */ /* 0x000fd0000000000a */
[----:B------:R-:W-:-:S08]  /*02c0*/  DMUL R8, R10, R6 ;  /* 0x000000060a087228 */ /* 0x000fd00000000000 */
[----:B------:R-:W-:-:S08]  /*02d0*/  DFMA R4, R8, -R4, R6 ;  /* 0x800000040804722b */ /* 0x000fd00000000006 */
[----:B------:R-:W-:-:S10]  /*02e0*/  DFMA R4, R10, R4, R8 ;  /* 0x000000040a04722b */ /* 0x000fd40000000008 */
[----:B------:R-:W-:-:S05]  /*02f0*/  FFMA R8, RZ, UR6, R5 ;  /* 0x00000006ff087c23 */ /* 0x000fca0008000005 */
[----:B------:R-:W-:-:S13]  /*0300*/  FSETP.GT.AND P0, PT, |R8|, 1.469367938527859385e-39, PT ;  /* 0x001000000800780b */ /* 0x000fda0003f04200 */
[----:B--23--:R-:W-:Y:S05]  /*0310*/  @P0 BRA P1, `(.L_x_136) ;  /* 0x0000000000180947 */ /* 0x00cfea0000800000 */
[----:B------:R-:W-:Y:S01]  /*0320*/  IMAD.MOV.U32 R8, RZ, RZ, R6 ;  /* 0x000000ffff087224 */ /* 0x000fe200078e0006 */
[----:B------:R-:W-:Y:S01]  /*0330*/  MOV R22, 0x360 ;  /* 0x0000036000167802 */ /* 0x000fe20000000f00 */
[----:B------:R-:W-:-:S07]  /*0340*/  IMAD.MOV.U32 R9, RZ, RZ, R7 ;  /* 0x000000ffff097224 */ /* 0x000fce00078e0007 */
[----:B------:R-:W-:Y:S05]  /*0350*/  CALL.REL.NOINC `($__internal_4_$__cuda_sm20_div_rn_f64_full) ;  /* 0x0000000000787944 */ /* 0x000fea0003c00000 */
[----:B------:R-:W-:Y:S02]  /*0360*/  IMAD.MOV.U32 R4, RZ, RZ, R2 ;  /* 0x000000ffff047224 */ /* 0x000fe400078e0002 */
[----:B------:R-:W-:-:S07]  /*0370*/  IMAD.MOV.U32 R5, RZ, RZ, R3 ;  /* 0x000000ffff057224 */ /* 0x000fce00078e0003 */
.L_x_136:
[----:B------:R-:W0:Y:S02]  /*0380*/  LDCU UR4, c[0x0][0x3b8] ;  /* 0x00007700ff0477ac */ /* 0x000e240008000800 */
[----:B0-----:R-:W-:-:S13]  /*0390*/  ISETP.GE.AND P0, PT, R18, UR4, PT ;  /* 0x0000000412007c0c */ /* 0x001fda000bf06270 */
[----:B------:R-:W-:Y:S05]  /*03a0*/  @P0 EXIT ;  /* 0x000000000000094d */ /* 0x000fea0003800000 */
[----:B------:R-:W0:Y:S01]  /*03b0*/  LDC.64 R2, c[0x0][0x390] ;  /* 0x0000e400ff027b82 */ /* 0x000e220000000a00 */
[----:B------:R-:W1:Y:S01]  /*03c0*/  LDCU UR4, c[0x0][0x370] ;  /* 0x00006e00ff0477ac */ /* 0x000e620008000800 */
[----:B------:R2:W3:Y:S01]  /*03d0*/  F2F.F32.F64 R17, R4 ;  /* 0x0000000400117310 */ /* 0x0004e20000301000 */
[----:B------:R-:W4:Y:S05]  /*03e0*/  LDCU.64 UR6, c[0x0][0x358] ;  /* 0x00006b00ff0677ac */ /* 0x000f2a0008000a00 */
[----:B------:R-:W0:Y:S01]  /*03f0*/  LDC.64 R6, c[0x0][0x380] ;  /* 0x0000e000ff067b82 */ /* 0x000e220000000a00 */
[----:B------:R-:W0:Y:S01]  /*0400*/  LDCU UR5, c[0x0][0x3b8] ;  /* 0x00007700ff0577ac */ /* 0x000e220008000800 */
[----:B-123--:R-:W-:-:S07]  /*0410*/  IMAD R15, R0, UR4, RZ ;  /* 0x00000004000f7c24 */ /* 0x00efce000f8e02ff */
.L_x_137:
[----:B01----:R-:W-:-:S06]  /*0420*/  IMAD.WIDE R4, R18, 0x4, R2 ;  /* 0x0000000412047825 */ /* 0x003fcc00078e0202 */
[----:B----4-:R-:W2:Y:S02]  /*0430*/  LDG.E R4, desc[UR6][R4.64] ;  /* 0x0000000604047981 */ /* 0x010ea4000c1e1900 */
[----:B--2---:R-:W-:-:S04]  /*0440*/  FSETP.GEU.AND P0, PT, R4, R17, PT ;  /* 0x000000110400720b */ /* 0x004fc80003f0e000 */
[----:B------:R-:W-:-:S13]  /*0450*/  FSETP.LEU.OR P0, PT, R4, R19, P0 ;  /* 0x000000130400720b */ /* 0x000fda000070b400 */
[----:B------:R-:W0:Y:S08]  /*0460*/  @!P0 LDC.64 R8, c[0x0][0x388] ;  /* 0x0000e200ff088b82 */ /* 0x000e300000000a00 */
[----:B------:R-:W1:Y:S01]  /*0470*/  @!P0 LDC.64 R12, c[0x0][0x398] ;  /* 0x0000e600ff0c8b82 */ /* 0x000e620000000a00 */
[----:B0-----:R-:W-:-:S06]  /*0480*/  @!P0 IMAD.WIDE R8, R18, 0x4, R8 ;  /* 0x0000000412088825 */ /* 0x001fcc00078e0208 */
[----:B------:R-:W2:Y:S01]  /*0490*/  @!P0 LDG.E R8, desc[UR6][R8.64] ;  /* 0x0000000608088981 */ /* 0x000ea2000c1e1900 */
[----:B------:R-:W-:-:S04]  /*04a0*/  IMAD.WIDE R4, R18, 0x4, R6 ;  /* 0x0000000412047825 */ /* 0x000fc800078e0206 */
[----:B------:R-:W-:Y:S01]  /*04b0*/  IMAD.IADD R18, R15, 0x1, R18 ;  /* 0x000000010f127824 */ /* 0x000fe200078e0212 */
[----:B--2---:R-:W1:Y:S02]  /*04c0*/  @!P0 F2F.F64.F32 R10, R8 ;  /* 0x00000008000a8310 */ /* 0x004e640000201800 */
[----:B-1----:R-:W-:Y:S01]  /*04d0*/  @!P0 DMUL R10, R10, R12 ;  /* 0x0000000c0a0a8228 */ /* 0x002fe20000000000 */
[----:B------:R-:W-:-:S06]  /*04e0*/  IMAD.MOV.U32 R13, RZ, RZ, RZ ;  /* 0x000000ffff0d7224 */ /* 0x000fcc00078e00ff */
[----:B------:R-:W0:Y:S01]  /*04f0*/  @!P0 F2F.F32.F64 R13, R10 ;  /* 0x0000000a000d8310 */ /* 0x000e220000301000 */
[----:B------:R-:W-:Y:S01]  /*0500*/  ISETP.GE.AND P0, PT, R18, UR5, PT ;  /* 0x0000000512007c0c */ /* 0x000fe2000bf06270 */
[----:B0-----:R1:W-:-:S12]  /*0510*/  STG.E desc[UR6][R4.64], R13 ;  /* 0x0000000d04007986 */ /* 0x0013d8000c101906 */
[----:B------:R-:W-:Y:S05]  /*0520*/  @!P0 BRA `(.L_x_137) ;  /* 0xfffffffc00bc8947 */ /* 0x000fea000383ffff */
[----:B------:R-:W-:Y:S05]  /*0530*/  EXIT ;  /* 0x000000000000794d */ /* 0x000fea0003800000 */
        .weak           $__internal_4_$__cuda_sm20_div_rn_f64_full
        .type           $__internal_4_$__cuda_sm20_div_rn_f64_full,@function
        .size           $__internal_4_$__cuda_sm20_div_rn_f64_full,(.L_x_247 - $__internal_4_$__cuda_sm20_div_rn_f64_full)
$__internal_4_$__cuda_sm20_div_rn_f64_full:
[C---:B------:R-:W-:Y:S01]  /*0540*/  FSETP.GEU.AND P0, PT, |R16|.reuse, 1.469367938527859385e-39, PT ;  /* 0x001000001000780b */ /* 0x040fe20003f0e200 */
[--C-:B------:R-:W-:Y:S01]  /*0550*/  IMAD.MOV.U32 R4, RZ, RZ, R17.reuse ;  /* 0x000000ffff047224 */ /* 0x100fe200078e0011 */
[C---:B------:R-:W-:Y:S01]  /*0560*/  LOP3.LUT R2, R16.reuse, 0x800fffff, RZ, 0xc0, !PT ;  /* 0x800fffff10027812 */ /* 0x040fe200078ec0ff */
[----:B------:R-:W-:Y:S01]  /*0570*/  IMAD.MOV.U32 R5, RZ, RZ, R16 ;  /* 0x000000ffff057224 */ /* 0x000fe200078e0010 */
[----:B------:R-:W-:Y:S01]  /*0580*/  LOP3.LUT R14, R16, 0x7ff00000, RZ, 0xc0, !PT ;  /* 0x7ff00000100e7812 */ /* 0x000fe200078ec0ff */
[----:B------:R-:W-:Y:S01]  /*0590*/  IMAD.MOV.U32 R10, RZ, RZ, 0x1 ;  /* 0x00000001ff0a7424 */ /* 0x000fe200078e00ff */
[----:B------:R-:W-:Y:S01]  /*05a0*/  LOP3.LUT R3, R2, 0x3ff00000, RZ, 0xfc, !PT ;  /* 0x3ff0000002037812 */ /* 0x000fe200078efcff */
[----:B------:R-:W-:Y:S02]  /*05b0*/  IMAD.MOV.U32 R2, RZ, RZ, R17 ;  /* 0x000000ffff027224 */ /* 0x000fe400078e0011 */
[----:B------:R-:W-:-:S04]  /*05c0*/  IMAD.MOV.U32 R20, RZ, RZ, 0x1ca00000 ;  /* 0x1ca00000ff147424 */ /* 0x000fc800078e00ff */
[----:B------:R-:W-:-:S06]  /*05d0*/  @!P0 DMUL R2, R4, 8.98846567431157953865e+307 ;  /* 0x7fe0000004028828 */ /* 0x000fcc0000000000 */
[----:B------:R-:W0:Y:S02]  /*05e0*/  MUFU.RCP64H R11, R3 ;  /* 0x00000003000b7308 */ /* 0x000e240000001800 */
[----:B0-----:R-:W-:-:S08]  /*05f0*/  DFMA R6, R10, -R2, 1 ;  /* 0x3ff000000a06742b */ /* 0x001fd00000000802 */
[----:B------:R-:W-:-:S08]  /*0600*/  DFMA R6, R6, R6, R6 ;  /* 0x000000060606722b */ /* 0x000fd00000000006 */
[----:B------:R-:W-:Y:S01]  /*0610*/  DFMA R10, R10, R6, R10 ;  /* 0x000000060a0a722b */ /* 0x000fe2000000000a */
[----:B------:R-:W-:Y:S02]  /*0620*/  IMAD.MOV.U32 R7, RZ, RZ, R9 ;  /* 0x000000ffff077224 */ /* 0x000fe400078e0009 */
[----:B------:R-:W-:-:S03]  /*0630*/  IMAD.MOV.U32 R6, RZ, RZ, R8 ;  /* 0x000000ffff067224 */ /* 0x000fc600078e0008 */
[----:B------:R-:W-:Y:S02]  /*0640*/  LOP3.LUT R21, R7, 0x7ff00000, RZ, 0xc0, !PT ;  /* 0x7ff0000007157812 */ /* 0x000fe400078ec0ff */
[----:B------:R-:W-:Y:S01]  /*0650*/  DFMA R12, R10, -R2, 1 ;  /* 0x3ff000000a0c742b */ /* 0x000fe20000000802 */
[----:B------:R-:W-:Y:S01]  /*0660*/  IMAD.MOV.U32 R8, RZ, RZ, R6 ;  /* 0x000000ffff087224 */ /* 0x000fe200078e0006 */
[----:B------:R-:W-:Y:S01]  /*0670*/  ISETP.GE.U32.AND P1, PT, R21, R14, PT ;  /* 0x0000000e1500720c */ /* 0x000fe20003f26070 */
[----:B------:R-:W-:-:S03]  /*0680*/  IMAD.MOV.U32 R23, RZ, RZ, R21 ;  /* 0x000000ffff177224 */ /* 0x000fc600078e0015 */
[----:B------:R-:W-:Y:S02]  /*0690*/  SEL R9, R20, 0x63400000, !P1 ;  /* 0x6340000014097807 */ /* 0x000fe40004800000 */
[----:B------:R-:W-:Y:S01]  /*06a0*/  DFMA R10, R10, R12, R10 ;  /* 0x0000000c0a0a722b */ /* 0x000fe2000000000a */
[----:B------:R-:W-:Y:S02]  /*06b0*/  FSETP.GEU.AND P1, PT, |R7|, 1.469367938527859385e-39, PT ;  /* 0x001000000700780b */ /* 0x000fe40003f2e200 */
[----:B------:R-:W-:-:S11]  /*06c0*/  LOP3.LUT R9, R9, 0x800fffff, R7, 0xf8, !PT ;  /* 0x800fffff09097812 */ /* 0x000fd600078ef807 */
[----:B------:R-:W-:Y:S05]  /*06d0*/  @P1 BRA `(.L_x_138) ;  /* 0x0000000000201947 */ /* 0x000fea0003800000 */
[----:B------:R-:W-:-:S04]  /*06e0*/  LOP3.LUT R12, R5, 0x7ff00000, RZ, 0xc0, !PT ;  /* 0x7ff00000050c7812 */ /* 0x000fc800078ec0ff */
[----:B------:R-:W-:Y:S01]  /*06f0*/  ISETP.GE.U32.AND P1, PT, R21, R12, PT ;  /* 0x0000000c1500720c */ /* 0x000fe20003f26070 */
[----:B------:R-:W-:-:S03]  /*0700*/  IMAD.MOV.U32 R12, RZ, RZ, RZ ;  /* 0x000000ffff0c7224 */ /* 0x000fc600078e00ff */
[----:B------:R-:W-:-:S04]  /*0710*/  SEL R13, R20, 0x63400000, !P1 ;  /* 0x63400000140d7807 */ /* 0x000fc80004800000 */
[----:B------:R-:W-:-:S04]  /*0720*/  LOP3.LUT R13, R13, 0x80000000, R7, 0xf8, !PT ;  /* 0x800000000d0d7812 */ /* 0x000fc800078ef807 */
[----:B------:R-:W-:-:S06]  /*0730*/  LOP3.LUT R13, R13, 0x100000, RZ, 0xfc, !PT ;  /* 0x001000000d0d7812 */ /* 0x000fcc00078efcff */
[----:B------:R-:W-:-:S10]  /*0740*/  DFMA R8, R8, 2, -R12 ;  /* 0x400000000808782b */ /* 0x000fd4000000080c */
[----:B------:R-:W-:-:S07]  /*0750*/  LOP3.LUT R23, R9, 0x7ff00000, RZ, 0xc0, !PT ;  /* 0x7ff0000009177812 */ /* 0x000fce00078ec0ff */
.L_x_138:
[----:B------:R-:W-:Y:S01]  /*0760*/  IMAD.MOV.U32 R24, RZ, RZ, R14 ;  /* 0x000000ffff187224 */ /* 0x000fe200078e000e */
[----:B------:R-:W-:Y:S01]  /*0770*/  @!P0 LOP3.LUT R24, R3, 0x7ff00000, RZ, 0xc0, !PT ;  /* 0x7ff0000003188812 */ /* 0x000fe200078ec0ff */
[----:B------:R-:W-:Y:S01]  /*0780*/  VIADD R25, R23, 0xffffffff ;  /* 0xffffffff17197836 */ /* 0x000fe20000000000 */
[----:B------:R-:W-:-:S04]  /*0790*/  DMUL R12, R10, R8 ;  /* 0x000000080a0c7228 */ /* 0x000fc80000000000 */
[----:B------:R-:W-:Y:S01]  /*07a0*/  ISETP.GT.U32.AND P0, PT, R25, 0x7feffffe, PT ;  /* 0x7feffffe1900780c */ /* 0x000fe20003f04070 */
[----:B------:R-:W-:-:S03]  /*07b0*/  VIADD R25, R24, 0xffffffff ;  /* 0xffffffff18197836 */ /* 0x000fc60000000000 */
[----:B------:R-:W-:Y:S02]  /*07c0*/  DFMA R14, R12, -R2, R8 ;  /* 0x800000020c0e722b */ /* 0x000fe40000000008 */
[----:B------:R-:W-:-:S06]  /*07d0*/  ISETP.GT.U32.OR P0, PT, R25, 0x7feffffe, P0 ;  /* 0x7feffffe1900780c */ /* 0x000fcc0000704470 */
[----:B------:R-:W-:-:S07]  /*07e0*/  DFMA R14, R10, R14, R12 ;  /* 0x0000000e0a0e722b */ /* 0x000fce000000000c */
[----:B------:R-:W-:Y:S05]  /*07f0*/  @P0 BRA `(.L_x_139) ;  /* 0x00000000006c0947 */ /* 0x000fea0003800000 */
[----:B------:R-:W-:-:S04]  /*0800*/  LOP3.LUT R10, R5, 0x7ff00000, RZ, 0xc0, !PT ;  /* 0x7ff00000050a7812 */ /* 0x000fc800078ec0ff */
[CC--:B------:R-:W-:Y:S02]  /*0810*/  VIADDMNMX R6, R21.reuse, -R10.reuse, 0xb9600000, !PT ;  /* 0xb960000015067446 */ /* 0x0c0fe4000780090a */
[----:B------:R-:W-:Y:S02]  /*0820*/  ISETP.GE.U32.AND P0, PT, R21, R10, PT ;  /* 0x0000000a1500720c */ /* 0x000fe40003f06070 */
[----:B------:R-:W-:Y:S02]  /*0830*/  VIMNMX R6, PT, PT, R6, 0x46a00000, PT ;  /* 0x46a0000006067848 */ /* 0x000fe40003fe0100 */
[----:B------:R-:W-:-:S05]  /*0840*/  SEL R7, R20, 0x63400000, !P0 ;  /* 0x6340000014077807 */ /* 0x000fca0004000000 */
[----:B------:R-:W-:Y:S02]  /*0850*/  IMAD.IADD R12, R6, 0x1, -R7 ;  /* 0x00000001060c7824 */ /* 0x000fe400078e0a07 */
[----:B------:R-:W-:Y:S02]  /*0860*/  IMAD.MOV.U32 R6, RZ, RZ, RZ ;  /* 0x000000ffff067224 */ /* 0x000fe400078e00ff */
[----:B------:R-:W-:-:S06]  /*0870*/  VIADD R7, R12, 0x7fe00000 ;  /* 0x7fe000000c077836 */ /* 0x000fcc0000000000 */
[----:B------:R-:W-:-:S10]  /*0880*/  DMUL R10, R14, R6 ;  /* 0x000000060e0a7228 */ /* 0x000fd40000000000 */
[----:B------:R-:W-:-:S13]  /*0890*/  FSETP.GTU.AND P0, PT, |R11|, 1.469367938527859385e-39, PT ;  /* 0x001000000b00780b */ /* 0x000fda0003f0c200 */
[----:B------:R-:W-:Y:S05]  /*08a0*/  @P0 BRA `(.L_x_140) ;  /* 0x0000000000940947 */ /* 0x000fea0003800000 */
[----:B------:R-:W-:Y:S01]  /*08b0*/  DFMA R8, R14, -R2, R8 ;  /* 0x800000020e08722b */ /* 0x000fe20000000008 */
[----:B------:R-:W-:-:S09]  /*08c0*/  IMAD.MOV.U32 R6, RZ, RZ, RZ ;  /* 0x000000ffff067224 */ /* 0x000fd200078e00ff */
[C---:B------:R-:W-:Y:S02]  /*08d0*/  FSETP.NEU.AND P0, PT, R9.reuse, RZ, PT ;  /* 0x000000ff0900720b */ /* 0x040fe40003f0d000 */
[----:B------:R-:W-:-:S04]  /*08e0*/  LOP3.LUT R5, R9, 0x80000000, R5, 0x48, !PT ;  /* 0x8000000009057812 */ /* 0x000fc800078e4805 */
[----:B------:R-:W-:-:S07]  /*08f0*/  LOP3.LUT R7, R5, R7, RZ, 0xfc, !PT ;  /* 0x0000000705077212 */ /* 0x000fce00078efcff */
[----:B------:R-:W-:Y:S05]  /*0900*/  @!P0 BRA `(.L_x_140) ;  /* 0x00000000007c8947 */ /* 0x000fea0003800000 */
[----:B------:R-:W-:Y:S01]  /*0910*/  IMAD.MOV R3, RZ, RZ, -R12 ;  /* 0x000000ffff037224 */ /* 0x000fe200078e0a0c */
[----:B------:R-:W-:Y:S01]  /*0920*/  DMUL.RP R6, R14, R6 ;  /* 0x000000060e067228 */ /* 0x000fe20000008000 */
[----:B------:R-:W-:-:S06]  /*0930*/  IMAD.MOV.U32 R2, RZ, RZ, RZ ;  /* 0x000000ffff027224 */ /* 0x000fcc00078e00ff */
[----:B------:R-:W-:-:S03]  /*0940*/  DFMA R2, R10, -R2, R14 ;  /* 0x800000020a02722b */ /* 0x000fc6000000000e */
[----:B------:R-:W-:-:S03]  /*0950*/  LOP3.LUT R5, R7, R5, RZ, 0x3c, !PT ;  /* 0x0000000507057212 */ /* 0x000fc600078e3cff */
[----:B------:R-:W-:-:S04]  /*0960*/  IADD3 R2, PT, PT, -R12, -0x43300000, RZ ;  /* 0xbcd000000c027810 */ /* 0x000fc80007ffe1ff */
[----:B------:R-:W-:-:S04]  /*0970*/  FSETP.NEU.AND P0, PT, |R3|, R2, PT ;  /* 0x000000020300720b */ /* 0x000fc80003f0d200 */
[----:B------:R-:W-:Y:S02]  /*0980*/  FSEL R10, R6, R10, !P0 ;  /* 0x0000000a060a7208 */ /* 0x000fe40004000000 */
[----:B------:R-:W-:Y:S01]  /*0990*/  FSEL R11, R5, R11, !P0 ;  /* 0x0000000b050b7208 */ /* 0x000fe20004000000 */
[----:B------:R-:W-:Y:S06]  /*09a0*/  BRA `(.L_x_140) ;  /* 0x0000000000547947 */ /* 0x000fec0003800000 */
.L_x_139:
[----:B------:R-:W-:-:S14]  /*09b0*/  DSETP.NAN.AND P0, PT, R6, R6, PT ;  /* 0x000000060600722a */ /* 0x000fdc0003f08000 */
[----:B------:R-:W-:Y:S05]  /*09c0*/  @P0 BRA `(.L_x_141) ;  /* 0x0000000000440947 */ /* 0x000fea0003800000 */
[----:B------:R-:W-:-:S14]  /*09d0*/  DSETP.NAN.AND P0, PT, R4, R4, PT ;  /* 0x000000040400722a */ /* 0x000fdc0003f08000 */
[----:B------:R-:W-:Y:S05]  /*09e0*/  @P0 BRA `(.L_x_142) ;  /* 0x0000000000300947 */ /* 0x000fea0003800000 */
[----:B------:R-:W-:Y:S01]  /*09f0*/  ISETP.NE.AND P0, PT, R23, R24, PT ;  /* 0x000000181700720c */ /* 0x000fe20003f05270 */
[----:B------:R-:W-:Y:S02]  /*0a00*/  IMAD.MOV.U32 R10, RZ, RZ, 0x0 ;  /* 0x00000000ff0a7424 */ /* 0x000fe400078e00ff */
[----:B------:R-:W-:-:S10]  /*0a10*/  IMAD.MOV.U32 R11, RZ, RZ, -0x80000 ;  /* 0xfff80000ff0b7424 */ /* 0x000fd400078e00ff */
[----:B------:R-:W-:Y:S05]  /*0a20*/  @!P0 BRA `(.L_x_140) ;  /* 0x0000000000348947 */ /* 0x000fea0003800000 */
[----:B------:R-:W-:Y:S02]  /*0a30*/  ISETP.NE.AND P0, PT, R23, 0x7ff00000, PT ;  /* 0x7ff000001700780c */ /* 0x000fe40003f05270 */
[----:B------:R-:W-:Y:S02]  /*0a40*/  LOP3.LUT R11, R7, 0x80000000, R5, 0x48, !PT ;  /* 0x80000000070b7812 */ /* 0x000fe400078e4805 */
[----:B------:R-:W-:-:S13]  /*0a50*/  ISETP.EQ.OR P0, PT, R24, RZ, !P0 ;  /* 0x000000ff1800720c */ /* 0x000fda0004702670 */
[----:B------:R-:W-:Y:S01]  /*0a60*/  @P0 LOP3.LUT R2, R11, 0x7ff00000, RZ, 0xfc, !PT ;  /* 0x7ff000000b020812 */ /* 0x000fe200078efcff */
[----:B------:R-:W-:Y:S02]  /*0a70*/  @!P0 IMAD.MOV.U32 R10, RZ, RZ, RZ ;  /* 0x000000ffff0a8224 */ /* 0x000fe400078e00ff */
[----:B------:R-:W-:Y:S02]  /*0a80*/  @P0 IMAD.MOV.U32 R10, RZ, RZ, RZ ;  /* 0x000000ffff0a0224 */ /* 0x000fe400078e00ff */
[----:B------:R-:W-:Y:S01]  /*0a90*/  @P0 IMAD.MOV.U32 R11, RZ, RZ, R2 ;  /* 0x000000ffff0b0224 */ /* 0x000fe200078e0002 */
[----:B------:R-:W-:Y:S06]  /*0aa0*/  BRA `(.L_x_140) ;  /* 0x0000000000147947 */ /* 0x000fec0003800000 */
.L_x_142:
[----:B------:R-:W-:Y:S01]  /*0ab0*/  LOP3.LUT R11, R5, 0x80000, RZ, 0xfc, !PT ;  /* 0x00080000050b7812 */ /* 0x000fe200078efcff */
[----:B------:R-:W-:Y:S01]  /*0ac0*/  IMAD.MOV.U32 R10, RZ, RZ, R4 ;  /* 0x000000ffff0a7224 */ /* 0x000fe200078e0004 */
[----:B------:R-:W-:Y:S06]  /*0ad0*/  BRA `(.L_x_140) ;  /* 0x0000000000087947 */ /* 0x000fec0003800000 */
.L_x_141:
[----:B------:R-:W-:Y:S01]  /*0ae0*/  LOP3.LUT R11, R7, 0x80000, RZ, 0xfc, !PT ;  /* 0x00080000070b7812 */ /* 0x000fe200078efcff */
[----:B------:R-:W-:-:S07]  /*0af0*/  IMAD.MOV.U32 R10, RZ, RZ, R6 ;  /* 0x000000ffff0a7224 */ /* 0x000fce00078e0006 */
.L_x_140:
[----:B------:R-:W-:Y:S02]  /*0b00*/  IMAD.MOV.U32 R23, RZ, RZ, 0x0 ;  /* 0x00000000ff177424 */ /* 0x000fe400078e00ff */
[----:B------:R-:W-:Y:S02]  /*0b10*/  IMAD.MOV.U32 R2, RZ, RZ, R10 ;  /* 0x000000ffff027224 */ /* 0x000fe400078e000a */
[----:B------:R-:W-:Y:S01]  /*0b20*/  IMAD.MOV.U32 R3, RZ, RZ, R11 ;  /* 0x000000ffff037224 */ /* 0x000fe200078e000b */
[----:B------:R-:W-:Y:S06]  /*0b30*/  RET.REL.NODEC R22 `(backprop_clipped_linear) ;  /* 0xfffffff416307950 */ /* 0x000fec0003c3ffff */
.L_x_143:
        /* <DEDUP_REMOVED lines=12> */
.L_x_247:


//--------------------- .text.backprop_seq2col    --------------------------
	.section	.text.backprop_seq2col,"ax",@progbits
	.align	128
        .global         backprop_seq2col
        .type           backprop_seq2col,@function
        .size           backprop_seq2col,(.L_x_259 - backprop_seq2col)
        .other          backprop_seq2col,@"STO_CUDA_ENTRY STV_DEFAULT"
backprop_seq2col:
.text.backprop_seq2col:
        /* <DEDUP_REMOVED lines=8> */
[----:B------:R-:W0:Y:S02]  /*0080*/  LDC R5, c[0x0][0x3a0] ;  /* 0x0000e800ff057b82 */ /* 0x000e240000000800 */
[----:B0-----:R-:W-:-:S13]  /*0090*/  ISETP.GE.AND P0, PT, R5, 0x1, PT ;  /* 0x000000010500780c */ /* 0x001fda0003f06270 */
[----:B------:R-:W-:Y:S05]  /*00a0*/  @!P0 EXIT ;  /* 0x000000000000894d */ /* 0x000fea0003800000 */
[----:B------:R-:W0:Y:S01]  /*00b0*/  LDCU.128 UR8, c[0x0][0x380] ;  /* 0x00007000ff0877ac */ /* 0x000e220008000c00 */
[C---:B------:R-:W-:Y:S02]  /*00c0*/  LOP3.LUT R4, R5.reuse, 0x7ffffff0, RZ, 0xc0, !PT ;  /* 0x7ffffff005047812 */ /* 0x040fe400078ec0ff */
[----:B------:R-:W-:Y:S02]  /*00d0*/  CS2R R6, SRZ ;  /* 0x0000000000067805 */ /* 0x000fe4000001ff00 */
[C---:B------:R-:W-:Y:S01]  /*00e0*/  LOP3.LUT R2, R5.reuse, 0xf, RZ, 0xc0, !PT ;  /* 0x0000000f05027812 */ /* 0x040fe200078ec0ff */
[----:B------:R-:W1:Y:S01]  /*00f0*/  LDCU UR12, c[0x0][0x370] ;  /* 0x00006e00ff0c77ac */ /* 0x000e620008000800 */
[C---:B------:R-:W-:Y:S02]  /*0100*/  LOP3.LUT R3, R5.reuse, 0x7, RZ, 0xc0, !PT ;  /* 0x0000000705037812 */ /* 0x040fe400078ec0ff */
[----:B------:R-:W-:Y:S01]  /*0110*/  LOP3.LUT R5, R5, 0x3, RZ, 0xc0, !PT ;  /* 0x0000000305057812 */ /* 0x000fe200078ec0ff */
[----:B------:R-:W2:Y:S01]  /*0120*/  LDCU UR4, c[0x0][0x398] ;  /* 0x00007300ff0477ac */ /* 0x000ea20008000800 */
[----:B------:R-:W-:Y:S01]  /*0130*/  IADD3 R8, PT, PT, -R4, RZ, RZ ;  /* 0x000000ff04087210 */ /* 0x000fe20007ffe1ff */
[----:B------:R-:W3:Y:S01]  /*0140*/  LDCU.64 UR14, c[0x0][0x358] ;  /* 0x00006b00ff0e77ac */ /* 0x000ee20008000a00 */
[----:B0-----:R-:W-:-:S02]  /*0150*/  UIADD3 UR7, UP0, UPT, UR10, 0x20, URZ ;  /* 0x000000200a077890 */ /* 0x001fc4000ff1e0ff */
[----:B------:R-:W-:Y:S01]  /*0160*/  UIADD3 UR5, UP1, UPT, UR8, 0x20, URZ ;  /* 0x0000002008057890 */ /* 0x000fe2000ff3e0ff */
[----:B-1----:R-:W-:Y:S01]  /*0170*/  IMAD R9, R9, UR12, RZ ;  /* 0x0000000c09097c24 */ /* 0x002fe2000f8e02ff */
[----:B------:R-:W0:Y:S01]  /*0180*/  LDCU UR10, c[0x0][0x3a4] ;  /* 0x00007480ff0a77ac */ /* 0x000e220008000800 */
[----:B------:R-:W-:Y:S02]  /*0190*/  UIADD3.X UR8, UPT, UPT, URZ, UR11, URZ, UP0, !UPT ;  /* 0x0000000bff087290 */ /* 0x000fe400087fe4ff */
[----:B------:R-:W-:Y:S02]  /*01a0*/  UIADD3.X UR6, UPT, UPT, URZ, UR9, URZ, UP1, !UPT ;  /* 0x00000009ff067290 */ /* 0x000fe40008ffe4ff */
[----:B--23--:R-:W-:-:S12]  /*01b0*/  USHF.L.U32 UR4, UR4, 0x1, URZ ;  /* 0x0000000104047899 */ /* 0x00cfd800080006ff */
.L_x_155:
[----:B-1----:R-:W1:Y:S01]  /*01c0*/  LDCU UR9, c[0x0][0x3a4] ;  /* 0x00007480ff0977ac */ /* 0x002e620008000800 */
[----:B------:R-:W-:Y:S01]  /*01d0*/  BSSY.RECONVERGENT B0, `(.L_x_144) ;  /* 0x000000f000007945 */ /* 0x000fe20003800200 */
[----:B-1----:R-:W-:-:S13]  /*01e0*/  ISETP.GE.AND P0, PT, R6, UR9, PT ;  /* 0x0000000906007c0c */ /* 0x002fda000bf06270 */
[----:B0-23--:R-:W-:Y:S05]  /*01f0*/  @P0 BRA `(.L_x_145) ;  /* 0x0000000000300947 */ /* 0x00dfea0003800000 */
[----:B------:R-:W1:Y:S08]  /*0200*/  LDC R14, c[0x0][0x3a4] ;  /* 0x0000e900ff0e7b82 */ /* 0x000e700000000800 */
[----:B------:R-:W2:Y:S02]  /*0210*/  LDC.64 R10, c[0x0][0x390] ;  /* 0x0000e400ff0a7b82 */ /* 0x000ea40000000a00 */
.L_x_146:
[----:B--2---:R-:W-:-:S06]  /*0220*/  IMAD.WIDE R12, R6, 0x4, R10 ;  /* 0x00000004060c7825 */ /* 0x004fcc00078e020a */
[----:B------:R-:W2:Y:S02]  /*0230*/  LDG.E R12, desc[UR14][R12.64] ;  /* 0x0000000e0c0c7981 */ /* 0x000ea4000c1e1900 */
[----:B--2---:R-:W-:-:S04]  /*0240*/  IADD3 R15, PT, PT, R7, R12, RZ ;  /* 0x0000000c070f7210 */ /* 0x004fc80007ffe0ff */
[----:B------:R-:W-:-:S13]  /*0250*/  ISETP.GE.AND P0, PT, R0, R15, PT ;  /* 0x0000000f0000720c */ /* 0x000fda0003f06270 */
[----:B------:R-:W-:Y:S05]  /*0260*/  @!P0 BRA `(.L_x_145) ;  /* 0x0000000000148947 */ /* 0x000fea0003800000 */
[----:B------:R-:W-:Y:S02]  /*0270*/  IADD3 R6, PT, PT, R6, 0x1, RZ ;  /* 0x0000000106067810 */ /* 0x000fe40007ffe0ff */
[----:B------:R-:W-:Y:S02]  /*0280*/  MOV R7, R15 ;  /* 0x0000000f00077202 */ /* 0x000fe40000000f00 */
[----:B0-----:R-:W-:-:S13]  /*0290*/  ISETP.NE.AND P0, PT, R6, UR10, PT ;  /* 0x0000000a06007c0c */ /* 0x001fda000bf05270 */
[----:B------:R-:W-:Y:S05]  /*02a0*/  @P0 BRA `(.L_x_146) ;  /* 0xfffffffc00dc0947 */ /* 0x000fea000383ffff */
[----:B-1----:R-:W-:-:S07]  /*02b0*/  MOV R6, R14 ;  /* 0x0000000e00067202 */ /* 0x002fce0000000f00 */
.L_x_145:
[----:B0-----:R-:W-:Y:S05]  /*02c0*/  BSYNC.RECONVERGENT B0 ;  /* 0x0000000000007941 */ /* 0x001fea0003800200 */
.L_x_144:
[----:B------:R-:W0:Y:S08]  /*02d0*/  LDC.64 R12, c[0x0][0x390] ;  /* 0x0000e400ff0c7b82 */ /* 0x000e300000000a00 */
[----:B------:R-:W2:Y:S01]  /*02e0*/  LDC R15, c[0x0][0x398] ;  /* 0x0000e600ff0f7b82 */ /* 0x000ea20000000800 */
[----:B0-----:R-:W-:-:S05]  /*02f0*/  IMAD.WIDE R12, R6, 0x4, R12 ;  /* 0x00000004060c7825 */ /* 0x001fca00078e020c */
[----:B------:R-:W3:Y:S01]  /*0300*/  LDG.E R10, desc[UR14][R12.64] ;  /* 0x0000000e0c0a7981 */ /* 0x000ee2000c1e1900 */
[----:B------:R-:W-:Y:S01]  /*0310*/  BSSY.RECONVERGENT B0, `(.L_x_147) ;  /* 0x00000c5000007945 */ /* 0x000fe20003800200 */
[C---:B--2---:R-:W-:Y:S02]  /*0320*/  IADD3 R11, PT, PT, R0.reuse, UR4, -R15 ;  /* 0x00000004000b7c10 */ /* 0x044fe4000fffe80f */
[----:B------:R-:W-:-:S03]  /*0330*/  VIADDMNMX R15, R0, -R15, R7, !PT ;  /* 0x8000000f000f7246 */ /* 0x000fc60007800107 */
[----:B------:R-:W-:-:S05]  /*0340*/  VIADD R11, R11, 0x1 ;  /* 0x000000010b0b7836 */ /* 0x000fca0000000000 */
[----:B---3--:R-:W-:-:S04]  /*0350*/  VIADDMNMX R10, R10, R7, R11, PT ;  /* 0x000000070a0a7246 */ /* 0x008fc8000380010b */
[----:B------:R-:W-:-:S13]  /*0360*/  ISETP.GE.AND P0, PT, R15, R10, PT ;  /* 0x0000000a0f00720c */ /* 0x000fda0003f06270 */
[----:B------:R-:W-:Y:S05]  /*0370*/  @P0 BRA `(.L_x_148) ;  /* 0x0000000800f80947 */ /* 0x000fea0003800000 */
[----:B------:R-:W0:Y:S01]  /*0380*/  LDCU UR9, c[0x0][0x3a0] ;  /* 0x00007400ff0977ac */ /* 0x000e220008000800 */
[----:B------:R-:W-:Y:S01]  /*0390*/  MOV R11, R15 ;  /* 0x0000000f000b7202 */ /* 0x000fe20000000f00 */
[----:B0-----:R-:W-:-:S07]  /*03a0*/  IMAD R12, R0, UR9, RZ ;  /* 0x00000009000c7c24 */ /* 0x001fce000f8e02ff */
.L_x_154:
[----:B01----:R-:W1:Y:S01]  /*03b0*/  LDC R15, c[0x0][0x398] ;  /* 0x0000e600ff0f7b82 */ /* 0x003e620000000800 */
[----:B------:R-:W0:Y:S01]  /*03c0*/  LDCU UR9, c[0x0][0x3a0] ;  /* 0x00007400ff0977ac */ /* 0x000e220008000800 */
[----:B--23--:R-:W-:Y:S02]  /*03d0*/  IMAD R13, R11, UR4, R11 ;  /* 0x000000040b0d7c24 */ /* 0x00cfe4000f8e020b */
[----:B------:R-:W-:Y:S01]  /*03e0*/  HFMA2 R18, -RZ, RZ, 0, 0 ;  /* 0x00000000ff127431 */ /* 0x000fe200000001ff */
[----:B0-----:R-:W-:Y:S01]  /*03f0*/  UISETP.GE.U32.AND UP0, UPT, UR9, 0x10, UPT ;  /* 0x000000100900788c */ /* 0x001fe2000bf06070 */
[----:B-1----:R-:W-:-:S04]  /*0400*/  IADD3 R14, PT, PT, -R15, UR4, R0 ;  /* 0x000000040f0e7c10 */ /* 0x002fc8000fffe100 */
[----:B------:R-:W-:Y:S02]  /*0410*/  IADD3 R13, PT, PT, R13, R14, -R11 ;  /* 0x0000000e0d0d7210 */ /* 0x000fe40007ffe80b */
[----:B------:R-:W-:-:S03]  /*0420*/  IADD3 R11, PT, PT, R11, 0x1, RZ ;  /* 0x000000010b0b7810 */ /* 0x000fc60007ffe0ff */
[----:B------:R-:W-:Y:S01]  /*0430*/  IMAD R13, R13, UR9, RZ ;  /* 0x000000090d0d7c24 */ /* 0x000fe2000f8e02ff */
[----:B------:R-:W-:Y:S01]  /*0440*/  ISETP.GE.AND P0, PT, R11, R10, PT ;  /* 0x0000000a0b00720c */ /* 0x000fe20003f06270 */
[----:B------:R-:W-:-:S12]  /*0450*/  BRA.U !UP0, `(.L_x_149) ;  /* 0x00000005083c7547 */ /* 0x000fd8000b800000 */
[----:B------:R-:W-:Y:S01]  /*0460*/  MOV R21, R12 ;  /* 0x0000000c00157202 */ /* 0x000fe20000000f00 */
[----:B------:R-:W-:Y:S01]  /*0470*/  IMAD.MOV.U32 R19, RZ, RZ, R13 ;  /* 0x000000ffff137224 */ /* 0x000fe200078e000d */
[----:B------:R-:W-:-:S07]  /*0480*/  MOV R18, R8 ;  /* 0x0000000800127202 */ /* 0x000fce0000000f00 */
.L_x_150:
[----:B------:R-:W-:Y:S01]  /*0490*/  MOV R16, UR7 ;  /* 0x0000000700107c02 */ /* 0x000fe20008000f00 */
[----:B0-----:R-:W-:Y:S01]  /*04a0*/  IMAD.U32 R15, RZ, RZ, UR6 ;  /* 0x00000006ff0f7e24 */ /* 0x001fe2000f8e00ff */
[----:B------:R-:W-:Y:S02]  /*04b0*/  MOV R17, UR8 ;  /* 0x0000000800117c02 */ /* 0x000fe40008000f00 */
[----:B------:R-:W-:Y:S01]  /*04c0*/  MOV R14, UR5 ;  /* 0x00000005000e7c02 */ /* 0x000fe20008000f00 */
[----:B------:R-:W-:-:S04]  /*04d0*/  IMAD.WIDE R16, R19, 0x4, R16 ;  /* 0x0000000413107825 */ /* 0x000fc800078e0210 */
[----:B------:R-:W-:Y:S01]  /*04e0*/  IMAD.WIDE R14, R21, 0x4, R14 ;  /* 0x00000004150e7825 */ /* 0x000fe200078e020e */
[----:B------:R-:W2:Y:S04]  /*04f0*/  LDG.E R20, desc[UR14][R16.64+-0x20] ;  /* 0xffffe00e10147981 */ /* 0x000ea8000c1e1900 */
[----:B------:R-:W2:Y:S04]  /*0500*/  LDG.E R23, desc[UR14][R14.64+-0x20] ;  /* 0xffffe00e0e177981 */ /* 0x000ea8000c1e1900 */
[----:B------:R-:W3:Y:S04]  /*0510*/  LDG.E R25, desc[UR14][R14.64+-0x1c] ;  /* 0xffffe40e0e197981 */ /* 0x000ee8000c1e1900 */
[----:B------:R-:W4:Y:S04]  /*0520*/  LDG.E R27, desc[UR14][R14.64+-0x18] ;  /* 0xffffe80e0e1b7981 */ /* 0x000f28000c1e1900 */
[----:B------:R-:W5:Y:S01]  /*0530*/  LDG.E R29, desc[UR14][R14.64+-0x14] ;  /* 0xffffec0e0e1d7981 */ /* 0x000f62000c1e1900 */
[----:B--2---:R-:W-:-:S05]  /*0540*/  FADD R23, R20, R23 ;  /* 0x0000001714177221 */ /* 0x004fca0000000000 */
[----:B------:R0:W-:Y:S04]  /*0550*/  STG.E desc[UR14][R14.64+-0x20], R23 ;  /* 0xffffe0170e007986 */ /* 0x0001e8000c10190e */
[----:B------:R-:W3:Y:S04]  /*0560*/  LDG.E R20, desc[UR14][R16.64+-0x1c] ;  /* 0xffffe40e10147981 */ /* 0x000ee8000c1e1900 */
[----:B0-----:R-:W2:Y:S01]  /*0570*/  LDG.E R23, desc[UR14][R14.64+-0x10] ;  /* 0xfffff00e0e177981 */ /* 0x001ea2000c1e1900 */
[----:B---3--:R-:W-:-:S05]  /*0580*/  FADD R25, R20, R25 ;  /* 0x0000001914197221 */ /* 0x008fca0000000000 */
[----:B------:R0:W-:Y:S04]  /*0590*/  STG.E desc[UR14][R14.64+-0x1c], R25 ;  /* 0xffffe4190e007986 */ /* 0x0001e8000c10190e */
[----:B------:R-:W4:Y:S04]  /*05a0*/  LDG.E R20, desc[UR14][R16.64+-0x18] ;  /* 0xffffe80e10147981 */ /* 0x000f28000c1e1900 */
[----:B0-----:R-:W3:Y:S01]  /*05b0*/  LDG.E R25, desc[UR14][R14.64+-0xc] ;  /* 0xfffff40e0e197981 */ /* 0x001ee2000c1e1900 */
[----:B----4-:R-:W-:-:S05]  /*05c0*/  FADD R27, R20, R27 ;  /* 0x0000001b141b7221 */ /* 0x010fca0000000000 */
[----:B------:R0:W-:Y:S04]  /*05d0*/  STG.E desc[UR14][R14.64+-0x18], R27 ;  /* 0xffffe81b0e007986 */ /* 0x0001e8000c10190e */
[----:B------:R-:W5:Y:S04]  /*05e0*/  LDG.E R20, desc[UR14][R16.64+-0x14] ;  /* 0xffffec0e10147981 */ /* 0x000f68000c1e1900 */
[----:B0-----:R-:W4:Y:S01]  /*05f0*/  LDG.E R27, desc[UR14][R14.64+-0x8] ;  /* 0xfffff80e0e1b7981 */ /* 0x001f22000c1e1900 */
[----:B-----5:R-:W-:-:S05]  /*0600*/  FADD R29, R20, R29 ;  /* 0x0000001d141d7221 */ /* 0x020fca0000000000 */
[----:B------:R0:W-:Y:S04]  /*0610*/  STG.E desc[UR14][R14.64+-0x14], R29 ;  /* 0xffffec1d0e007986 */ /* 0x0001e8000c10190e */
[----:B------:R-:W2:Y:S04]  /*0620*/  LDG.E R20, desc[UR14][R16.64+-0x10] ;  /* 0xfffff00e10147981 */ /* 0x000ea8000c1e1900 */
[----:B0-----:R-:W5:Y:S01]  /*0630*/  LDG.E R29, desc[UR14][R14.64+-0x4] ;  /* 0xfffffc0e0e1d7981 */ /* 0x001f62000c1e1900 */
        /* <DEDUP_REMOVED lines=34> */
[----:B------:R-:W3:Y:S02]  /*0860*/  LDG.E R20, desc[UR14][R16.64+0x14] ;  /* 0x0000140e10147981 */ /* 0x000ee4000c1e1900 */
[----:B---3--:R-:W-:-:S05]  /*0870*/  FADD R25, R20, R25 ;  /* 0x0000001914197221 */ /* 0x008fca0000000000 */
[----:B------:R0:W-:Y:S04]  /*0880*/  STG.E desc[UR14][R14.64+0x14], R25 ;  /* 0x000014190e007986 */ /* 0x0001e8000c10190e */
[----:B------:R-:W4:Y:S02]  /*0890*/  LDG.E R20, desc[UR14][R16.64+0x18] ;  /* 0x0000180e10147981 */ /* 0x000f24000c1e1900 */
[----:B----4-:R-:W-:-:S05]  /*08a0*/  FADD R27, R20, R27 ;  /* 0x0000001b141b7221 */ /* 0x010fca0000000000 */
[----:B------:R0:W-:Y:S04]  /*08b0*/  STG.E desc[UR14][R14.64+0x18], R27 ;  /* 0x0000181b0e007986 */ /* 0x0001e8000c10190e */
[----:B------:R-:W5:Y:S01]  /*08c0*/  LDG.E R20, desc[UR14][R16.64+0x1c] ;  /* 0x00001c0e10147981 */ /* 0x000f62000c1e1900 */
[----:B------:R-:W-:-:S04]  /*08d0*/  IADD3 R18, PT, PT, R18, 0x10, RZ ;  /* 0x0000001012127810 */ /* 0x000fc80007ffe0ff */
[----:B------:R-:W-:Y:S02]  /*08e0*/  ISETP.NE.AND P1, PT, R18, RZ, PT ;  /* 0x000000ff1200720c */ /* 0x000fe40003f25270 */
[----:B------:R-:W-:Y:S02]  /*08f0*/  IADD3 R19, PT, PT, R19, 0x10, RZ ;  /* 0x0000001013137810 */ /* 0x000fe40007ffe0ff */
[----:B------:R-:W-:Y:S01]  /*0900*/  IADD3 R21, PT, PT, R21, 0x10, RZ ;  /* 0x0000001015157810 */ /* 0x000fe20007ffe0ff */
[----:B-----5:R-:W-:-:S05]  /*0910*/  FADD R29, R20, R29 ;  /* 0x0000001d141d7221 */ /* 0x020fca0000000000 */
[----:B------:R0:W-:Y:S03]  /*0920*/  STG.E desc[UR14][R14.64+0x1c], R29 ;  /* 0x00001c1d0e007986 */ /* 0x0001e6000c10190e */
[----:B------:R-:W-:Y:S05]  /*0930*/  @P1 BRA `(.L_x_150) ;  /* 0xfffffff800d41947 */ /* 0x000fea000383ffff */
[----:B------:R-:W-:-:S07]  /*0940*/  MOV R18, R4 ;  /* 0x0000000400127202 */ /* 0x000fce0000000f00 */
.L_x_149:
[----:B------:R-:W-:-:S13]  /*0950*/  ISETP.NE.AND P1, PT, R2, RZ, PT ;  /* 0x000000ff0200720c */ /* 0x000fda0003f25270 */
[----:B------:R-:W-:Y:S05]  /*0960*/  @!P1 BRA `(.L_x_151) ;  /* 0x0000000400789947 */ /* 0x000fea0003800000 */
[----:B0-----:R-:W-:Y:S01]  /*0970*/  VIADD R14, R2, 0xffffffff ;  /* 0xffffffff020e7836 */ /* 0x001fe20000000000 */
[----:B------:R-:W-:-:S04]  /*0980*/  ISETP.NE.AND P2, PT, R3, RZ, PT ;  /* 0x000000ff0300720c */ /* 0x000fc80003f45270 */
[----:B------:R-:W-:-:S13]  /*0990*/  ISETP.GE.U32.AND P1, PT, R14, 0x7, PT ;  /* 0x000000070e00780c */ /* 0x000fda0003f26070 */
[----:B------:R-:W-:Y:S05]  /*09a0*/  @!P1 BRA `(.L_x_152) ;  /* 0x00000000009c9947 */ /* 0x000fea0003800000 */
[----:B------:R-:W0:Y:S01]  /*09b0*/  LDC.64 R16, c[0x0][0x388] ;  /* 0x0000e200ff107b82 */ /* 0x000e220000000a00 */
[-C--:B------:R-:W-:Y:S02]  /*09c0*/  IADD3 R19, PT, PT, R13, R18.reuse, RZ ;  /* 0x000000120d137210 */ /* 0x080fe40007ffe0ff */
[----:B------:R-:W-:-:S05]  /*09d0*/  IADD3 R21, PT, PT, R12, R18, RZ ;  /* 0x000000120c157210 */ /* 0x000fca0007ffe0ff */
[----:B------:R-:W1:Y:S01]  /*09e0*/  LDC.64 R14, c[0x0][0x380] ;  /* 0x0000e000ff0e7b82 */ /* 0x000e620000000a00 */
[----:B0-----:R-:W-:-:S05]  /*09f0*/  IMAD.WIDE R16, R19, 0x4, R16 ;  /* 0x0000000413107825 */ /* 0x001fca00078e0210 */
[----:B------:R-:W2:Y:S01]  /*0a00*/  LDG.E R19, desc[UR14][R16.64] ;  /* 0x0000000e10137981 */ /* 0x000ea2000c1e1900 */
[----:B-1----:R-:W-:-:S05]  /*0a10*/  IMAD.WIDE R14, R21, 0x4, R14 ;  /* 0x00000004150e7825 */ /* 0x002fca00078e020e */
[----:B------:R-:W2:Y:S04]  /*0a20*/  LDG.E R20, desc[UR14][R14.64] ;  /* 0x0000000e0e147981 */ /* 0x000ea8000c1e1900 */
[----:B------:R-:W3:Y:S04]  /*0a30*/  LDG.E R21, desc[UR14][R14.64+0x4] ;  /* 0x0000040e0e157981 */ /* 0x000ee8000c1e1900 */
[----:B------:R-:W4:Y:S04]  /*0a40*/  LDG.E R23, desc[UR14][R14.64+0x8] ;  /* 0x0000080e0e177981 */ /* 0x000f28000c1e1900 */
[----:B------:R-:W5:Y:S01]  /*0a50*/  LDG.E R25, desc[UR14][R14.64+0xc] ;  /* 0x00000c0e0e197981 */ /* 0x000f62000c1e1900 */
[----:B--2---:R-:W-:-:S05]  /*0a60*/  FADD R19, R19, R20 ;  /* 0x0000001413137221 */ /* 0x004fca0000000000 */
[----:B------:R-:W-:Y:S04]  /*0a70*/  STG.E desc[UR14][R14.64], R19 ;  /* 0x000000130e007986 */ /* 0x000fe8000c10190e */
[----:B------:R-:W3:Y:S02]  /*0a80*/  LDG.E R20, desc[UR14][R16.64+0x4] ;  /* 0x0000040e10147981 */ /* 0x000ee4000c1e1900 */
[----:B---3--:R-:W-:-:S05]  /*0a90*/  FADD R21, R20, R21 ;  /* 0x0000001514157221 */ /* 0x008fca0000000000 */
[----:B------:R0:W-:Y:S04]  /*0aa0*/  STG.E desc[UR14][R14.64+0x4], R21 ;  /* 0x000004150e007986 */ /* 0x0001e8000c10190e */
[----:B------:R-:W4:Y:S04]  /*0ab0*/  LDG.E R20, desc[UR14][R16.64+0x8] ;  /* 0x0000080e10147981 */ /* 0x000f28000c1e1900 */
[----:B0-----:R-:W2:Y:S01]  /*0ac0*/  LDG.E R21, desc[UR14][R14.64+0x14] ;  /* 0x0000140e0e157981 */ /* 0x001ea2000c1e1900 */
[----:B----4-:R-:W-:-:S05]  /*0ad0*/  FADD R23, R20, R23 ;  /* 0x0000001714177221 */ /* 0x010fca0000000000 */
[----:B------:R0:W-:Y:S04]  /*0ae0*/  STG.E desc[UR14][R14.64+0x8], R23 ;  /* 0x000008170e007986 */ /* 0x0001e8000c10190e */
[----:B------:R-:W5:Y:S04]  /*0af0*/  LDG.E R20, desc[UR14][R16.64+0xc] ;  /* 0x00000c0e10147981 */ /* 0x000f68000c1e1900 */
[----:B0-----:R-:W3:Y:S01]  /*0b00*/  LDG.E R23, desc[UR14][R14.64+0x18] ;  /* 0x0000180e0e177981 */ /* 0x001ee2000c1e1900 */
[----:B-----5:R-:W-:-:S03]  /*0b10*/  FADD R25, R20, R25 ;  /* 0x0000001914197221 */ /* 0x020fc60000000000 */
[----:B------:R-:W4:Y:S04]  /*0b20*/  LDG.E R20, desc[UR14][R14.64+0x10] ;  /* 0x0000100e0e147981 */ /* 0x000f28000c1e1900 */
[----:B------:R0:W-:Y:S04]  /*0b30*/  STG.E desc[UR14][R14.64+0xc], R25 ;  /* 0x00000c190e007986 */ /* 0x0001e8000c10190e */
[----:B------:R-:W4:Y:S04]  /*0b40*/  LDG.E R19, desc[UR14][R16.64+0x10] ;  /* 0x0000100e10137981 */ /* 0x000f28000c1e1900 */
[----:B0-----:R-:W5:Y:S01]  /*0b50*/  LDG.E R25, desc[UR14][R14.64+0x1c] ;  /* 0x00001c0e0e197981 */ /* 0x001f62000c1e1900 */
[----:B----4-:R-:W-:-:S05]  /*0b60*/  FADD R19, R19, R20 ;  /* 0x0000001413137221 */ /* 0x010fca0000000000 */
[----:B------:R0:W-:Y:S04]  /*0b70*/  STG.E desc[UR14][R14.64+0x10], R19 ;  /* 0x000010130e007986 */ /* 0x0001e8000c10190e */
[----:B------:R-:W2:Y:S02]  /*0b80*/  LDG.E R20, desc[UR14][R16.64+0x14] ;  /* 0x0000140e10147981 */ /* 0x000ea4000c1e1900 */
[----:B--2---:R-:W-:-:S05]  /*0b90*/  FADD R21, R20, R21 ;  /* 0x0000001514157221 */ /* 0x004fca0000000000 */
[----:B------:R0:W-:Y:S04]  /*0ba0*/  STG.E desc[UR14][R14.64+0x14], R21 ;  /* 0x000014150e007986 */ /* 0x0001e8000c10190e */
[----:B------:R-:W3:Y:S02]  /*0bb0*/  LDG.E R20, desc[UR14][R16.64+0x18] ;  /* 0x0000180e10147981 */ /* 0x000ee4000c1e1900 */
[----:B---3--:R-:W-:-:S05]  /*0bc0*/  FADD R23, R20, R23 ;  /* 0x0000001714177221 */ /* 0x008fca0000000000 */
[----:B------:R0:W-:Y:S04]  /*0bd0*/  STG.E desc[UR14][R14.64+0x18], R23 ;  /* 0x000018170e007986 */ /* 0x0001e8000c10190e */
[----:B------:R-:W5:Y:S01]  /*0be0*/  LDG.E R20, desc[UR14][R16.64+0x1c] ;  /* 0x00001c0e10147981 */ /* 0x000f62000c1e1900 */
[----:B------:R-:W-:Y:S01]  /*0bf0*/  IADD3 R18, PT, PT, R18, 0x8, RZ ;  /* 0x0000000812127810 */ /* 0x000fe20007ffe0ff */
[----:B-----5:R-:W-:-:S05]  /*0c00*/  FADD R25, R20, R25 ;  /* 0x0000001914197221 */ /* 0x020fca0000000000 */
[----:B------:R0:W-:Y:S02]  /*0c10*/  STG.E desc[UR14][R14.64+0x1c], R25 ;  /* 0x00001c190e007986 */ /* 0x0001e4000c10190e */
.L_x_152:
[----:B------:R-:W-:Y:S05]  /*0c20*/  @!P2 BRA `(.L_x_151) ;  /* 0x0000000000c8a947 */ /* 0x000fea0003800000 */
[----:B0-----:R-:W-:Y:S02]  /*0c30*/  IADD3 R14, PT, PT, R3, -0x1, RZ ;  /* 0xffffffff030e7810 */ /* 0x001fe40007ffe0ff */
[----:B------:R-:W-:Y:S02]  /*0c40*/  ISETP.NE.AND P2, PT, R5, RZ, PT ;  /* 0x000000ff0500720c */ /* 0x000fe40003f45270 */
[----:B------:R-:W-:-:S13]  /*0c50*/  ISETP.GE.U32.AND P1, PT, R14, 0x3, PT ;  /* 0x000000030e00780c */ /* 0x000fda0003f26070 */
[----:B------:R-:W-:Y:S05]  /*0c60*/  @!P1 BRA `(.L_x_153) ;  /* 0x00000000005c9947 */ /* 0x000fea0003800000 */
[----:B------:R-:W0:Y:S01]  /*0c70*/  LDC.64 R16, c[0x0][0x388] ;  /* 0x0000e200ff107b82 */ /* 0x000e220000000a00 */
[----:B------:R-:W-:Y:S01]  /*0c80*/  IADD3 R21, PT, PT, R12, R18, RZ ;  /* 0x000000120c157210 */ /* 0x000fe20007ffe0ff */
[----:B------:R-:W-:-:S06]  /*0c90*/  IMAD.IADD R19, R13, 0x1, R18 ;  /* 0x000000010d137824 */ /* 0x000fcc00078e0212 */
        /* <DEDUP_REMOVED lines=17> */
[----:B------:R-:W-:Y:S01]  /*0db0*/  IADD3 R18, PT, PT, R18, 0x4, RZ ;  /* 0x0000000412127810 */ /* 0x000fe20007ffe0ff */
[----:B-----5:R-:W-:-:S05]  /*0dc0*/  FADD R25, R20, R25 ;  /* 0x0000001914197221 */ /* 0x020fca0000000000 */
[----:B------:R0:W-:Y:S02]  /*0dd0*/  STG.E desc[UR14][R14.64+0xc], R25 ;  /* 0x00000c190e007986 */ /* 0x0001e4000c10190e */
.L_x_153:
[----:B------:R-:W-:Y:S05]  /*0de0*/  @!P2 BRA `(.L_x_151) ;  /* 0x000000000058a947 */ /* 0x000fea0003800000 */
[----:B0-----:R-:W0:Y:S01]  /*0df0*/  LDC.64 R14, c[0x0][0x388] ;  /* 0x0000e200ff0e7b82 */ /* 0x001e220000000a00 */
[-C--:B------:R-:W-:Y:S02]  /*0e00*/  IADD3 R13, PT, PT, R13, R18.reuse, RZ ;  /* 0x000000120d0d7210 */ /* 0x080fe40007ffe0ff */
[----:B------:R-:W-:-:S05]  /*0e10*/  IADD3 R19, PT, PT, R12, R18, RZ ;  /* 0x000000120c137210 */ /* 0x000fca0007ffe0ff */
[----:B------:R-:W1:Y:S01]  /*0e20*/  LDC.64 R16, c[0x0][0x380] ;  /* 0x0000e000ff107b82 */ /* 0x000e620000000a00 */
[----:B0-----:R-:W-:-:S05]  /*0e30*/  IMAD.WIDE R14, R13, 0x4, R14 ;  /* 0x000000040d0e7825 */ /* 0x001fca00078e020e */
[----:B------:R-:W2:Y:S01]  /*0e40*/  LDG.E R13, desc[UR14][R14.64] ;  /* 0x0000000e0e0d7981 */ /* 0x000ea2000c1e1900 */
[----:B-1----:R-:W-:-:S05]  /*0e50*/  IMAD.WIDE R16, R19, 0x4, R16 ;  /* 0x0000000413107825 */ /* 0x002fca00078e0210 */
[----:B------:R-:W2:Y:S01]  /*0e60*/  LDG.E R18, desc[UR14][R16.64] ;  /* 0x0000000e10127981 */ /* 0x000ea2000c1e1900 */
[----:B------:R-:W-:Y:S01]  /*0e70*/  ISETP.NE.AND P1, PT, R5, 0x1, PT ;  /* 0x000000010500780c */ /* 0x000fe20003f25270 */
[----:B--2---:R-:W-:-:S05]  /*0e80*/  FADD R13, R13, R18 ;  /* 0x000000120d0d7221 */ /* 0x004fca0000000000 */
[----:B------:R1:W-:Y:S07]  /*0e90*/  STG.E desc[UR14][R16.64], R13 ;  /* 0x0000000d10007986 */ /* 0x0003ee000c10190e */
[----:B------:R-:W-:Y:S05]  /*0ea0*/  @!P1 BRA `(.L_x_151) ;  /* 0x0000000000289947 */ /* 0x000fea0003800000 */
[----:B-1----:R-:W2:Y:S04]  /*0eb0*/  LDG.E R13, desc[UR14][R14.64+0x4] ;  /* 0x0000040e0e0d7981 */ /* 0x002ea8000c1e1900 */
[----:B------:R-:W2:Y:S01]  /*0ec0*/  LDG.E R18, desc[UR14][R16.64+0x4] ;  /* 0x0000040e10127981 */ /* 0x000ea2000c1e1900 */
[----:B------:R-:W-:Y:S01]  /*0ed0*/  ISETP.NE.AND P1, PT, R5, 0x2, PT ;  /* 0x000000020500780c */ /* 0x000fe20003f25270 */
[----:B--2---:R-:W-:-:S05]  /*0ee0*/  FADD R13, R13, R18 ;  /* 0x000000120d0d7221 */ /* 0x004fca0000000000 */
[----:B------:R2:W-:Y:S07]  /*0ef0*/  STG.E desc[UR14][R16.64+0x4], R13 ;  /* 0x0000040d10007986 */ /* 0x0005ee000c10190e */
[----:B------:R-:W-:Y:S05]  /*0f00*/  @!P1 BRA `(.L_x_151) ;  /* 0x0000000000109947 */ /* 0x000fea0003800000 */
[----:B------:R-:W3:Y:S04]  /*0f10*/  LDG.E R14, desc[UR14][R14.64+0x8] ;  /* 0x0000080e0e0e7981 */ /* 0x000ee8000c1e1900 */
[----:B--2---:R-:W3:Y:S02]  /*0f20*/  LDG.E R13, desc[UR14][R16.64+0x8] ;  /* 0x0000080e100d7981 */ /* 0x004ee4000c1e1900 */
[----:B---3--:R-:W-:-:S05]  /*0f30*/  FADD R13, R14, R13 ;  /* 0x0000000d0e0d7221 */ /* 0x008fca0000000000 */
[----:B------:R3:W-:Y:S02]  /*0f40*/  STG.E desc[UR14][R16.64+0x8], R13 ;  /* 0x0000080d10007986 */ /* 0x0007e4000c10190e */
.L_x_151:
[----:B------:R-:W-:Y:S05]  /*0f50*/  @!P0 BRA `(.L_x_154) ;  /* 0xfffffff400148947 */ /* 0x000fea000383ffff */
.L_x_148:
[----:B------:R-:W-:Y:S05]  /*0f60*/  BSYNC.RECONVERGENT B0 ;  /* 0x0000000000007941 */ /* 0x000fea0003800200 */
.L_x_147:
[----:B------:R-:W4:Y:S01]  /*0f70*/  LDCU UR9, c[0x0][0x39c] ;  /* 0x00007380ff0977ac */ /* 0x000f220008000800 */
[----:B------:R-:W-:-:S04]  /*0f80*/  IADD3 R0, PT, PT, R9, R0, RZ ;  /* 0x0000000009007210 */ /* 0x000fc80007ffe0ff */
[----:B----4-:R-:W-:-:S13]  /*0f90*/  ISETP.GE.AND P0, PT, R0, UR9, PT ;  /* 0x0000000900007c0c */ /* 0x010fda000bf06270 */
[----:B------:R-:W-:Y:S05]  /*0fa0*/  @!P0 BRA `(.L_x_155) ;  /* 0xfffffff000848947 */ /* 0x000fea000383ffff */
[----:B------:R-:W-:Y:S05]  /*0fb0*/  EXIT ;  /* 0x000000000000794d */ /* 0x000fea0003800000 */
.L_x_156:
        /* <DEDUP_REMOVED lines=12> */
.L_x_259:


//--------------------- .text.reduce_max          --------------------------
	.section	.text.reduce_max,"ax",@progbits
	.align	128
        .global         reduce_max
        .type           reduce_max,@function
        .size           reduce_max,(.L_x_260 - reduce_max)
        .other          reduce_max,@"STO_CUDA_ENTRY STV_DEFAULT"
reduce_max:
.text.reduce_max:
[----:B------:R-:W-:Y:S01]  /*0000*/  LDC R1, c[0x0][0x37c] ;  /* 0x0000df00ff017b82 */ /* 0x000fe20000000800 */
[----:B------:R-:W0:Y:S01]  /*0010*/  S2R R0, SR_TID.X ;  /* 0x0000000000007919 */ /* 0x000e220000002100 */
[----:B------:R-:W1:Y:S06]  /*0020*/  LDCU UR4, c[0x0][0x360] ;  /* 0x00006c00ff0477ac */ /* 0x000e6c0008000800 */
[----:B------:R-:W0:Y:S01]  /*0030*/  S2UR UR6, SR_CTAID.X ;  /* 0x00000000000679c3 */ /* 0x000e220000002500 */
[----:B------:R-:W2:Y:S07]  /*0040*/  LDCU UR7, c[0x0][0x3a0] ;  /* 0x00007400ff0777ac */ /* 0x000eae0008000800 */
[----:B------:R-:W0:Y:S01]  /*0050*/  LDC R3, c[0x0][0x360] ;  /* 0x0000d800ff037b82 */ /* 0x000e220000000800 */
[----:B------:R-:W1:Y:S02]  /*0060*/  LDCU UR5, c[0x0][0x370] ;  /* 0x00006e00ff0577ac */ /* 0x000e640008000800 */
[----:B-1----:R-:W-:Y:S01]  /*0070*/  UIMAD UR4, UR4, UR5, URZ ;  /* 0x00000005040472a4 */ /* 0x002fe2000f8e02ff */
[----:B0-----:R-:W-:-:S05]  /*0080*/  IMAD R0, R3, UR6, R0 ;  /* 0x0000000603007c24 */ /* 0x001fca000f8e0200 */
[----:B--2---:R-:W-:-:S13]  /*0090*/  ISETP.GE.AND P0, PT, R0, UR7, PT ;  /* 0x0000000700007c0c */ /* 0x004fda000bf06270 */
[----:B------:R-:W-:Y:S05]  /*00a0*/  @P0 EXIT ;  /* 0x000000000000094d */ /* 0x000fea0003800000 */
[----:B------:R-:W0:Y:S02]  /*00b0*/  LDCU UR5, c[0x0][0x3a8] ;  /* 0x00007500ff0577ac */ /* 0x000e240008000800 */
[----:B0-----:R-:W-:-:S06]  /*00c0*/  UISETP.GE.AND UP0, UPT, UR5, 0x1, UPT ;  /* 0x000000010500788c */ /* 0x001fcc000bf06270 */
[----:B------:R-:W-:-:S13]  /*00d0*/  PLOP3.LUT P0, PT, PT, PT, UP0, 0x80, 0x8 ;  /* 0x000000000008781c */ /* 0x000fda0003f0f008 */
[----:B------:R-:W-:Y:S05]  /*00e0*/  @!P0 EXIT ;  /* 0x000000000000894d */ /* 0x000fea0003800000 */
[----:B------:R-:W-:Y:S01]  /*00f0*/  ULOP3.LUT UR9, UR5, 0xf, URZ, 0xc0, !UPT ;  /* 0x0000000f05097892 */ /* 0x000fe2000f8ec0ff */
[----:B------:R-:W-:Y:S01]  /*0100*/  BSSY.RECONVERGENT B1, `(.L_x_157) ;  /* 0x00001d2000017945 */ /* 0x000fe20003800200 */
[----:B------:R-:W-:Y:S01]  /*0110*/  ULOP3.LUT UR10, UR5, 0x7, URZ, 0xc0, !UPT ;  /* 0x00000007050a7892 */ /* 0x000fe2000f8ec0ff */
[----:B------:R-:W-:Y:S01]  /*0120*/  IMAD.MOV.U32 R8, RZ, RZ, RZ ;  /* 0x000000ffff087224 */ /* 0x000fe200078e00ff */
[----:B------:R-:W-:Y:S01]  /*0130*/  UIADD3 UR6, UPT, UPT, UR9, -0x1, URZ ;  /* 0xffffffff09067890 */ /* 0x000fe2000fffe0ff */
[----:B------:R-:W-:Y:S01]  /*0140*/  PRMT R9, RZ, 0x7610, R9 ;  /* 0x00007610ff097816 */ /* 0x000fe20000000009 */
[C---:B------:R-:W-:Y:S01]  /*0150*/  VIADD R11, R0.reuse, 0xffffffff ;  /* 0xffffffff000b7836 */ /* 0x040fe20000000000 */
[----:B------:R-:W-:Y:S01]  /*0160*/  PRMT R10, RZ, 0x7610, R10 ;  /* 0x00007610ff0a7816 */ /* 0x000fe2000000000a */
[----:B------:R-:W-:Y:S01]  /*0170*/  UIADD3 UR8, UPT, UPT, UR5, -0x1, URZ ;  /* 0xffffffff05087890 */ /* 0x000fe2000fffe0ff */
[----:B------:R-:W-:Y:S01]  /*0180*/  PRMT R20, R0, 0x7610, R20 ;  /* 0x0000761000147816 */ /* 0x000fe20000000014 */
[----:B------:R-:W-:-:S02]  /*0190*/  ULOP3.LUT UR12, UR5, 0x3, URZ, 0xc0, !UPT ;  /* 0x00000003050c7892 */ /* 0x000fc4000f8ec0ff */
[----:B------:R-:W-:Y:S01]  /*01a0*/  ULOP3.LUT UR13, UR5, 0x7ffffff0, URZ, 0xc0, !UPT ;  /* 0x7ffffff0050d7892 */ /* 0x000fe2000f8ec0ff */
[----:B------:R-:W0:Y:S01]  /*01b0*/  LDCU.64 UR14, c[0x0][0x358] ;  /* 0x00006b00ff0e77ac */ /* 0x000e220008000a00 */
[----:B------:R-:W1:Y:S01]  /*01c0*/  LDCU UR16, c[0x0][0x3a8] ;  /* 0x00007500ff1077ac */ /* 0x000e620008000800 */
[----:B------:R-:W-:Y:S02]  /*01d0*/  ULOP3.LUT UR5, UR5, 0x7ffffff8, URZ, 0xc0, !UPT ;  /* 0x7ffffff805057892 */ /* 0x000fe4000f8ec0ff */
[----:B------:R-:W-:Y:S02]  /*01e0*/  UIADD3 UR11, UPT, UPT, UR10, -0x1, URZ ;  /* 0xffffffff0a0b7890 */ /* 0x000fe4000fffe0ff */
[----:B------:R-:W-:-:S11]  /*01f0*/  UISETP.GE.U32.AND UP0, UPT, UR6, 0x7, UPT ;  /* 0x000000070600788c */ /* 0x000fd6000bf06070 */
.L_x_180:
[----:B--2---:R-:W2:Y:S01]  /*0200*/  LDC.64 R2, c[0x0][0x390] ;  /* 0x0000e400ff027b82 */ /* 0x004ea20000000a00 */
[----:B------:R-:W-:Y:S01]  /*0210*/  ISETP.GT.AND P0, PT, R0, RZ, PT ;  /* 0x000000ff0000720c */ /* 0x000fe20003f04270 */
[----:B------:R-:W-:-:S12]  /*0220*/  BSSY.RECONVERGENT B0, `(.L_x_158) ;  /* 0x00000b9000007945 */ /* 0x000fd80003800200 */
[----:B0---4-:R-:W-:Y:S05]  /*0230*/  @!P0 BRA `(.L_x_159) ;  /* 0x0000000800dc8947 */ /* 0x011fea0003800000 */
[----:B------:R-:W-:Y:S01]  /*0240*/  IMAD R4, R8, UR4, R11 ;  /* 0x0000000408047c24 */ /* 0x000fe2000f8e020b */
[----:B------:R-:W-:Y:S01]  /*0250*/  BSSY.RECONVERGENT B2, `(.L_x_160) ;  /* 0x0000052000027945 */ /* 0x000fe20003800200 */
[----:B------:R-:W-:Y:S01]  /*0260*/  LOP3.LUT P0, RZ, R0, 0xf, RZ, 0xc0, !PT ;  /* 0x0000000f00ff7812 */ /* 0x000fe2000780c0ff */
[----:B------:R-:W-:Y:S02]  /*0270*/  IMAD.MOV.U32 R6, RZ, RZ, RZ ;  /* 0x000000ffff067224 */ /* 0x000fe400078e00ff */
[----:B------:R-:W-:-:S13]  /*0280*/  ISETP.GE.U32.AND P1, PT, R4, 0xf, PT ;  /* 0x0000000f0400780c */ /* 0x000fda0003f26070 */
[----:B------:R-:W-:Y:S05]  /*0290*/  @!P1 BRA `(.L_x_161) ;  /* 0x0000000400349947 */ /* 0x000fea0003800000 */
[----:B------:R-:W3:Y:S01]  /*02a0*/  LDCU.64 UR6, c[0x0][0x398] ;  /* 0x00007300ff0677ac */ /* 0x000ee20008000a00 */
[----:B------:R-:W-:-:S05]  /*02b0*/  LOP3.LUT R6, R0, 0x7ffffff0, RZ, 0xc0, !PT ;  /* 0x7ffffff000067812 */ /* 0x000fca00078ec0ff */
[----:B------:R-:W-:Y:S01]  /*02c0*/  IMAD.MOV R25, RZ, RZ, -R6 ;  /* 0x000000ffff197224 */ /* 0x000fe200078e0a06 */
[----:B---3--:R-:W-:-:S04]  /*02d0*/  UIADD3 UR6, UP1, UPT, UR6, 0x20, URZ ;  /* 0x0000002006067890 */ /* 0x008fc8000ff3e0ff */
[----:B------:R-:W-:Y:S02]  /*02e0*/  UIADD3.X UR7, UPT, UPT, URZ, UR7, URZ, UP1, !UPT ;  /* 0x00000007ff077290 */ /* 0x000fe40008ffe4ff */
[----:B------:R-:W-:-:S04]  /*02f0*/  IMAD.U32 R4, RZ, RZ, UR6 ;  /* 0x00000006ff047e24 */ /* 0x000fc8000f8e00ff */
[----:B------:R-:W-:-:S07]  /*0300*/  IMAD.U32 R5, RZ, RZ, UR7 ;  /* 0x00000007ff057e24 */ /* 0x000fce000f8e00ff */
.L_x_162:
[----:B0-----:R-:W1:Y:S04]  /*0310*/  LDG.E R7, desc[UR14][R4.64+-0x20] ;  /* 0xffffe00e04077981 */ /* 0x001e68000c1e1900 */
[----:B------:R-:W3:Y:S04]  /*0320*/  LDG.E R12, desc[UR14][R4.64+-0x1c] ;  /* 0xffffe40e040c7981 */ /* 0x000ee8000c1e1900 */
[----:B------:R-:W4:Y:S04]  /*0330*/  LDG.E R13, desc[UR14][R4.64+-0x18] ;  /* 0xffffe80e040d7981 */ /* 0x000f28000c1e1900 */
[----:B------:R-:W5:Y:S04]  /*0340*/  LDG.E R21, desc[UR14][R4.64+-0x14] ;  /* 0xffffec0e04157981 */ /* 0x000f68000c1e1900 */
[----:B------:R-:W2:Y:S04]  /*0350*/  LDG.E R22, desc[UR14][R4.64+-0x10] ;  /* 0xfffff00e04167981 */ /* 0x000ea8000c1e1900 */
[----:B------:R-:W2:Y:S04]  /*0360*/  LDG.E R16, desc[UR14][R4.64+-0xc] ;  /* 0xfffff40e04107981 */ /* 0x000ea8000c1e1900 */
[----:B------:R-:W2:Y:S04]  /*0370*/  LDG.E R17, desc[UR14][R4.64+-0x8] ;  /* 0xfffff80e04117981 */ /* 0x000ea8000c1e1900 */
[----:B------:R-:W2:Y:S04]  /*0380*/  LDG.E R18, desc[UR14][R4.64+-0x4] ;  /* 0xfffffc0e04127981 */ /* 0x000ea8000c1e1900 */
[----:B------:R-:W2:Y:S04]  /*0390*/  LDG.E R14, desc[UR14][R4.64] ;  /* 0x0000000e040e7981 */ /* 0x000ea8000c1e1900 */
[----:B------:R-:W2:Y:S01]  /*03a0*/  LDG.E R15, desc[UR14][R4.64+0x4] ;  /* 0x0000040e040f7981 */ /* 0x000ea2000c1e1900 */
[----:B-1----:R-:W-:-:S02]  /*03b0*/  IMAD R7, R7, UR16, RZ ;  /* 0x0000001007077c24 */ /* 0x002fc4000f8e02ff */
[----:B---3--:R-:W-:Y:S02]  /*03c0*/  IMAD R12, R12, UR16, RZ ;  /* 0x000000100c0c7c24 */ /* 0x008fe4000f8e02ff */
[----:B----4-:R-:W-:Y:S02]  /*03d0*/  IMAD R19, R13, UR16, RZ ;  /* 0x000000100d137c24 */ /* 0x010fe4000f8e02ff */
[----:B------:R-:W3:Y:S01]  /*03e0*/  LDG.E R13, desc[UR14][R4.64+0x8] ;  /* 0x0000080e040d7981 */ /* 0x000ee2000c1e1900 */
[----:B------:R-:W-:Y:S01]  /*03f0*/  SHF.R.S32.HI R23, RZ, 0x1f, R7 ;  /* 0x0000001fff177819 */ /* 0x000fe20000011407 */
[----:B-----5:R-:W-:Y:S01]  /*0400*/  IMAD R21, R21, UR16, RZ ;  /* 0x0000001015157c24 */ /* 0x020fe2000f8e02ff */
[--C-:B------:R-:W-:Y:S02]  /*0410*/  IADD3 R26, P1, P2, R19, R7, R12.reuse ;  /* 0x00000007131a7210 */ /* 0x100fe40007a3e00c */
[----:B------:R-:W-:Y:S01]  /*0420*/  SHF.R.S32.HI R24, RZ, 0x1f, R12 ;  /* 0x0000001fff187819 */ /* 0x000fe2000001140c */
[----:B--2---:R-:W-:Y:S01]  /*0430*/  IMAD R22, R22, UR16, RZ ;  /* 0x0000001016167c24 */ /* 0x004fe2000f8e02ff */
[----:B------:R-:W-:Y:S01]  /*0440*/  SHF.R.S32.HI R19, RZ, 0x1f, R19 ;  /* 0x0000001fff137819 */ /* 0x000fe20000011413 */
[----:B------:R-:W2:Y:S03]  /*0450*/  LDG.E R12, desc[UR14][R4.64+0xc] ;  /* 0x00000c0e040c7981 */ /* 0x000ea6000c1e1900 */
[----:B------:R-:W-:Y:S01]  /*0460*/  IADD3.X R27, PT, PT, R19, R23, R24, P1, P2 ;  /* 0x00000017131b7210 */ /* 0x000fe20000fe4418 */
[----:B------:R-:W4:Y:S01]  /*0470*/  LDG.E R7, desc[UR14][R4.64+0x10] ;  /* 0x0000100e04077981 */ /* 0x000f22000c1e1900 */
[----:B------:R-:W-:-:S02]  /*0480*/  IADD3 R19, P1, P2, R22, R26, R21 ;  /* 0x0000001a16137210 */ /* 0x000fc40007a3e015 */
[----:B------:R-:W-:Y:S01]  /*0490*/  SHF.R.S32.HI R24, RZ, 0x1f, R21 ;  /* 0x0000001fff187819 */ /* 0x000fe20000011415 */
[----:B------:R-:W5:Y:S01]  /*04a0*/  LDG.E R23, desc[UR14][R4.64+0x14] ;  /* 0x0000140e04177981 */ /* 0x000f62000c1e1900 */
[----:B------:R-:W-:-:S03]  /*04b0*/  SHF.R.S32.HI R21, RZ, 0x1f, R22 ;  /* 0x0000001fff157819 */ /* 0x000fc60000011416 */
[----:B------:R-:W5:Y:S01]  /*04c0*/  LDG.E R22, desc[UR14][R4.64+0x18] ;  /* 0x0000180e04167981 */ /* 0x000f62000c1e1900 */
[----:B------:R-:W-:-:S03]  /*04d0*/  IADD3.X R24, PT, PT, R21, R27, R24, P1, P2 ;  /* 0x0000001b15187210 */ /* 0x000fc60000fe4418 */
[----:B------:R0:W5:Y:S01]  /*04e0*/  LDG.E R21, desc[UR14][R4.64+0x1c] ;  /* 0x00001c0e04157981 */ /* 0x000162000c1e1900 */
[----:B------:R-:W-:Y:S02]  /*04f0*/  IMAD R16, R16, UR16, RZ ;  /* 0x0000001010107c24 */ /* 0x000fe4000f8e02ff */
[----:B------:R-:W-:Y:S02]  /*0500*/  IMAD R17, R17, UR16, RZ ;  /* 0x0000001011117c24 */ /* 0x000fe4000f8e02ff */
[----:B------:R-:W-:Y:S01]  /*0510*/  IMAD R18, R18, UR16, RZ ;  /* 0x0000001012127c24 */ /* 0x000fe2000f8e02ff */
[--C-:B------:R-:W-:Y:S01]  /*0520*/  SHF.R.S32.HI R27, RZ, 0x1f, R16.reuse ;  /* 0x0000001fff1b7819 */ /* 0x100fe20000011410 */
[----:B------:R-:W-:Y:S01]  /*0530*/  IMAD R14, R14, UR16, RZ ;  /* 0x000000100e0e7c24 */ /* 0x000fe2000f8e02ff */
[----:B------:R-:W-:Y:S02]  /*0540*/  IADD3 R19, P1, P2, R17, R19, R16 ;  /* 0x0000001311137210 */ /* 0x000fe40007a3e010 */
[----:B------:R-:W-:Y:S01]  /*0550*/  SHF.R.S32.HI R17, RZ, 0x1f, R17 ;  /* 0x0000001fff117819 */ /* 0x000fe20000011411 */
[----:B------:R-:W-:-:S03]  /*0560*/  IMAD R15, R15, UR16, RZ ;  /* 0x000000100f0f7c24 */ /* 0x000fc6000f8e02ff */
[----:B------:R-:W-:Y:S02]  /*0570*/  IADD3.X R24, PT, PT, R17, R24, R27, P1, P2 ;  /* 0x0000001811187210 */ /* 0x000fe40000fe441b */
[----:B------:R-:W-:Y:S02]  /*0580*/  IADD3 R19, P1, P2, R14, R19, R18 ;  /* 0x000000130e137210 */ /* 0x000fe40007a3e012 */
[----:B------:R-:W-:Y:S02]  /*0590*/  SHF.R.S32.HI R17, RZ, 0x1f, R14 ;  /* 0x0000001fff117819 */ /* 0x000fe4000001140e */
[----:B------:R-:W-:-:S04]  /*05a0*/  SHF.R.S32.HI R18, RZ, 0x1f, R18 ;  /* 0x0000001fff127819 */ /* 0x000fc80000011412 */
[----:B------:R-:W-:Y:S01]  /*05b0*/  IADD3.X R17, PT, PT, R17, R24, R18, P1, P2 ;  /* 0x0000001811117210 */ /* 0x000fe20000fe4412 */
[----:B------:R-:W-:Y:S01]  /*05c0*/  VIADD R25, R25, 0x10 ;  /* 0x0000001019197836 */ /* 0x000fe20000000000 */
[----:B0-----:R-:W-:-:S05]  /*05d0*/  IADD3 R4, P3, PT, R4, 0x40, RZ ;  /* 0x0000004004047810 */ /* 0x001fca0007f7e0ff */
[----:B------:R-:W-:Y:S02]  /*05e0*/  IMAD.X R5, RZ, RZ, R5, P3 ;  /* 0x000000ffff057224 */ /* 0x000fe400018e0605 */
[----:B---3--:R-:W-:-:S05]  /*05f0*/  IMAD R14, R13, UR16, RZ ;  /* 0x000000100d0e7c24 */ /* 0x008fca000f8e02ff */
[--C-:B------:R-:W-:Y:S02]  /*0600*/  IADD3 R13, P1, P2, R14, R19, R15.reuse ;  /* 0x000000130e0d7210 */ /* 0x100fe40007a3e00f */
[----:B------:R-:W-:Y:S01]  /*0610*/  SHF.R.S32.HI R15, RZ, 0x1f, R15 ;  /* 0x0000001fff0f7819 */ /* 0x000fe2000001140f */
[----:B--2---:R-:W-:Y:S01]  /*0620*/  IMAD R12, R12, UR16, RZ ;  /* 0x000000100c0c7c24 */ /* 0x004fe2000f8e02ff */
[----:B------:R-:W-:Y:S01]  /*0630*/  SHF.R.S32.HI R14, RZ, 0x1f, R14 ;  /* 0x0000001fff0e7819 */ /* 0x000fe2000001140e */
[----:B----4-:R-:W-:-:S03]  /*0640*/  IMAD R7, R7, UR16, RZ ;  /* 0x0000001007077c24 */ /* 0x010fc6000f8e02ff */
[----:B------:R-:W-:Y:S01]  /*0650*/  IADD3.X R14, PT, PT, R14, R17, R15, P1, P2 ;  /* 0x000000110e0e7210 */ /* 0x000fe20000fe440f */
[----:B-----5:R-:W-:Y:S01]  /*0660*/  IMAD R23, R23, UR16, RZ ;  /* 0x0000001017177c24 */ /* 0x020fe2000f8e02ff */
[--C-:B------:R-:W-:Y:S02]  /*0670*/  IADD3 R13, P1, P2, R7, R13, R12.reuse ;  /* 0x0000000d070d7210 */ /* 0x100fe40007a3e00c */
[----:B------:R-:W-:Y:S01]  /*0680*/  SHF.R.S32.HI R12, RZ, 0x1f, R12 ;  /* 0x0000001fff0c7819 */ /* 0x000fe2000001140c */
[----:B------:R-:W-:Y:S01]  /*0690*/  IMAD R22, R22, UR16, RZ ;  /* 0x0000001016167c24 */ /* 0x000fe2000f8e02ff */
[----:B------:R-:W-:-:S04]  /*06a0*/  SHF.R.S32.HI R7, RZ, 0x1f, R7 ;  /* 0x0000001fff077819 */ /* 0x000fc80000011407 */
[----:B------:R-:W-:Y:S02]  /*06b0*/  IADD3.X R7, PT, PT, R7, R14, R12, P1, P2 ;  /* 0x0000000e07077210 */ /* 0x000fe40000fe440c */
[--C-:B------:R-:W-:Y:S02]  /*06c0*/  IADD3 R12, P1, P2, R22, R13, R23.reuse ;  /* 0x0000000d160c7210 */ /* 0x100fe40007a3e017 */
[----:B------:R-:W-:Y:S02]  /*06d0*/  SHF.R.S32.HI R23, RZ, 0x1f, R23 ;  /* 0x0000001fff177819 */ /* 0x000fe40000011417 */
[----:B------:R-:W-:Y:S01]  /*06e0*/  SHF.R.S32.HI R22, RZ, 0x1f, R22 ;  /* 0x0000001fff167819 */ /* 0x000fe20000011416 */
[----:B------:R-:W-:-:S03]  /*06f0*/  IMAD R21, R21, UR16, RZ ;  /* 0x0000001015157c24 */ /* 0x000fc6000f8e02ff */
[----:B------:R-:W-:Y:S02]  /*0700*/  IADD3.X R22, PT, PT, R22, R7, R23, P1, P2 ;  /* 0x0000000716167210 */ /* 0x000fe40000fe4417 */
[----:B------:R-:W-:Y:S02]  /*0710*/  ISETP.NE.AND P1, PT, R25, RZ, PT ;  /* 0x000000ff1900720c */ /* 0x000fe40003f25270 */
[----:B------:R-:W-:-:S04]  /*0720*/  IADD3 R7, P2, PT, R21, R12, RZ ;  /* 0x0000000c15077210 */ /* 0x000fc80007f5e0ff */
[----:B------:R-:W-:Y:S02]  /*0730*/  LEA.HI.X.SX32 R21, R21, R22, 0x1, P2 ;  /* 0x0000001615157211 */ /* 0x000fe400010f0eff */
[----:B------:R-:W-:-:S04]  /*0740*/  LEA R2, P2, R7, R2, 0x2 ;  /* 0x0000000207027211 */ /* 0x000fc800078410ff */
[----:B------:R-:W-:Y:S01]  /*0750*/  LEA.HI.X R3, R7, R3, R21, 0x2, P2 ;  /* 0x0000000307037211 */ /* 0x000fe200010f1415 */
[----:B------:R-:W-:Y:S08]  /*0760*/  @P1 BRA `(.L_x_162) ;  /* 0xfffffff800e81947 */ /* 0x000ff0000383ffff */
.L_x_161:
[----:B01----:R-:W-:Y:S05]  /*0770*/  BSYNC.RECONVERGENT B2 ;  /* 0x0000000000027941 */ /* 0x003fea0003800200 */
.L_x_160:
[----:B------:R-:W-:Y:S05]  /*0780*/  @!P0 BRA `(.L_x_159) ;  /* 0x0000000400888947 */ /* 0x000fea0003800000 */
[----:B------:R-:W-:Y:S01]  /*0790*/  IMAD.U32 R7, RZ, RZ, UR4 ;  /* 0x00000004ff077e24 */ /* 0x000fe2000f8e00ff */
[----:B------:R-:W-:Y:S01]  /*07a0*/  PRMT R12, R20, 0x9910, RZ ;  /* 0x00009910140c7816 */ /* 0x000fe200000000ff */
[----:B------:R-:W-:Y:S01]  /*07b0*/  BSSY.RECONVERGENT B2, `(.L_x_163) ;  /* 0x000002e000027945 */ /* 0x000fe20003800200 */
[----:B------:R-:W-:Y:S02]  /*07c0*/  PRMT R4, R10, 0x9910, RZ ;  /* 0x000099100a047816 */ /* 0x000fe400000000ff */
[----:B------:R-:W-:-:S05]  /*07d0*/  PRMT R7, R7, 0x9910, RZ ;  /* 0x0000991007077816 */ /* 0x000fca00000000ff */
[----:B------:R-:W-:-:S05]  /*07e0*/  IMAD R4, R7, R4, R12 ;  /* 0x0000000407047224 */ /* 0x000fca00078e020c */
[----:B------:R-:W-:-:S04]  /*07f0*/  LOP3.LUT R4, R4, 0xf, RZ, 0xc0, !PT ;  /* 0x0000000f04047812 */ /* 0x000fc800078ec0ff */
[C---:B------:R-:W-:Y:S01]  /*0800*/  LOP3.LUT P0, RZ, R4.reuse, 0x7, RZ, 0xc0, !PT ;  /* 0x0000000704ff7812 */ /* 0x040fe2000780c0ff */
[----:B------:R-:W-:-:S05]  /*0810*/  VIADD R5, R4, 0xffffffff ;  /* 0xffffffff04057836 */ /* 0x000fca0000000000 */
[----:B------:R-:W-:-:S13]  /*0820*/  ISETP.GE.U32.AND P1, PT, R5, 0x7, PT ;  /* 0x000000070500780c */ /* 0x000fda0003f26070 */
[----:B------:R-:W-:Y:S05]  /*0830*/  @!P1 BRA `(.L_x_164) ;  /* 0x0000000000949947 */ /* 0x000fea0003800000 */
[----:B------:R-:W0:Y:S01]  /*0840*/  LDC.64 R4, c[0x0][0x398] ;  /* 0x0000e600ff047b82 */ /* 0x000e220000000a00 */
[----:B------:R-:W1:Y:S01]  /*0850*/  LDCU UR6, c[0x0][0x3a8] ;  /* 0x00007500ff0677ac */ /* 0x000e620008000800 */
[----:B0-----:R-:W-:-:S05]  /*0860*/  IMAD.WIDE.U32 R4, R6, 0x4, R4 ;  /* 0x0000000406047825 */ /* 0x001fca00078e0004 */
[----:B------:R-:W1:Y:S04]  /*0870*/  LDG.E R16, desc[UR14][R4.64] ;  /* 0x0000000e04107981 */ /* 0x000e68000c1e1900 */
[----:B------:R-:W3:Y:S04]  /*0880*/  LDG.E R17, desc[UR14][R4.64+0x4] ;  /* 0x0000040e04117981 */ /* 0x000ee8000c1e1900 */
[----:B------:R-:W4:Y:S04]  /*0890*/  LDG.E R18, desc[UR14][R4.64+0x8] ;  /* 0x0000080e04127981 */ /* 0x000f28000c1e1900 */
[----:B------:R-:W5:Y:S04]  /*08a0*/  LDG.E R19, desc[UR14][R4.64+0xc] ;  /* 0x00000c0e04137981 */ /* 0x000f68000c1e1900 */
[----:B------:R-:W2:Y:S04]  /*08b0*/  LDG.E R21, desc[UR14][R4.64+0x10] ;  /* 0x0000100e04157981 */ /* 0x000ea8000c1e1900 */
[----:B------:R-:W2:Y:S04]  /*08c0*/  LDG.E R15, desc[UR14][R4.64+0x14] ;  /* 0x0000140e040f7981 */ /* 0x000ea8000c1e1900 */
[----:B------:R-:W2:Y:S04]  /*08d0*/  LDG.E R13, desc[UR14][R4.64+0x18] ;  /* 0x0000180e040d7981 */ /* 0x000ea8000c1e1900 */
[----:B------:R0:W2:Y:S01]  /*08e0*/  LDG.E R14, desc[UR14][R4.64+0x1c] ;  /* 0x00001c0e040e7981 */ /* 0x0000a2000c1e1900 */
[----:B------:R-:W-:-:S02]  /*08f0*/  VIADD R6, R6, 0x8 ;  /* 0x0000000806067836 */ /* 0x000fc40000000000 */
[----:B-1----:R-:W-:Y:S02]  /*0900*/  IMAD R16, R16, UR6, RZ ;  /* 0x0000000610107c24 */ /* 0x002fe4000f8e02ff */
[----:B---3--:R-:W-:-:S03]  /*0910*/  IMAD R17, R17, UR6, RZ ;  /* 0x0000000611117c24 */ /* 0x008fc6000f8e02ff */
[----:B------:R-:W-:Y:S01]  /*0920*/  SHF.R.S32.HI R22, RZ, 0x1f, R16 ;  /* 0x0000001fff167819 */ /* 0x000fe20000011410 */
[----:B----4-:R-:W-:Y:S02]  /*0930*/  IMAD R18, R18, UR6, RZ ;  /* 0x0000000612127c24 */ /* 0x010fe4000f8e02ff */
[----:B-----5:R-:W-:-:S03]  /*0940*/  IMAD R19, R19, UR6, RZ ;  /* 0x0000000613137c24 */ /* 0x020fc6000f8e02ff */
[--C-:B------:R-:W-:Y:S02]  /*0950*/  IADD3 R23, P1, P2, R18, R16, R17.reuse ;  /* 0x0000001012177210 */ /* 0x100fe40007a3e011 */
[----:B------:R-:W-:Y:S01]  /*0960*/  SHF.R.S32.HI R17, RZ, 0x1f, R17 ;  /* 0x0000001fff117819 */ /* 0x000fe20000011411 */
[----:B--2---:R-:W-:Y:S01]  /*0970*/  IMAD R16, R21, UR6, RZ ;  /* 0x0000000615107c24 */ /* 0x004fe2000f8e02ff */
[----:B------:R-:W-:Y:S01]  /*0980*/  SHF.R.S32.HI R18, RZ, 0x1f, R18 ;  /* 0x0000001fff127819 */ /* 0x000fe20000011412 */
[----:B------:R-:W-:-:S03]  /*0990*/  IMAD R15, R15, UR6, RZ ;  /* 0x000000060f0f7c24 */ /* 0x000fc6000f8e02ff */
[----:B------:R-:W-:Y:S02]  /*09a0*/  IADD3.X R17, PT, PT, R18, R22, R17, P1, P2 ;  /* 0x0000001612117210 */ /* 0x000fe40000fe4411 */
[--C-:B0-----:R-:W-:Y:S01]  /*09b0*/  IADD3 R5, P1, P2, R16, R23, R19.reuse ;  /* 0x0000001710057210 */ /* 0x101fe20007a3e013 */
[----:B------:R-:W-:Y:S01]  /*09c0*/  IMAD R4, R13, UR6, RZ ;  /* 0x000000060d047c24 */ /* 0x000fe2000f8e02ff */
[----:B------:R-:W-:Y:S02]  /*09d0*/  SHF.R.S32.HI R19, RZ, 0x1f, R19 ;  /* 0x0000001fff137819 */ /* 0x000fe40000011413 */
[----:B------:R-:W-:Y:S01]  /*09e0*/  SHF.R.S32.HI R16, RZ, 0x1f, R16 ;  /* 0x0000001fff107819 */ /* 0x000fe20000011410 */
[----:B------:R-:W-:-:S03]  /*09f0*/  IMAD R14, R14, UR6, RZ ;  /* 0x000000060e0e7c24 */ /* 0x000fc6000f8e02ff */
[----:B------:R-:W-:Y:S02]  /*0a00*/  IADD3.X R16, PT, PT, R16, R17, R19, P1, P2 ;  /* 0x0000001110107210 */ /* 0x000fe40000fe4413 */
[--C-:B------:R-:W-:Y:S02]  /*0a10*/  IADD3 R5, P2, P3, R4, R5, R15.reuse ;  /* 0x0000000504057210 */ /* 0x100fe40007b5e00f */
[----:B------:R-:W-:Y:S02]  /*0a20*/  SHF.R.S32.HI R15, RZ, 0x1f, R15 ;  /* 0x0000001fff0f7819 */ /* 0x000fe4000001140f */
[----:B------:R-:W-:Y:S02]  /*0a30*/  SHF.R.S32.HI R4, RZ, 0x1f, R4 ;  /* 0x0000001fff047819 */ /* 0x000fe40000011404 */
[----:B------:R-:W-:Y:S02]  /*0a40*/  IADD3 R5, P1, PT, R14, R5, RZ ;  /* 0x000000050e057210 */ /* 0x000fe40007f3e0ff */
[----:B------:R-:W-:-:S02]  /*0a50*/  IADD3.X R15, PT, PT, R4, R16, R15, P2, P3 ;  /* 0x00000010040f7210 */ /* 0x000fc400017e640f */
[----:B------:R-:W-:Y:S02]  /*0a60*/  LEA R2, P2, R5, R2, 0x2 ;  /* 0x0000000205027211 */ /* 0x000fe400078410ff */
[----:B------:R-:W-:-:S04]  /*0a70*/  LEA.HI.X.SX32 R14, R14, R15, 0x1, P1 ;  /* 0x0000000f0e0e7211 */ /* 0x000fc800008f0eff */
[----:B------:R-:W-:-:S07]  /*0a80*/  LEA.HI.X R3, R5, R3, R14, 0x2, P2 ;  /* 0x0000000305037211 */ /* 0x000fce00010f140e */
.L_x_164:
[----:B------:R-:W-:Y:S05]  /*0a90*/  BSYNC.RECONVERGENT B2 ;  /* 0x0000000000027941 */ /* 0x000fea0003800200 */
.L_x_163:
[----:B------:R-:W-:Y:S05]  /*0aa0*/  @!P0 BRA `(.L_x_159) ;  /* 0x0000000000c08947 */ /* 0x000fea0003800000 */
[----:B------:R-:W-:Y:S01]  /*0ab0*/  PRMT R4, R9, 0x9910, RZ ;  /* 0x0000991009047816 */ /* 0x000fe200000000ff */
[----:B------:R-:W-:Y:S04]  /*0ac0*/  BSSY.RECONVERGENT B2, `(.L_x_165) ;  /* 0x000001e000027945 */ /* 0x000fe80003800200 */
[----:B------:R-:W-:-:S05]  /*0ad0*/  IMAD R7, R7, R4, R12 ;  /* 0x0000000407077224 */ /* 0x000fca00078e020c */
[----:B------:R-:W-:-:S04]  /*0ae0*/  LOP3.LUT R7, R7, 0xffff, RZ, 0xc0, !PT ;  /* 0x0000ffff07077812 */ /* 0x000fc800078ec0ff */
[----:B------:R-:W-:-:S05]  /*0af0*/  LOP3.LUT R4, R7, 0x7, RZ, 0xc0, !PT ;  /* 0x0000000707047812 */ /* 0x000fca00078ec0ff */
[----:B------:R-:W-:Y:S01]  /*0b00*/  VIADD R5, R4, 0xffffffff ;  /* 0xffffffff04057836 */ /* 0x000fe20000000000 */
[----:B------:R-:W-:-:S04]  /*0b10*/  LOP3.LUT R4, R7, 0x3, RZ, 0xc0, !PT ;  /* 0x0000000307047812 */ /* 0x000fc800078ec0ff */
[----:B------:R-:W-:Y:S02]  /*0b20*/  ISETP.GE.U32.AND P1, PT, R5, 0x3, PT ;  /* 0x000000030500780c */ /* 0x000fe40003f26070 */
[----:B------:R-:W-:-:S11]  /*0b30*/  ISETP.NE.AND P0, PT, R4, RZ, PT ;  /* 0x000000ff0400720c */ /* 0x000fd60003f05270 */
[----:B------:R-:W-:Y:S05]  /*0b40*/  @!P1 BRA `(.L_x_166) ;  /* 0x0000000000549947 */ /* 0x000fea0003800000 */
[----:B------:R-:W0:Y:S01]  /*0b50*/  LDC.64 R12, c[0x0][0x398] ;  /* 0x0000e600ff0c7b82 */ /* 0x000e220000000a00 */
[----:B------:R-:W1:Y:S01]  /*0b60*/  LDCU UR6, c[0x0][0x3a8] ;  /* 0x00007500ff0677ac */ /* 0x000e620008000800 */
[----:B0-----:R-:W-:-:S05]  /*0b70*/  IMAD.WIDE.U32 R12, R6, 0x4, R12 ;  /* 0x00000004060c7825 */ /* 0x001fca00078e000c */
[----:B------:R-:W1:Y:S04]  /*0b80*/  LDG.E R5, desc[UR14][R12.64] ;  /* 0x0000000e0c057981 */ /* 0x000e68000c1e1900 */
[----:B------:R-:W3:Y:S04]  /*0b90*/  LDG.E R7, desc[UR14][R12.64+0x4] ;  /* 0x0000040e0c077981 */ /* 0x000ee8000c1e1900 */
[----:B------:R-:W4:Y:S04]  /*0ba0*/  LDG.E R15, desc[UR14][R12.64+0x8] ;  /* 0x0000080e0c0f7981 */ /* 0x000f28000c1e1900 */
[----:B------:R-:W5:Y:S01]  /*0bb0*/  LDG.E R16, desc[UR14][R12.64+0xc] ;  /* 0x00000c0e0c107981 */ /* 0x000f62000c1e1900 */
[----:B------:R-:W-:-:S02]  /*0bc0*/  VIADD R6, R6, 0x4 ;  /* 0x0000000406067836 */ /* 0x000fc40000000000 */
[----:B-1----:R-:W-:Y:S02]  /*0bd0*/  IMAD R5, R5, UR6, RZ ;  /* 0x0000000605057c24 */ /* 0x002fe4000f8e02ff */
[----:B---3--:R-:W-:-:S03]  /*0be0*/  IMAD R14, R7, UR6, RZ ;  /* 0x00000006070e7c24 */ /* 0x008fc6000f8e02ff */
[----:B------:R-:W-:Y:S01]  /*0bf0*/  SHF.R.S32.HI R7, RZ, 0x1f, R5 ;  /* 0x0000001fff077819 */ /* 0x000fe20000011405 */
[----:B----4-:R-:W-:Y:S02]  /*0c00*/  IMAD R15, R15, UR6, RZ ;  /* 0x000000060f0f7c24 */ /* 0x010fe4000f8e02ff */
[----:B-----5:R-:W-:-:S03]  /*0c10*/  IMAD R16, R16, UR6, RZ ;  /* 0x0000000610107c24 */ /* 0x020fc6000f8e02ff */
[--C-:B------:R-:W-:Y:S02]  /*0c20*/  IADD3 R5, P2, P3, R15, R5, R14.reuse ;  /* 0x000000050f057210 */ /* 0x100fe40007b5e00e */
[----:B------:R-:W-:Y:S02]  /*0c30*/  SHF.R.S32.HI R14, RZ, 0x1f, R14 ;  /* 0x0000001fff0e7819 */ /* 0x000fe4000001140e */
[----:B------:R-:W-:Y:S02]  /*0c40*/  SHF.R.S32.HI R15, RZ, 0x1f, R15 ;  /* 0x0000001fff0f7819 */ /* 0x000fe4000001140f */
[----:B------:R-:W-:Y:S02]  /*0c50*/  IADD3 R5, P1, PT, R16, R5, RZ ;  /* 0x0000000510057210 */ /* 0x000fe40007f3e0ff */
[----:B------:R-:W-:Y:S02]  /*0c60*/  IADD3.X R7, PT, PT, R15, R7, R14, P2, P3 ;  /* 0x000000070f077210 */ /* 0x000fe400017e640e */
[----:B--2---:R-:W-:-:S02]  /*0c70*/  LEA R2, P2, R5, R2, 0x2 ;  /* 0x0000000205027211 */ /* 0x004fc400078410ff */
[----:B------:R-:W-:-:S04]  /*0c80*/  LEA.HI.X.SX32 R7, R16, R7, 0x1, P1 ;  /* 0x0000000710077211 */ /* 0x000fc800008f0eff */
[----:B------:R-:W-:-:S07]  /*0c90*/  LEA.HI.X R3, R5, R3, R7, 0x2, P2 ;  /* 0x0000000305037211 */ /* 0x000fce00010f1407 */
.L_x_166:
[----:B------:R-:W-:Y:S05]  /*0ca0*/  BSYNC.RECONVERGENT B2 ;  /* 0x0000000000027941 */ /* 0x000fea0003800200 */
.L_x_165:
[----:B------:R-:W-:Y:S05]  /*0cb0*/  @!P0 BRA `(.L_x_159) ;  /* 0x00000000003c8947 */ /* 0x000fea0003800000 */
[----:B------:R-:W0:Y:S02]  /*0cc0*/  LDC.64 R12, c[0x0][0x398] ;  /* 0x0000e600ff0c7b82 */ /* 0x000e240000000a00 */
[----:B0-----:R-:W-:-:S06]  /*0cd0*/  IMAD.WIDE.U32 R6, R6, 0x4, R12 ;  /* 0x0000000406067825 */ /* 0x001fcc00078e000c */
[----:B------:R-:W0:Y:S01]  /*0ce0*/  LDC R13, c[0x0][0x3a8] ;  /* 0x0000ea00ff0d7b82 */ /* 0x000e220000000800 */
[----:B------:R-:W0:Y:S01]  /*0cf0*/  LDG.E R5, desc[UR14][R6.64] ;  /* 0x0000000e06057981 */ /* 0x000e22000c1e1900 */
[----:B------:R-:W-:Y:S01]  /*0d00*/  ISETP.NE.AND P0, PT, R4, 0x1, PT ;  /* 0x000000010400780c */ /* 0x000fe20003f05270 */
[----:B0-----:R-:W-:-:S04]  /*0d10*/  IMAD R5, R5, R13, RZ ;  /* 0x0000000d05057224 */ /* 0x001fc800078e02ff */
[----:B--2---:R-:W-:-:S08]  /*0d20*/  IMAD.WIDE R2, R5, 0x4, R2 ;  /* 0x0000000405027825 */ /* 0x004fd000078e0202 */
[----:B------:R-:W-:Y:S05]  /*0d30*/  @!P0 BRA `(.L_x_159) ;  /* 0x00000000001c8947 */ /* 0x000fea0003800000 */
[----:B------:R-:W-:Y:S02]  /*0d40*/  ISETP.NE.AND P0, PT, R4, 0x2, PT ;  /* 0x000000020400780c */ /* 0x000fe40003f05270 */
[----:B------:R-:W2:Y:S11]  /*0d50*/  LDG.E R4, desc[UR14][R6.64+0x4] ;  /* 0x0000040e06047981 */ /* 0x000eb6000c1e1900 */
[----:B------:R-:W3:Y:S01]  /*0d60*/  @P0 LDG.E R12, desc[UR14][R6.64+0x8] ;  /* 0x0000080e060c0981 */ /* 0x000ee2000c1e1900 */
[----:B--2---:R-:W-:-:S04]  /*0d70*/  IMAD R5, R4, R13, RZ ;  /* 0x0000000d04057224 */ /* 0x004fc800078e02ff */
[----:B------:R-:W-:-:S04]  /*0d80*/  IMAD.WIDE R2, R5, 0x4, R2 ;  /* 0x0000000405027825 */ /* 0x000fc800078e0202 */
[----:B---3--:R-:W-:-:S04]  /*0d90*/  @P0 IMAD R5, R12, R13, RZ ;  /* 0x0000000d0c050224 */ /* 0x008fc800078e02ff */
[----:B------:R-:W-:-:S07]  /*0da0*/  @P0 IMAD.WIDE R2, R5, 0x4, R2 ;  /* 0x0000000405020825 */ /* 0x000fce00078e0202 */
.L_x_159:
[----:B01----:R-:W-:Y:S05]  /*0db0*/  BSYNC.RECONVERGENT B0 ;  /* 0x0000000000007941 */ /* 0x003fea0003800200 */
.L_x_158:
[----:B------:R-:W0:Y:S01]  /*0dc0*/  LDC.64 R4, c[0x0][0x380] ;  /* 0x0000e000ff047b82 */ /* 0x000e220000000a00 */
[----:B------:R-:W1:Y:S01]  /*0dd0*/  LDCU UR6, c[0x0][0x3a8] ;  /* 0x00007500ff0677ac */ /* 0x000e620008000800 */
[----:B------:R-:W-:-:S06]  /*0de0*/  UISETP.GE.U32.AND UP1, UPT, UR8, 0xf, UPT ;  /* 0x0000000f0800788c */ /* 0x000fcc000bf26070 */
[----:B------:R-:W3:Y:S01]  /*0df0*/  LDC.64 R6, c[0x0][0x388] ;  /* 0x0000e200ff067b82 */ /* 0x000ee20000000a00 */
[----:B-1----:R-:W-:-:S04]  /*0e00*/  IMAD R13, R0, UR6, RZ ;  /* 0x00000006000d7c24 */ /* 0x002fc8000f8e02ff */
[----:B0-----:R-:W-:-:S04]  /*0e10*/  IMAD.WIDE R4, R13, 0x4, R4 ;  /* 0x000000040d047825 */ /* 0x001fc800078e0204 */
[----:B---3--:R-:W-:-:S04]  /*0e20*/  IMAD.WIDE R6, R13, 0x4, R6 ;  /* 0x000000040d067825 */ /* 0x008fc800078e0206 */
[----:B------:R-:W-:Y:S01]  /*0e30*/  IMAD.MOV.U32 R13, RZ, RZ, RZ ;  /* 0x000000ffff0d7224 */ /* 0x000fe200078e00ff */
[----:B------:R-:W-:Y:S06]  /*0e40*/  BRA.U !UP1, `(.L_x_167) ;  /* 0x0000000109e07547 */ /* 0x000fec000b800000 */
[----:B------:R-:W-:-:S07]  /*0e50*/  IMAD.MOV.U32 R19, RZ, RZ, RZ ;  /* 0x000000ffff137224 */ /* 0x000fce00078e00ff */
.L_x_168:
[----:B--2---:R-:W-:-:S05]  /*0e60*/  IMAD.WIDE.U32 R16, R19, 0x4, R2 ;  /* 0x0000000413107825 */ /* 0x004fca00078e0002 */
[----:B----4-:R-:W2:Y:S01]  /*0e70*/  LDG.E R21, desc[UR14][R16.64] ;  /* 0x0000000e10157981 */ /* 0x010ea2000c1e1900 */
[----:B------:R-:W-:-:S04]  /*0e80*/  IMAD.WIDE.U32 R14, R19, 0x4, R4 ;  /* 0x00000004130e7825 */ /* 0x000fc800078e0004 */
[C---:B------:R-:W-:Y:S01]  /*0e90*/  IMAD.WIDE.U32 R12, R19.reuse, 0x4, R6 ;  /* 0x00000004130c7825 */ /* 0x040fe200078e0006 */
[----:B--2---:R0:W-:Y:S04]  /*0ea0*/  STG.E desc[UR14][R14.64], R21 ;  /* 0x000000150e007986 */ /* 0x0041e8000c10190e */
[----:B------:R-:W-:Y:S04]  /*0eb0*/  STG.E desc[UR14][R12.64], RZ ;  /* 0x000000ff0c007986 */ /* 0x000fe8000c10190e */
[----:B------:R-:W2:Y:S04]  /*0ec0*/  LDG.E R23, desc[UR14][R16.64+0x4] ;  /* 0x0000040e10177981 */ /* 0x000ea8000c1e1900 */
[----:B--2---:R1:W-:Y:S04]  /*0ed0*/  STG.E desc[UR14][R14.64+0x4], R23 ;  /* 0x000004170e007986 */ /* 0x0043e8000c10190e */
[----:B------:R-:W-:Y:S04]  /*0ee0*/  STG.E desc[UR14][R12.64+0x4], RZ ;  /* 0x000004ff0c007986 */ /* 0x000fe8000c10190e */
[----:B------:R-:W2:Y:S04]  /*0ef0*/  LDG.E R25, desc[UR14][R16.64+0x8] ;  /* 0x0000080e10197981 */ /* 0x000ea8000c1e1900 */
[----:B--2---:R2:W-:Y:S04]  /*0f00*/  STG.E desc[UR14][R14.64+0x8], R25 ;  /* 0x000008190e007986 */ /* 0x0045e8000c10190e */
[----:B------:R-:W-:Y:S04]  /*0f10*/  STG.E desc[UR14][R12.64+0x8], RZ ;  /* 0x000008ff0c007986 */ /* 0x000fe8000c10190e */
[----:B------:R-:W3:Y:S04]  /*0f20*/  LDG.E R27, desc[UR14][R16.64+0xc] ;  /* 0x00000c0e101b7981 */ /* 0x000ee8000c1e1900 */
[----:B---3--:R3:W-:Y:S04]  /*0f30*/  STG.E desc[UR14][R14.64+0xc], R27 ;  /* 0x00000c1b0e007986 */ /* 0x0087e8000c10190e */
[----:B------:R-:W-:Y:S04]  /*0f40*/  STG.E desc[UR14][R12.64+0xc], RZ ;  /* 0x00000cff0c007986 */ /* 0x000fe8000c10190e */
[----:B0-----:R-:W4:Y:S04]  /*0f50*/  LDG.E R21, desc[UR14][R16.64+0x10] ;  /* 0x0000100e10157981 */ /* 0x001f28000c1e1900 */
[----:B----4-:R0:W-:Y:S04]  /*0f60*/  STG.E desc[UR14][R14.64+0x10], R21 ;  /* 0x000010150e007986 */ /* 0x0101e8000c10190e */
[----:B------:R-:W-:Y:S04]  /*0f70*/  STG.E desc[UR14][R12.64+0x10], RZ ;  /* 0x000010ff0c007986 */ /* 0x000fe8000c10190e */
[----:B-1----:R-:W4:Y:S04]  /*0f80*/  LDG.E R23, desc[UR14][R16.64+0x14] ;  /* 0x0000140e10177981 */ /* 0x002f28000c1e1900 */
[----:B----4-:R1:W-:Y:S04]  /*0f90*/  STG.E desc[UR14][R14.64+0x14], R23 ;  /* 0x000014170e007986 */ /* 0x0103e8000c10190e */
[----:B------:R-:W-:Y:S04]  /*0fa0*/  STG.E desc[UR14][R12.64+0x14], RZ ;  /* 0x000014ff0c007986 */ /* 0x000fe8000c10190e */
[----:B--2---:R-:W2:Y:S04]  /*0fb0*/  LDG.E R25, desc[UR14][R16.64+0x18] ;  /* 0x0000180e10197981 */ /* 0x004ea8000c1e1900 */
[----:B--2---:R2:W-:Y:S04]  /*0fc0*/  STG.E desc[UR14][R14.64+0x18], R25 ;  /* 0x000018190e007986 */ /* 0x0045e8000c10190e */
[----:B------:R-:W-:Y:S04]  /*0fd0*/  STG.E desc[UR14][R12.64+0x18], RZ ;  /* 0x000018ff0c007986 */ /* 0x000fe8000c10190e */
[----:B---3--:R-:W3:Y:S04]  /*0fe0*/  LDG.E R27, desc[UR14][R16.64+0x1c] ;  /* 0x00001c0e101b7981 */ /* 0x008ee8000c1e1900 */
        /* <DEDUP_REMOVED lines=13> */
[----:B------:R4:W-:Y:S04]  /*10c0*/  STG.E desc[UR14][R12.64+0x2c], RZ ;  /* 0x00002cff0c007986 */ /* 0x0009e8000c10190e */
[----:B0-----:R-:W5:Y:S04]  /*10d0*/  LDG.E R21, desc[UR14][R16.64+0x30] ;  /* 0x0000300e10157981 */ /* 0x001f68000c1e1900 */
[----:B-----5:R4:W-:Y:S04]  /*10e0*/  STG.E desc[UR14][R14.64+0x30], R21 ;  /* 0x000030150e007986 */ /* 0x0209e8000c10190e */
[----:B------:R4:W-:Y:S04]  /*10f0*/  STG.E desc[UR14][R12.64+0x30], RZ ;  /* 0x000030ff0c007986 */ /* 0x0009e8000c10190e */
[----:B-1----:R-:W5:Y:S04]  /*1100*/  LDG.E R23, desc[UR14][R16.64+0x34] ;  /* 0x0000340e10177981 */ /* 0x002f68000c1e1900 */
[----:B-----5:R4:W-:Y:S04]  /*1110*/  STG.E desc[UR14][R14.64+0x34], R23 ;  /* 0x000034170e007986 */ /* 0x0209e8000c10190e */
[----:B------:R4:W-:Y:S04]  /*1120*/  STG.E desc[UR14][R12.64+0x34], RZ ;  /* 0x000034ff0c007986 */ /* 0x0009e8000c10190e */
[----:B--2---:R-:W2:Y:S04]  /*1130*/  LDG.E R25, desc[UR14][R16.64+0x38] ;  /* 0x0000380e10197981 */ /* 0x004ea8000c1e1900 */
[----:B--2---:R4:W-:Y:S04]  /*1140*/  STG.E desc[UR14][R14.64+0x38], R25 ;  /* 0x000038190e007986 */ /* 0x0049e8000c10190e */
[----:B------:R4:W-:Y:S04]  /*1150*/  STG.E desc[UR14][R12.64+0x38], RZ ;  /* 0x000038ff0c007986 */ /* 0x0009e8000c10190e */
[----:B---3--:R-:W2:Y:S01]  /*1160*/  LDG.E R27, desc[UR14][R16.64+0x3c] ;  /* 0x00003c0e101b7981 */ /* 0x008ea2000c1e1900 */
[----:B------:R-:W-:-:S05]  /*1170*/  VIADD R19, R19, 0x10 ;  /* 0x0000001013137836 */ /* 0x000fca0000000000 */
[----:B------:R-:W-:Y:S01]  /*1180*/  ISETP.NE.AND P0, PT, R19, UR13, PT ;  /* 0x0000000d13007c0c */ /* 0x000fe2000bf05270 */
[----:B--2---:R4:W-:Y:S04]  /*1190*/  STG.E desc[UR14][R14.64+0x3c], R27 ;  /* 0x00003c1b0e007986 */ /* 0x0049e8000c10190e */
[----:B------:R4:W-:Y:S08]  /*11a0*/  STG.E desc[UR14][R12.64+0x3c], RZ ;  /* 0x00003cff0c007986 */ /* 0x0009f0000c10190e */
[----:B------:R-:W-:Y:S05]  /*11b0*/  @P0 BRA `(.L_x_168) ;  /* 0xfffffffc00280947 */ /* 0x000fea000383ffff */
[----:B----4-:R-:W-:-:S07]  /*11c0*/  IMAD.U32 R13, RZ, RZ, UR13 ;  /* 0x0000000dff0d7e24 */ /* 0x010fce000f8e00ff */
.L_x_167:
[----:B------:R-:W-:-:S09]  /*11d0*/  UISETP.NE.AND UP1, UPT, UR9, URZ, UPT ;  /* 0x000000ff0900728c */ /* 0x000fd2000bf25270 */
[----:B------:R-:W-:Y:S05]  /*11e0*/  BRA.U !UP1, `(.L_x_169) ;  /* 0x00000005090c7547 */ /* 0x000fea000b800000 */
[----:B------:R-:W-:Y:S01]  /*11f0*/  UISETP.NE.AND UP1, UPT, UR10, URZ, UPT ;  /* 0x000000ff0a00728c */ /* 0x000fe2000bf25270 */
[----:B------:R-:W-:Y:S10]  /*1200*/  BRA.U !UP0, `(.L_x_170) ;  /* 0x0000000108707547 */ /* 0x000ff4000b800000 */
[----:B--2---:R-:W-:-:S05]  /*1210*/  IMAD.WIDE.U32 R18, R13, 0x4, R2 ;  /* 0x000000040d127825 */ /* 0x004fca00078e0002 */
[----:B------:R-:W2:Y:S01]  /*1220*/  LDG.E R21, desc[UR14][R18.64] ;  /* 0x0000000e12157981 */ /* 0x000ea2000c1e1900 */
        /* <DEDUP_REMOVED lines=23> */
[----:B------:R-:W-:-:S03]  /*13a0*/  VIADD R13, R13, 0x8 ;  /* 0x000000080d0d7836 */ /* 0x000fc60000000000 */
[----:B--2---:R4:W-:Y:S04]  /*13b0*/  STG.E desc[UR14][R16.64+0x1c], R27 ;  /* 0x00001c1b10007986 */ /* 0x0049e8000c10190e */
[----:B------:R4:W-:Y:S02]  /*13c0*/  STG.E desc[UR14][R14.64+0x1c], RZ ;  /* 0x00001cff0e007986 */ /* 0x0009e4000c10190e */
.L_x_170:
[----:B------:R-:W-:Y:S05]  /*13d0*/  BRA.U !UP1, `(.L_x_169) ;  /* 0x0000000109907547 */ /* 0x000fea000b800000 */
[----:B------:R-:W-:Y:S02]  /*13e0*/  UISETP.GE.U32.AND UP1, UPT, UR11, 0x3, UPT ;  /* 0x000000030b00788c */ /* 0x000fe4000bf26070 */
[----:B------:R-:W-:-:S07]  /*13f0*/  UISETP.NE.AND UP2, UPT, UR12, URZ, UPT ;  /* 0x000000ff0c00728c */ /* 0x000fce000bf45270 */
[----:B------:R-:W-:Y:S05]  /*1400*/  BRA.U !UP1, `(.L_x_171) ;  /* 0x0000000109407547 */ /* 0x000fea000b800000 */
[----:B--2---:R-:W-:-:S05]  /*1410*/  IMAD.WIDE.U32 R18, R13, 0x4, R2 ;  /* 0x000000040d127825 */ /* 0x004fca00078e0002 */
[----:B----4-:R-:W2:Y:S01]  /*1420*/  LDG.E R21, desc[UR14][R18.64] ;  /* 0x0000000e12157981 */ /* 0x010ea2000c1e1900 */
[----:B------:R-:W-:-:S04]  /*1430*/  IMAD.WIDE.U32 R16, R13, 0x4, R4 ;  /* 0x000000040d107825 */ /* 0x000fc800078e0004 */
[C---:B------:R-:W-:Y:S01]  /*1440*/  IMAD.WIDE.U32 R14, R13.reuse, 0x4, R6 ;  /* 0x000000040d0e7825 */ /* 0x040fe200078e0006 */
[----:B--2---:R0:W-:Y:S04]  /*1450*/  STG.E desc[UR14][R16.64], R21 ;  /* 0x0000001510007986 */ /* 0x0041e8000c10190e */
[----:B------:R0:W-:Y:S04]  /*1460*/  STG.E desc[UR14][R14.64], RZ ;  /* 0x000000ff0e007986 */ /* 0x0001e8000c10190e */
[----:B------:R-:W2:Y:S04]  /*1470*/  LDG.E R23, desc[UR14][R18.64+0x4] ;  /* 0x0000040e12177981 */ /* 0x000ea8000c1e1900 */
[----:B--2---:R0:W-:Y:S04]  /*1480*/  STG.E desc[UR14][R16.64+0x4], R23 ;  /* 0x0000041710007986 */ /* 0x0041e8000c10190e */
[----:B------:R0:W-:Y:S04]  /*1490*/  STG.E desc[UR14][R14.64+0x4], RZ ;  /* 0x000004ff0e007986 */ /* 0x0001e8000c10190e */
[----:B------:R-:W2:Y:S04]  /*14a0*/  LDG.E R25, desc[UR14][R18.64+0x8] ;  /* 0x0000080e12197981 */ /* 0x000ea8000c1e1900 */
[----:B--2---:R0:W-:Y:S04]  /*14b0*/  STG.E desc[UR14][R16.64+0x8], R25 ;  /* 0x0000081910007986 */ /* 0x0041e8000c10190e */
[----:B------:R0:W-:Y:S04]  /*14c0*/  STG.E desc[UR14][R14.64+0x8], RZ ;  /* 0x000008ff0e007986 */ /* 0x0001e8000c10190e */
[----:B------:R-:W2:Y:S01]  /*14d0*/  LDG.E R27, desc[UR14][R18.64+0xc] ;  /* 0x00000c0e121b7981 */ /* 0x000ea2000c1e1900 */
[----:B------:R-:W-:-:S03]  /*14e0*/  VIADD R13, R13, 0x4 ;  /* 0x000000040d0d7836 */ /* 0x000fc60000000000 */
[----:B--2---:R0:W-:Y:S04]  /*14f0*/  STG.E desc[UR14][R16.64+0xc], R27 ;  /* 0x00000c1b10007986 */ /* 0x0041e8000c10190e */
[----:B------:R0:W-:Y:S02]  /*1500*/  STG.E desc[UR14][R14.64+0xc], RZ ;  /* 0x00000cff0e007986 */ /* 0x0001e4000c10190e */
.L_x_171:
[----:B------:R-:W-:Y:S05]  /*1510*/  BRA.U !UP2, `(.L_x_169) ;  /* 0x000000010a407547 */ /* 0x000fea000b800000 */
[----:B0-2-4-:R-:W-:-:S05]  /*1520*/  IMAD.WIDE.U32 R16, R13, 0x4, R2 ;  /* 0x000000040d107825 */ /* 0x015fca00078e0002 */
[----:B------:R-:W2:Y:S01]  /*1530*/  LDG.E R19, desc[UR14][R16.64] ;  /* 0x0000000e10137981 */ /* 0x000ea2000c1e1900 */
[----:B------:R-:W-:Y:S01]  /*1540*/  IMAD.WIDE.U32 R14, R13, 0x4, R4 ;  /* 0x000000040d0e7825 */ /* 0x000fe200078e0004 */
[----:B------:R-:W-:-:S03]  /*1550*/  UISETP.NE.AND UP1, UPT, UR12, 0x1, UPT ;  /* 0x000000010c00788c */ /* 0x000fc6000bf25270 */
[----:B------:R-:W-:Y:S01]  /*1560*/  IMAD.WIDE.U32 R12, R13, 0x4, R6 ;  /* 0x000000040d0c7825 */ /* 0x000fe200078e0006 */
[----:B--2---:R1:W-:Y:S04]  /*1570*/  STG.E desc[UR14][R14.64], R19 ;  /* 0x000000130e007986 */ /* 0x0043e8000c10190e */
[----:B------:R1:W-:Y:S01]  /*1580*/  STG.E desc[UR14][R12.64], RZ ;  /* 0x000000ff0c007986 */ /* 0x0003e2000c10190e */
[----:B------:R-:W-:Y:S05]  /*1590*/  BRA.U !UP1, `(.L_x_169) ;  /* 0x0000000109207547 */ /* 0x000fea000b800000 */
[----:B-1----:R-:W2:Y:S01]  /*15a0*/  LDG.E R19, desc[UR14][R16.64+0x4] ;  /* 0x0000040e10137981 */ /* 0x002ea2000c1e1900 */
[----:B------:R-:W-:-:S06]  /*15b0*/  UISETP.NE.AND UP1, UPT, UR12, 0x2, UPT ;  /* 0x000000020c00788c */ /* 0x000fcc000bf25270 */
[----:B------:R-:W-:Y:S01]  /*15c0*/  PLOP3.LUT P0, PT, PT, PT, UP1, 0x80, 0x8 ;  /* 0x000000000008781c */ /* 0x000fe20003f0f018 */
[----:B--2---:R3:W-:Y:S04]  /*15d0*/  STG.E desc[UR14][R14.64+0x4], R19 ;  /* 0x000004130e007986 */ /* 0x0047e8000c10190e */
[----:B------:R3:W-:Y:S08]  /*15e0*/  STG.E desc[UR14][R12.64+0x4], RZ ;  /* 0x000004ff0c007986 */ /* 0x0007f0000c10190e */
[----:B------:R-:W2:Y:S04]  /*15f0*/  @P0 LDG.E R21, desc[UR14][R16.64+0x8] ;  /* 0x0000080e10150981 */ /* 0x000ea8000c1e1900 */
[----:B--2---:R3:W-:Y:S04]  /*1600*/  @P0 STG.E desc[UR14][R14.64+0x8], R21 ;  /* 0x000008150e000986 */ /* 0x0047e8000c10190e */
[----:B------:R3:W-:Y:S02]  /*1610*/  @P0 STG.E desc[UR14][R12.64+0x8], RZ ;  /* 0x000008ff0c000986 */ /* 0x0007e4000c10190e */
.L_x_169:
[----:B-1-3--:R-:W1:Y:S02]  /*1620*/  LDC.64 R12, c[0x0][0x398] ;  /* 0x0000e600ff0c7b82 */ /* 0x00ae640000000a00 */
[----:B-1----:R-:W-:-:S06]  /*1630*/  IMAD.WIDE R12, R0, 0x4, R12 ;  /* 0x00000004000c7825 */ /* 0x002fcc00078e020c */
[----:B------:R-:W3:Y:S01]  /*1640*/  LDG.E R12, desc[UR14][R12.64] ;  /* 0x0000000e0c0c7981 */ /* 0x000ee2000c1e1900 */
[----:B------:R-:W-:Y:S01]  /*1650*/  BSSY.RECONVERGENT B0, `(.L_x_172) ;  /* 0x0000075000007945 */ /* 0x000fe20003800200 */
[----:B---3--:R-:W-:-:S13]  /*1660*/  ISETP.GE.AND P0, PT, R12, 0x2, PT ;  /* 0x000000020c00780c */ /* 0x008fda0003f06270 */
[----:B------:R-:W-:Y:S05]  /*1670*/  @!P0 BRA `(.L_x_173) ;  /* 0x0000000400c88947 */ /* 0x000fea0003800000 */
[----:B------:R-:W-:-:S07]  /*1680*/  IMAD.MOV.U32 R13, RZ, RZ, 0x1 ;  /* 0x00000001ff0d7424 */ /* 0x000fce00078e00ff */
.L_x_179:
[----:B0---4-:R-:W2:Y:S01]  /*1690*/  LDC R15, c[0x0][0x3a8] ;  /* 0x0000ea00ff0f7b82 */ /* 0x011ea20000000800 */
[----:B------:R-:W-:Y:S01]  /*16a0*/  UISETP.GE.U32.AND UP1, UPT, UR8, 0x7, UPT ;  /* 0x000000070800788c */ /* 0x000fe2000bf26070 */
[----:B------:R-:W-:Y:S02]  /*16b0*/  IMAD.MOV.U32 R21, RZ, RZ, RZ ;  /* 0x000000ffff157224 */ /* 0x000fe400078e00ff */
[----:B--2---:R-:W-:-:S06]  /*16c0*/  IMAD.WIDE R2, R15, 0x4, R2 ;  /* 0x000000040f027825 */ /* 0x004fcc00078e0202 */
[----:B------:R-:W-:Y:S05]  /*16d0*/  BRA.U !UP1, `(.L_x_174) ;  /* 0x0000000109c07547 */ /* 0x000fea000b800000 */
[----:B------:R-:W-:-:S07]  /*16e0*/  IMAD.MOV.U32 R21, RZ, RZ, RZ ;  /* 0x000000ffff157224 */ /* 0x000fce00078e00ff */
.L_x_175:
[----:B------:R-:W-:-:S04]  /*16f0*/  IMAD.WIDE.U32 R14, R21, 0x4, R2 ;  /* 0x00000004150e7825 */ /* 0x000fc800078e0002 */
[----:B------:R-:W-:Y:S01]  /*1700*/  IMAD.WIDE.U32 R16, R21, 0x4, R4 ;  /* 0x0000000415107825 */ /* 0x000fe200078e0004 */
[----:B------:R-:W2:Y:S04]  /*1710*/  LDG.E R23, desc[UR14][R14.64] ;  /* 0x0000000e0e177981 */ /* 0x000ea8000c1e1900 */
[----:B------:R-:W2:Y:S02]  /*1720*/  LDG.E R18, desc[UR14][R16.64] ;  /* 0x0000000e10127981 */ /* 0x000ea4000c1e1900 */
[----:B--2---:R-:W-:Y:S01]  /*1730*/  FSETP.GT.AND P0, PT, R23, R18, PT ;  /* 0x000000121700720b */ /* 0x004fe20003f04000 */
[----:B------:R-:W-:-:S12]  /*1740*/  IMAD.WIDE.U32 R18, R21, 0x4, R6 ;  /* 0x0000000415127825 */ /* 0x000fd800078e0006 */
[----:B------:R0:W-:Y:S04]  /*1750*/  @P0 STG.E desc[UR14][R16.64], R23 ;  /* 0x0000001710000986 */ /* 0x0001e8000c10190e */
[----:B------:R-:W-:Y:S04]  /*1760*/  @P0 STG.E desc[UR14][R18.64], R13 ;  /* 0x0000000d12000986 */ /* 0x000fe8000c10190e */
[----:B------:R-:W2:Y:S04]  /*1770*/  LDG.E R25, desc[UR14][R14.64+0x4] ;  /* 0x0000040e0e197981 */ /* 0x000ea8000c1e1900 */
[----:B------:R-:W2:Y:S02]  /*1780*/  LDG.E R22, desc[UR14][R16.64+0x4] ;  /* 0x0000040e10167981 */ /* 0x000ea4000c1e1900 */
[----:B--2---:R-:W-:-:S13]  /*1790*/  FSETP.GT.AND P0, PT, R25, R22, PT ;  /* 0x000000161900720b */ /* 0x004fda0003f04000 */
[----:B------:R1:W-:Y:S04]  /*17a0*/  @P0 STG.E desc[UR14][R16.64+0x4], R25 ;  /* 0x0000041910000986 */ /* 0x0003e8000c10190e */
[----:B------:R-:W-:Y:S04]  /*17b0*/  @P0 STG.E desc[UR14][R18.64+0x4], R13 ;  /* 0x0000040d12000986 */ /* 0x000fe8000c10190e */
[----:B------:R-:W2:Y:S04]  /*17c0*/  LDG.E R27, desc[UR14][R14.64+0x8] ;  /* 0x0000080e0e1b7981 */ /* 0x000ea8000c1e1900 */
[----:B------:R-:W2:Y:S02]  /*17d0*/  LDG.E R22, desc[UR14][R16.64+0x8] ;  /* 0x0000080e10167981 */ /* 0x000ea4000c1e1900 */
[----:B--2---:R-:W-:-:S13]  /*17e0*/  FSETP.GT.AND P0, PT, R27, R22, PT ;  /* 0x000000161b00720b */ /* 0x004fda0003f04000 */
[----:B------:R2:W-:Y:S04]  /*17f0*/  @P0 STG.E desc[UR14][R16.64+0x8], R27 ;  /* 0x0000081b10000986 */ /* 0x0005e8000c10190e */
[----:B------:R-:W-:Y:S04]  /*1800*/  @P0 STG.E desc[UR14][R18.64+0x8], R13 ;  /* 0x0000080d12000986 */ /* 0x000fe8000c10190e */
[----:B0-----:R-:W3:Y:S04]  /*1810*/  LDG.E R23, desc[UR14][R14.64+0xc] ;  /* 0x00000c0e0e177981 */ /* 0x001ee8000c1e1900 */
[----:B------:R-:W3:Y:S02]  /*1820*/  LDG.E R22, desc[UR14][R16.64+0xc] ;  /* 0x00000c0e10167981 */ /* 0x000ee4000c1e1900 */
[----:B---3--:R-:W-:-:S13]  /*1830*/  FSETP.GT.AND P0, PT, R23, R22, PT ;  /* 0x000000161700720b */ /* 0x008fda0003f04000 */
[----:B------:R0:W-:Y:S04]  /*1840*/  @P0 STG.E desc[UR14][R16.64+0xc], R23 ;  /* 0x00000c1710000986 */ /* 0x0001e8000c10190e */
[----:B------:R-:W-:Y:S04]  /*1850*/  @P0 STG.E desc[UR14][R18.64+0xc], R13 ;  /* 0x00000c0d12000986 */ /* 0x000fe8000c10190e */
[----:B-1----:R-:W3:Y:S04]  /*1860*/  LDG.E R25, desc[UR14][R14.64+0x10] ;  /* 0x0000100e0e197981 */ /* 0x002ee8000c1e1900 */
[----:B------:R-:W3:Y:S02]  /*1870*/  LDG.E R22, desc[UR14][R16.64+0x10] ;  /* 0x0000100e10167981 */ /* 0x000ee4000c1e1900 */
[----:B---3--:R-:W-:-:S13]  /*1880*/  FSETP.GT.AND P0, PT, R25, R22, PT ;  /* 0x000000161900720b */ /* 0x008fda0003f04000 */
[----:B------:R1:W-:Y:S04]  /*1890*/  @P0 STG.E desc[UR14][R16.64+0x10], R25 ;  /* 0x0000101910000986 */ /* 0x0003e8000c10190e */
[----:B------:R3:W-:Y:S04]  /*18a0*/  @P0 STG.E desc[UR14][R18.64+0x10], R13 ;  /* 0x0000100d12000986 */ /* 0x0007e8000c10190e */
[----:B--2---:R-:W2:Y:S04]  /*18b0*/  LDG.E R27, desc[UR14][R14.64+0x14] ;  /* 0x0000140e0e1b7981 */ /* 0x004ea8000c1e1900 */
[----:B------:R-:W2:Y:S02]  /*18c0*/  LDG.E R22, desc[UR14][R16.64+0x14] ;  /* 0x0000140e10167981 */ /* 0x000ea4000c1e1900 */
[----:B--2---:R-:W-:-:S13]  /*18d0*/  FSETP.GT.AND P0, PT, R27, R22, PT ;  /* 0x000000161b00720b */ /* 0x004fda0003f04000 */
[----:B------:R3:W-:Y:S04]  /*18e0*/  @P0 STG.E desc[UR14][R16.64+0x14], R27 ;  /* 0x0000141b10000986 */ /* 0x0007e8000c10190e */
[----:B------:R3:W-:Y:S04]  /*18f0*/  @P0 STG.E desc[UR14][R18.64+0x14], R13 ;  /* 0x0000140d12000986 */ /* 0x0007e8000c10190e */
[----:B0-----:R-:W2:Y:S04]  /*1900*/  LDG.E R23, desc[UR14][R14.64+0x18] ;  /* 0x0000180e0e177981 */ /* 0x001ea8000c1e1900 */
[----:B------:R-:W2:Y:S02]  /*1910*/  LDG.E R22, desc[UR14][R16.64+0x18] ;  /* 0x0000180e10167981 */ /* 0x000ea4000c1e1900 */
[----:B--2---:R-:W-:-:S13]  /*1920*/  FSETP.GT.AND P0, PT, R23, R22, PT ;  /* 0x000000161700720b */ /* 0x004fda0003f04000 */
[----:B------:R3:W-:Y:S04]  /*1930*/  @P0 STG.E desc[UR14][R16.64+0x18], R23 ;  /* 0x0000181710000986 */ /* 0x0007e8000c10190e */
[----:B------:R3:W-:Y:S04]  /*1940*/  @P0 STG.E desc[UR14][R18.64+0x18], R13 ;  /* 0x0000180d12000986 */ /* 0x0007e8000c10190e */
[----:B-1----:R-:W2:Y:S04]  /*1950*/  LDG.E R25, desc[UR14][R14.64+0x1c] ;  /* 0x00001c0e0e197981 */ /* 0x002ea8000c1e1900 */
[----:B------:R-:W2:Y:S01]  /*1960*/  LDG.E R22, desc[UR14][R16.64+0x1c] ;  /* 0x00001c0e10167981 */ /* 0x000ea2000c1e1900 */
[----:B------:R-:W-:Y:S01]  /*1970*/  VIADD R21, R21, 0x8 ;  /* 0x0000000815157836 */ /* 0x000fe20000000000 */
[----:B--2---:R-:W-:-:S13]  /*1980*/  FSETP.GT.AND P0, PT, R25, R22, PT ;  /* 0x000000161900720b */ /* 0x004fda0003f04000 */
[----:B------:R3:W-:Y:S04]  /*1990*/  @P0 STG.E desc[UR14][R16.64+0x1c], R25 ;  /* 0x00001c1910000986 */ /* 0x0007e8000c10190e */
[----:B------:R3:W-:Y:S01]  /*19a0*/  @P0 STG.E desc[UR14][R18.64+0x1c], R13 ;  /* 0x00001c0d12000986 */ /* 0x0007e2000c10190e */
[----:B------:R-:W-:-:S13]  /*19b0*/  ISETP.NE.AND P0, PT, R21, UR5, PT ;  /* 0x0000000515007c0c */ /* 0x000fda000bf05270 */
[----:B---3--:R-:W-:Y:S05]  /*19c0*/  @P0 BRA `(.L_x_175) ;  /* 0xfffffffc00480947 */ /* 0x008fea000383ffff */
[----:B------:R-:W-:-:S07]  /*19d0*/  IMAD.U32 R21, RZ, RZ, UR5 ;  /* 0x00000005ff157e24 */ /* 0x000fce000f8e00ff */
.L_x_174:
[----:B------:R-:W-:-:S09]  /*19e0*/  UISETP.NE.AND UP1, UPT, UR10, URZ, UPT ;  /* 0x000000ff0a00728c */ /* 0x000fd2000bf25270 */
[----:B------:R-:W-:Y:S05]  /*19f0*/  BRA.U !UP1, `(.L_x_176) ;  /* 0x0000000109dc7547 */ /* 0x000fea000b800000 */
[----:B------:R-:W-:Y:S02]  /*1a00*/  UISETP.GE.U32.AND UP1, UPT, UR11, 0x3, UPT ;  /* 0x000000030b00788c */ /* 0x000fe4000bf26070 */
[----:B------:R-:W-:-:S07]  /*1a10*/  UISETP.NE.AND UP2, UPT, UR12, URZ, UPT ;  /* 0x000000ff0c00728c */ /* 0x000fce000bf45270 */
[----:B------:R-:W-:Y:S05]  /*1a20*/  BRA.U !UP1, `(.L_x_177) ;  /* 0x0000000109607547 */ /* 0x000fea000b800000 */
[----:B------:R-:W-:-:S04]  /*1a30*/  IMAD.WIDE.U32 R14, R21, 0x4, R2 ;  /* 0x00000004150e7825 */ /* 0x000fc800078e0002 */
[----:B------:R-:W-:Y:S01]  /*1a40*/  IMAD.WIDE.U32 R16, R21, 0x4, R4 ;  /* 0x0000000415107825 */ /* 0x000fe200078e0004 */
[----:B------:R-:W2:Y:S04]  /*1a50*/  LDG.E R23, desc[UR14][R14.64] ;  /* 0x0000000e0e177981 */ /* 0x000ea8000c1e1900 */
[----:B------:R-:W2:Y:S02]  /*1a60*/  LDG.E R18, desc[UR14][R16.64] ;  /* 0x0000000e10127981 */ /* 0x000ea4000c1e1900 */
[----:B--2---:R-:W-:Y:S01]  /*1a70*/  FSETP.GT.AND P0, PT, R23, R18, PT ;  /* 0x000000121700720b */ /* 0x004fe20003f04000 */
[----:B------:R-:W-:-:S12]  /*1a80*/  IMAD.WIDE.U32 R18, R21, 0x4, R6 ;  /* 0x0000000415127825 */ /* 0x000fd800078e0006 */
[----:B------:R0:W-:Y:S04]  /*1a90*/  @P0 STG.E desc[UR14][R16.64], R23 ;  /* 0x0000001710000986 */ /* 0x0001e8000c10190e */
[----:B------:R1:W-:Y:S04]  /*1aa0*/  @P0 STG.E desc[UR14][R18.64], R13 ;  /* 0x0000000d12000986 */ /* 0x0003e8000c10190e */
[----:B------:R-:W2:Y:S04]  /*1ab0*/  LDG.E R25, desc[UR14][R14.64+0x4] ;  /* 0x0000040e0e197981 */ /* 0x000ea8000c1e1900 */
[----:B------:R-:W2:Y:S02]  /*1ac0*/  LDG.E R22, desc[UR14][R16.64+0x4] ;  /* 0x0000040e10167981 */ /* 0x000ea4000c1e1900 */
[----:B--2---:R-:W-:-:S13]  /*1ad0*/  FSETP.GT.AND P0, PT, R25, R22, PT ;  /* 0x000000161900720b */ /* 0x004fda0003f04000 */
[----:B------:R1:W-:Y:S04]  /*1ae0*/  @P0 STG.E desc[UR14][R16.64+0x4], R25 ;  /* 0x0000041910000986 */ /* 0x0003e8000c10190e */
[----:B------:R1:W-:Y:S04]  /*1af0*/  @P0 STG.E desc[UR14][R18.64+0x4], R13 ;  /* 0x0000040d12000986 */ /* 0x0003e8000c10190e */
[----:B------:R-:W2:Y:S04]  /*1b00*/  LDG.E R27, desc[UR14][R14.64+0x8] ;  /* 0x0000080e0e1b7981 */ /* 0x000ea8000c1e1900 */
[----:B------:R-:W2:Y:S02]  /*1b10*/  LDG.E R22, desc[UR14][R16.64+0x8] ;  /* 0x0000080e10167981 */ /* 0x000ea4000c1e1900 */
[----:B--2---:R-:W-:-:S13]  /*1b20*/  FSETP.GT.AND P0, PT, R27, R22, PT ;  /* 0x000000161b00720b */ /* 0x004fda0003f04000 */
[----:B------:R1:W-:Y:S04]  /*1b30*/  @P0 STG.E desc[UR14][R16.64+0x8], R27 ;  /* 0x0000081b10000986 */ /* 0x0003e8000c10190e */
[----:B------:R1:W-:Y:S04]  /*1b40*/  @P0 STG.E desc[UR14][R18.64+0x8], R13 ;  /* 0x0000080d12000986 */ /* 0x0003e8000c10190e */
[----:B0-----:R-:W2:Y:S04]  /*1b50*/  LDG.E R23, desc[UR14][R14.64+0xc] ;  /* 0x00000c0e0e177981 */ /* 0x001ea8000c1e1900 */
[----:B------:R-:W2:Y:S01]  /*1b60*/  LDG.E R22, desc[UR14][R16.64+0xc] ;  /* 0x00000c0e10167981 */ /* 0x000ea2000c1e1900 */
[----:B------:R-:W-:Y:S01]  /*1b70*/  VIADD R21, R21, 0x4 ;  /* 0x0000000415157836 */ /* 0x000fe20000000000 */
[----:B--2---:R-:W-:-:S13]  /*1b80*/  FSETP.GT.AND P0, PT, R23, R22, PT ;  /* 0x000000161700720b */ /* 0x004fda0003f04000 */
[----:B------:R1:W-:Y:S04]  /*1b90*/  @P0 STG.E desc[UR14][R16.64+0xc], R23 ;  /* 0x00000c1710000986 */ /* 0x0003e8000c10190e */
[----:B------:R1:W-:Y:S02]  /*1ba0*/  @P0 STG.E desc[UR14][R18.64+0xc], R13 ;  /* 0x00000c0d12000986 */ /* 0x0003e4000c10190e */
.L_x_177:
[----:B------:R-:W-:Y:S05]  /*1bb0*/  BRA.U !UP2, `(.L_x_176) ;  /* 0x000000010a6c7547 */ /* 0x000fea000b800000 */
[----:B------:R-:W0:Y:S01]  /*1bc0*/  LDCU UR6, c[0x0][0x3a8] ;  /* 0x00007500ff0677ac */ /* 0x000e220008000800 */
[----:B------:R-:W-:Y:S02]  /*1bd0*/  UISETP.NE.AND UP2, UPT, UR12, 0x1, UPT ;  /* 0x000000010c00788c */ /* 0x000fe4000bf45270 */
[----:B0-----:R-:W-:-:S07]  /*1be0*/  ULOP3.LUT UP1, URZ, UR6, 0x1, URZ, 0xc0, !UPT ;  /* 0x0000000106ff7892 */ /* 0x001fce000f82c0ff */
[----:B------:R-:W-:Y:S05]  /*1bf0*/  BRA.U !UP2, `(.L_x_178) ;  /* 0x000000010a387547 */ /* 0x000fea000b800000 */
[----:B------:R-:W-:-:S04]  /*1c00*/  IMAD.WIDE.U32 R14, R21, 0x4, R2 ;  /* 0x00000004150e7825 */ /* 0x000fc800078e0002 */
[----:B-1----:R-:W-:Y:S01]  /*1c10*/  IMAD.WIDE.U32 R16, R21, 0x4, R4 ;  /* 0x0000000415107825 */ /* 0x002fe200078e0004 */
[----:B------:R-:W2:Y:S04]  /*1c20*/  LDG.E R23, desc[UR14][R14.64] ;  /* 0x0000000e0e177981 */ /* 0x000ea8000c1e1900 */
[----:B------:R-:W2:Y:S02]  /*1c30*/  LDG.E R18, desc[UR14][R16.64] ;  /* 0x0000000e10127981 */ /* 0x000ea4000c1e1900 */
[----:B--2---:R-:W-:Y:S01]  /*1c40*/  FSETP.GT.AND P0, PT, R23, R18, PT ;  /* 0x000000121700720b */ /* 0x004fe20003f04000 */
[----:B------:R-:W-:-:S12]  /*1c50*/  IMAD.WIDE.U32 R18, R21, 0x4, R6 ;  /* 0x0000000415127825 */ /* 0x000fd800078e0006 */
[----:B------:R0:W-:Y:S04]  /*1c60*/  @P0 STG.E desc[UR14][R16.64], R23 ;  /* 0x0000001710000986 */ /* 0x0001e8000c10190e */
[----:B------:R0:W-:Y:S04]  /*1c70*/  @P0 STG.E desc[UR14][R18.64], R13 ;  /* 0x0000000d12000986 */ /* 0x0001e8000c10190e */
[----:B------:R-:W2:Y:S04]  /*1c80*/  LDG.E R25, desc[UR14][R14.64+0x4] ;  /* 0x0000040e0e197981 */ /* 0x000ea8000c1e1900 */
[----:B------:R-:W2:Y:S01]  /*1c90*/  LDG.E R22, desc[UR14][R16.64+0x4] ;  /* 0x0000040e10167981 */ /* 0x000ea2000c1e1900 */
[----:B------:R-:W-:Y:S01]  /*1ca0*/  VIADD R21, R21, 0x2 ;  /* 0x0000000215157836 */ /* 0x000fe20000000000 */
[----:B--2---:R-:W-:-:S13]  /*1cb0*/  FSETP.GT.AND P0, PT, R25, R22, PT ;  /* 0x000000161900720b */ /* 0x004fda0003f04000 */
[----:B------:R0:W-:Y:S04]  /*1cc0*/  @P0 STG.E desc[UR14][R16.64+0x4], R25 ;  /* 0x0000041910000986 */ /* 0x0001e8000c10190e */
[----:B------:R0:W-:Y:S02]  /*1cd0*/  @P0 STG.E desc[UR14][R18.64+0x4], R13 ;  /* 0x0000040d12000986 */ /* 0x0001e4000c10190e */
.L_x_178:
[----:B------:R-:W-:Y:S05]  /*1ce0*/  BRA.U !UP1, `(.L_x_176) ;  /* 0x0000000109207547 */ /* 0x000fea000b800000 */
[----:B01----:R-:W-:-:S04]  /*1cf0*/  IMAD.WIDE.U32 R16, R21, 0x4, R2 ;  /* 0x0000000415107825 */ /* 0x003fc800078e0002 */
[----:B------:R-:W-:Y:S02]  /*1d00*/  IMAD.WIDE.U32 R14, R21, 0x4, R4 ;  /* 0x00000004150e7825 */ /* 0x000fe400078e0004 */
[----:B------:R-:W2:Y:S04]  /*1d10*/  LDG.E R17, desc[UR14][R16.64] ;  /* 0x0000000e10117981 */ /* 0x000ea8000c1e1900 */
[----:B------:R-:W2:Y:S02]  /*1d20*/  LDG.E R18, desc[UR14][R14.64] ;  /* 0x0000000e0e127981 */ /* 0x000ea4000c1e1900 */
[----:B--2---:R-:W-:-:S13]  /*1d30*/  FSETP.GT.AND P0, PT, R17, R18, PT ;  /* 0x000000121100720b */ /* 0x004fda0003f04000 */
[----:B------:R-:W-:Y:S01]  /*1d40*/  @P0 IMAD.WIDE.U32 R18, R21, 0x4, R6 ;  /* 0x0000000415120825 */ /* 0x000fe200078e0006 */
[----:B------:R2:W-:Y:S04]  /*1d50*/  @P0 STG.E desc[UR14][R14.64], R17 ;  /* 0x000000110e000986 */ /* 0x0005e8000c10190e */
[----:B------:R2:W-:Y:S02]  /*1d60*/  @P0 STG.E desc[UR14][R18.64], R13 ;  /* 0x0000000d12000986 */ /* 0x0005e4000c10190e */
.L_x_176:
[----:B012---:R-:W-:-:S05]  /*1d70*/  VIADD R13, R13, 0x1 ;  /* 0x000000010d0d7836 */ /* 0x007fca0000000000 */
[----:B------:R-:W-:-:S13]  /*1d80*/  ISETP.NE.AND P0, PT, R13, R12, PT ;  /* 0x0000000c0d00720c */ /* 0x000fda0003f05270 */
[----:B------:R-:W-:Y:S05]  /*1d90*/  @P0 BRA `(.L_x_179) ;  /* 0xfffffff8003c0947 */ /* 0x000fea000383ffff */
.L_x_173:
[----:B------:R-:W-:Y:S05]  /*1da0*/  BSYNC.RECONVERGENT B0 ;  /* 0x0000000000007941 */ /* 0x000fea0003800200 */
.L_x_172:
[----:B------:R-:W1:Y:S01]  /*1db0*/  LDCU UR6, c[0x0][0x3a0] ;  /* 0x00007400ff0677ac */ /* 0x000e620008000800 */
[----:B------:R-:W-:Y:S02]  /*1dc0*/  VIADD R0, R0, UR4 ;  /* 0x0000000400007c36 */ /* 0x000fe40008000000 */
[----:B------:R-:W-:Y:S02]  /*1dd0*/  VIADD R10, R10, 0x1 ;  /* 0x000000010a0a7836 */ /* 0x000fe40000000000 */
[----:B------:R-:W-:Y:S02]  /*1de0*/  VIADD R9, R9, 0x1 ;  /* 0x0000000109097836 */ /* 0x000fe40000000000 */
[----:B------:R-:W-:Y:S01]  /*1df0*/  VIADD R8, R8, 0x1 ;  /* 0x0000000108087836 */ /* 0x000fe20000000000 */
[----:B-1----:R-:W-:-:S13]  /*1e00*/  ISETP.GE.AND P0, PT, R0, UR6, PT ;  /* 0x0000000600007c0c */ /* 0x002fda000bf06270 */
[----:B------:R-:W-:Y:S05]  /*1e10*/  @!P0 BRA `(.L_x_180) ;  /* 0xffffffe000f88947 */ /* 0x000fea000383ffff */
[----:B------:R-:W-:Y:S05]  /*1e20*/  BSYNC.RECONVERGENT B1 ;  /* 0x0000000000017941 */ /* 0x000fea0003800200 */
.L_x_157:
[----:B------:R-:W-:Y:S05]  /*1e30*/  EXIT ;  /* 0x000000000000794d */ /* 0x000fea0003800000 */
.L_x_181:
        /* <DEDUP_REMOVED lines=12> */
.L_x_260:


//--------------------- .text.reduce_sum          --------------------------
	.section	.text.reduce_sum,"ax",@progbits
	.align	128
        .global         reduce_sum
        .type           reduce_sum,@function
        .size           reduce_sum,(.L_x_261 - reduce_sum)
        .other          reduce_sum,@"STO_CUDA_ENTRY STV_DEFAULT"
reduce_sum:
.text.reduce_sum:
[----:B------:R-:W-:Y:S01]  /*0000*/  LDC R1, c[0x0][0x37c] ;  /* 0x0000df00ff017b82 */ /* 0x000fe20000000800 */
[----:B------:R-:W0:Y:S07]  /*0010*/  S2R R3, SR_TID.X ;  /* 0x0000000000037919 */ /* 0x000e2e0000002100 */
[----:B------:R-:W0:Y:S01]  /*0020*/  S2UR UR4, SR_CTAID.X ;  /* 0x00000000000479c3 */ /* 0x000e220000002500 */
[----:B------:R-:W1:Y:S07]  /*0030*/  LDCU UR6, c[0x0][0x398] ;  /* 0x00007300ff0677ac */ /* 0x000e6e0008000800 */
[----:B------:R-:W0:Y:S01]  /*0040*/  LDC R0, c[0x0][0x360] ;  /* 0x0000d800ff007b82 */ /* 0x000e220000000800 */
[----:B------:R-:W2:Y:S07]  /*0050*/  LDCU UR5, c[0x0][0x370] ;  /* 0x00006e00ff0577ac */ /* 0x000eae0008000800 */
[----:B------:R-:W3:Y:S01]  /*0060*/  LDC R5, c[0x0][0x3a0] ;  /* 0x0000e800ff057b82 */ /* 0x000ee20000000800 */
[----:B0-----:R-:W-:-:S02]  /*0070*/  IMAD R3, R0, UR4, R3 ;  /* 0x0000000400037c24 */ /* 0x001fc4000f8e0203 */
[----:B--2---:R-:W-:Y:S01]  /*0080*/  IMAD R0, R0, UR5, RZ ;  /* 0x0000000500007c24 */ /* 0x004fe2000f8e02ff */
[----:B---3--:R-:W-:-:S04]  /*0090*/  ISETP.GE.AND P0, PT, R5, 0x1, PT ;  /* 0x000000010500780c */ /* 0x008fc80003f06270 */
[----:B-1----:R-:W-:-:S13]  /*00a0*/  ISETP.GE.OR P0, PT, R3, UR6, !P0 ;  /* 0x0000000603007c0c */ /* 0x002fda000c706670 */
[----:B------:R-:W-:Y:S05]  /*00b0*/  @P0 EXIT ;  /* 0x000000000000094d */ /* 0x000fea0003800000 */
[----:B------:R-:W-:Y:S01]  /*00c0*/  LOP3.LUT R2, R5, 0x7, RZ, 0xc0, !PT ;  /* 0x0000000705027812 */ /* 0x000fe200078ec0ff */
[----:B------:R-:W-:Y:S01]  /*00d0*/  IMAD.MOV.U32 R7, RZ, RZ, RZ ;  /* 0x000000ffff077224 */ /* 0x000fe200078e00ff */
[----:B------:R-:W-:Y:S01]  /*00e0*/  PRMT R6, RZ, 0x7610, R6 ;  /* 0x00007610ff067816 */ /* 0x000fe20000000006 */
[C---:B------:R-:W-:Y:S01]  /*00f0*/  VIADD R9, R3.reuse, 0xffffffff ;  /* 0xffffffff03097836 */ /* 0x040fe20000000000 */
[----:B------:R-:W-:Y:S01]  /*0100*/  PRMT R8, RZ, 0x7610, R8 ;  /* 0x00007610ff087816 */ /* 0x000fe20000000008 */
[----:B------:R-:W-:Y:S01]  /*0110*/  VIADD R4, R2, 0xffffffff ;  /* 0xffffffff02047836 */ /* 0x000fe20000000000 */
[----:B------:R-:W-:Y:S01]  /*0120*/  PRMT R10, R3, 0x7610, R10 ;  /* 0x00007610030a7816 */ /* 0x000fe2000000000a */
[----:B------:R-:W0:Y:S03]  /*0130*/  LDCU.64 UR6, c[0x0][0x358] ;  /* 0x00006b00ff0677ac */ /* 0x000e260008000a00 */
[----:B------:R-:W-:-:S02]  /*0140*/  ISETP.GE.U32.AND P0, PT, R4, 0x3, PT ;  /* 0x000000030400780c */ /* 0x000fc40003f06070 */
[C---:B------:R-:W-:Y:S02]  /*0150*/  LOP3.LUT R4, R5.reuse, 0x3, RZ, 0xc0, !PT ;  /* 0x0000000305047812 */ /* 0x040fe400078ec0ff */
[----:B------:R-:W-:-:S09]  /*0160*/  LOP3.LUT R5, R5, 0x7ffffff8, RZ, 0xc0, !PT ;  /* 0x7ffffff805057812 */ /* 0x000fd200078ec0ff */
.L_x_198:
[----:B-1----:R-:W1:Y:S01]  /*0170*/  LDCU UR4, c[0x0][0x3a0] ;  /* 0x00007400ff0477ac */ /* 0x002e620008000800 */
[C---:B------:R-:W-:Y:S01]  /*0180*/  ISETP.GT.AND P1, PT, R3.reuse, RZ, PT ;  /* 0x000000ff0300720c */ /* 0x040fe20003f24270 */
[----:B------:R-:W-:Y:S01]  /*0190*/  BSSY.RECONVERGENT B0, `(.L_x_182) ;  /* 0x0000070000007945 */ /* 0x000fe20003800200 */
[----:B------:R-:W-:Y:S02]  /*01a0*/  IMAD.MOV.U32 R18, RZ, RZ, RZ ;  /* 0x000000ffff127224 */ /* 0x000fe400078e00ff */
[----:B-1----:R-:W-:-:S05]  /*01b0*/  IMAD R11, R3, UR4, RZ ;  /* 0x00000004030b7c24 */ /* 0x002fca000f8e02ff */
[----:B------:R-:W-:-:S04]  /*01c0*/  SHF.R.S32.HI R19, RZ, 0x1f, R11 ;  /* 0x0000001fff137819 */ /* 0x000fc8000001140b */
[----:B0-2---:R-:W-:Y:S05]  /*01d0*/  @!P1 BRA `(.L_x_183) ;  /* 0x0000000400ac9947 */ /* 0x005fea0003800000 */
[----:B------:R-:W-:Y:S01]  /*01e0*/  IMAD R12, R0, R7, R9 ;  /* 0x00000007000c7224 */ /* 0x000fe200078e0209 */
[----:B------:R-:W-:Y:S01]  /*01f0*/  BSSY.RECONVERGENT B1, `(.L_x_184) ;  /* 0x000002d000017945 */ /* 0x000fe20003800200 */
[----:B------:R-:W-:Y:S01]  /*0200*/  LOP3.LUT P2, RZ, R3, 0xf, RZ, 0xc0, !PT ;  /* 0x0000000f03ff7812 */ /* 0x000fe2000784c0ff */
[----:B------:R-:W-:Y:S02]  /*0210*/  IMAD.MOV.U32 R15, RZ, RZ, RZ ;  /* 0x000000ffff0f7224 */ /* 0x000fe400078e00ff */
[----:B------:R-:W-:Y:S01]  /*0220*/  ISETP.GE.U32.AND P1, PT, R12, 0xf, PT ;  /* 0x0000000f0c00780c */ /* 0x000fe20003f26070 */
[----:B------:R-:W-:-:S12]  /*0230*/  IMAD.MOV.U32 R18, RZ, RZ, RZ ;  /* 0x000000ffff127224 */ /* 0x000fd800078e00ff */
[----:B------:R-:W-:Y:S05]  /*0240*/  @!P1 BRA `(.L_x_185) ;  /* 0x00000000009c9947 */ /* 0x000fea0003800000 */
[----:B------:R-:W1:Y:S01]  /*0250*/  LDCU.64 UR4, c[0x0][0x390] ;  /* 0x00007200ff0477ac */ /* 0x000e620008000a00 */
[----:B------:R-:W-:Y:S01]  /*0260*/  LOP3.LUT R15, R3, 0x7ffffff0, RZ, 0xc0, !PT ;  /* 0x7ffffff0030f7812 */ /* 0x000fe200078ec0ff */
[----:B------:R-:W-:-:S04]  /*0270*/  IMAD.MOV.U32 R18, RZ, RZ, RZ ;  /* 0x000000ffff127224 */ /* 0x000fc800078e00ff */
[----:B------:R-:W-:Y:S01]  /*0280*/  IMAD.MOV R14, RZ, RZ, -R15 ;  /* 0x000000ffff0e7224 */ /* 0x000fe200078e0a0f */
[----:B-1----:R-:W-:-:S04]  /*0290*/  UIADD3 UR4, UP0, UPT, UR4, 0x20, URZ ;  /* 0x0000002004047890 */ /* 0x002fc8000ff1e0ff */
[----:B------:R-:W-:Y:S02]  /*02a0*/  UIADD3.X UR5, UPT, UPT, URZ, UR5, URZ, UP0, !UPT ;  /* 0x00000005ff057290 */ /* 0x000fe400087fe4ff */
[----:B------:R-:W-:-:S04]  /*02b0*/  IMAD.U32 R21, RZ, RZ, UR4 ;  /* 0x00000004ff157e24 */ /* 0x000fc8000f8e00ff */
[----:B------:R-:W-:-:S07]  /*02c0*/  IMAD.U32 R20, RZ, RZ, UR5 ;  /* 0x00000005ff147e24 */ /* 0x000fce000f8e00ff */
.L_x_186:
[----:B------:R-:W-:Y:S02]  /*02d0*/  IMAD.MOV.U32 R12, RZ, RZ, R21 ;  /* 0x000000ffff0c7224 */ /* 0x000fe400078e0015 */
[----:B------:R-:W-:-:S05]  /*02e0*/  IMAD.MOV.U32 R13, RZ, RZ, R20 ;  /* 0x000000ffff0d7224 */ /* 0x000fca00078e0014 */
[----:B0-----:R-:W2:Y:S04]  /*02f0*/  LDG.E R21, desc[UR6][R12.64+-0x20] ;  /* 0xffffe0060c157981 */ /* 0x001ea8000c1e1900 */
[----:B------:R-:W2:Y:S04]  /*0300*/  LDG.E R22, desc[UR6][R12.64+-0x1c] ;  /* 0xffffe4060c167981 */ /* 0x000ea8000c1e1900 */
[----:B------:R-:W3:Y:S04]  /*0310*/  LDG.E R25, desc[UR6][R12.64+-0x18] ;  /* 0xffffe8060c197981 */ /* 0x000ee8000c1e1900 */
[----:B------:R-:W3:Y:S04]  /*0320*/  LDG.E R24, desc[UR6][R12.64+-0x14] ;  /* 0xffffec060c187981 */ /* 0x000ee8000c1e1900 */
[----:B------:R-:W4:Y:S04]  /*0330*/  LDG.E R20, desc[UR6][R12.64+-0x10] ;  /* 0xfffff0060c147981 */ /* 0x000f28000c1e1900 */
[----:B------:R-:W4:Y:S04]  /*0340*/  LDG.E R23, desc[UR6][R12.64+-0xc] ;  /* 0xfffff4060c177981 */ /* 0x000f28000c1e1900 */
[----:B------:R-:W5:Y:S04]  /*0350*/  LDG.E R16, desc[UR6][R12.64+-0x8] ;  /* 0xfffff8060c107981 */ /* 0x000f68000c1e1900 */
[----:B------:R-:W5:Y:S01]  /*0360*/  LDG.E R17, desc[UR6][R12.64+-0x4] ;  /* 0xfffffc060c117981 */ /* 0x000f62000c1e1900 */
[----:B--2---:R-:W-:-:S03]  /*0370*/  IADD3 R22, PT, PT, R22, R21, R18 ;  /* 0x0000001516167210 */ /* 0x004fc60007ffe012 */
[----:B------:R-:W2:Y:S04]  /*0380*/  LDG.E R18, desc[UR6][R12.64] ;  /* 0x000000060c127981 */ /* 0x000ea8000c1e1900 */
[----:B------:R-:W2:Y:S01]  /*0390*/  LDG.E R21, desc[UR6][R12.64+0x4] ;  /* 0x000004060c157981 */ /* 0x000ea2000c1e1900 */
[----:B---3--:R-:W-:-:S03]  /*03a0*/  IADD3 R24, PT, PT, R24, R25, R22 ;  /* 0x0000001918187210 */ /* 0x008fc60007ffe016 */
[----:B------:R-:W3:Y:S04]  /*03b0*/  LDG.E R25, desc[UR6][R12.64+0x8] ;  /* 0x000008060c197981 */ /* 0x000ee8000c1e1900 */
[----:B------:R-:W3:Y:S01]  /*03c0*/  LDG.E R22, desc[UR6][R12.64+0xc] ;  /* 0x00000c060c167981 */ /* 0x000ee2000c1e1900 */
[----:B----4-:R-:W-:-:S03]  /*03d0*/  IADD3 R24, PT, PT, R23, R20, R24 ;  /* 0x0000001417187210 */ /* 0x010fc60007ffe018 */
[----:B------:R-:W4:Y:S04]  /*03e0*/  LDG.E R23, desc[UR6][R12.64+0x10] ;  /* 0x000010060c177981 */ /* 0x000f28000c1e1900 */
[----:B------:R-:W4:Y:S01]  /*03f0*/  LDG.E R20, desc[UR6][R12.64+0x14] ;  /* 0x000014060c147981 */ /* 0x000f22000c1e1900 */
[----:B-----5:R-:W-:-:S03]  /*0400*/  IADD3 R24, PT, PT, R17, R16, R24 ;  /* 0x0000001011187210 */ /* 0x020fc60007ffe018 */
[----:B------:R-:W5:Y:S04]  /*0410*/  LDG.E R16, desc[UR6][R12.64+0x18] ;  /* 0x000018060c107981 */ /* 0x000f68000c1e1900 */
[----:B------:R-:W5:Y:S01]  /*0420*/  LDG.E R17, desc[UR6][R12.64+0x1c] ;  /* 0x00001c060c117981 */ /* 0x000f62000c1e1900 */
[----:B------:R-:W-:-:S05]  /*0430*/  VIADD R14, R14, 0x10 ;  /* 0x000000100e0e7836 */ /* 0x000fca0000000000 */
[----:B------:R-:W-:Y:S02]  /*0440*/  ISETP.NE.AND P1, PT, R14, RZ, PT ;  /* 0x000000ff0e00720c */ /* 0x000fe40003f25270 */
[----:B--2---:R-:W-:Y:S02]  /*0450*/  IADD3 R18, PT, PT, R21, R18, R24 ;  /* 0x0000001215127210 */ /* 0x004fe40007ffe018 */
[----:B------:R-:W-:Y:S02]  /*0460*/  IADD3 R21, P3, PT, R12, 0x40, RZ ;  /* 0x000000400c157810 */ /* 0x000fe40007f7e0ff */
[----:B---3--:R-:W-:-:S04]  /*0470*/  IADD3 R18, PT, PT, R22, R25, R18 ;  /* 0x0000001916127210 */ /* 0x008fc80007ffe012 */
[----:B----4-:R-:W-:Y:S01]  /*0480*/  IADD3 R18, PT, PT, R20, R23, R18 ;  /* 0x0000001714127210 */ /* 0x010fe20007ffe012 */
[----:B------:R-:W-:-:S03]  /*0490*/  IMAD.X R20, RZ, RZ, R13, P3 ;  /* 0x000000ffff147224 */ /* 0x000fc600018e060d */
[----:B-----5:R-:W-:Y:S01]  /*04a0*/  IADD3 R18, PT, PT, R17, R16, R18 ;  /* 0x0000001011127210 */ /* 0x020fe20007ffe012 */
[----:B------:R-:W-:Y:S06]  /*04b0*/  @P1 BRA `(.L_x_186) ;  /* 0xfffffffc00841947 */ /* 0x000fec000383ffff */
.L_x_185:
[----:B0-----:R-:W-:Y:S05]  /*04c0*/  BSYNC.RECONVERGENT B1 ;  /* 0x0000000000017941 */ /* 0x001fea0003800200 */
.L_x_184:
[----:B------:R-:W-:Y:S05]  /*04d0*/  @!P2 BRA `(.L_x_183) ;  /* 0x0000000000eca947 */ /* 0x000fea0003800000 */
        /* <DEDUP_REMOVED lines=10> */
[----:B------:R-:W0:Y:S02]  /*0580*/  LDC.64 R12, c[0x0][0x390] ;  /* 0x0000e400ff0c7b82 */ /* 0x000e240000000a00 */
[----:B0-----:R-:W-:-:S05]  /*0590*/  IMAD.WIDE.U32 R12, R15, 0x4, R12 ;  /* 0x000000040f0c7825 */ /* 0x001fca00078e000c */
[----:B------:R-:W2:Y:S04]  /*05a0*/  LDG.E R21, desc[UR6][R12.64] ;  /* 0x000000060c157981 */ /* 0x000ea8000c1e1900 */
[----:B------:R-:W2:Y:S04]  /*05b0*/  LDG.E R16, desc[UR6][R12.64+0x4] ;  /* 0x000004060c107981 */ /* 0x000ea8000c1e1900 */
[----:B------:R-:W3:Y:S04]  /*05c0*/  LDG.E R23, desc[UR6][R12.64+0x8] ;  /* 0x000008060c177981 */ /* 0x000ee8000c1e1900 */
[----:B------:R-:W3:Y:S04]  /*05d0*/  LDG.E R20, desc[UR6][R12.64+0xc] ;  /* 0x00000c060c147981 */ /* 0x000ee8000c1e1900 */
[----:B------:R-:W4:Y:S04]  /*05e0*/  LDG.E R25, desc[UR6][R12.64+0x10] ;  /* 0x000010060c197981 */ /* 0x000f28000c1e1900 */
[----:B------:R-:W4:Y:S04]  /*05f0*/  LDG.E R22, desc[UR6][R12.64+0x14] ;  /* 0x000014060c167981 */ /* 0x000f28000c1e1900 */
[----:B------:R-:W5:Y:S04]  /*0600*/  LDG.E R27, desc[UR6][R12.64+0x18] ;  /* 0x000018060c1b7981 */ /* 0x000f68000c1e1900 */
[----:B------:R-:W5:Y:S01]  /*0610*/  LDG.E R24, desc[UR6][R12.64+0x1c] ;  /* 0x00001c060c187981 */ /* 0x000f62000c1e1900 */
[----:B------:R-:W-:Y:S01]  /*0620*/  VIADD R15, R15, 0x8 ;  /* 0x000000080f0f7836 */ /* 0x000fe20000000000 */
[----:B--2---:R-:W-:-:S04]  /*0630*/  IADD3 R16, PT, PT, R16, R21, R18 ;  /* 0x0000001510107210 */ /* 0x004fc80007ffe012 */
[----:B---3--:R-:W-:-:S04]  /*0640*/  IADD3 R16, PT, PT, R20, R23, R16 ;  /* 0x0000001714107210 */ /* 0x008fc80007ffe010 */
[----:B----4-:R-:W-:-:S04]  /*0650*/  IADD3 R16, PT, PT, R22, R25, R16 ;  /* 0x0000001916107210 */ /* 0x010fc80007ffe010 */
[----:B-----5:R-:W-:-:S07]  /*0660*/  IADD3 R18, PT, PT, R24, R27, R16 ;  /* 0x0000001b18127210 */ /* 0x020fce0007ffe010 */
.L_x_188:
[----:B------:R-:W-:Y:S05]  /*0670*/  BSYNC.RECONVERGENT B1 ;  /* 0x0000000000017941 */ /* 0x000fea0003800200 */
.L_x_187:
[----:B------:R-:W-:Y:S05]  /*0680*/  @!P2 BRA `(.L_x_183) ;  /* 0x000000000080a947 */ /* 0x000fea0003800000 */
[----:B------:R-:W-:Y:S01]  /*0690*/  PRMT R12, R6, 0x9910, RZ ;  /* 0x00009910060c7816 */ /* 0x000fe200000000ff */
[----:B------:R-:W-:Y:S04]  /*06a0*/  BSSY.RECONVERGENT B1, `(.L_x_189) ;  /* 0x0000012000017945 */ /* 0x000fe80003800200 */
[----:B------:R-:W-:-:S05]  /*06b0*/  IMAD R14, R14, R12, R17 ;  /* 0x0000000c0e0e7224 */ /* 0x000fca00078e0211 */
[----:B------:R-:W-:-:S04]  /*06c0*/  LOP3.LUT R14, R14, 0xffff, RZ, 0xc0, !PT ;  /* 0x0000ffff0e0e7812 */ /* 0x000fc800078ec0ff */
[C---:B------:R-:W-:Y:S02]  /*06d0*/  LOP3.LUT R12, R14.reuse, 0x7, RZ, 0xc0, !PT ;  /* 0x000000070e0c7812 */ /* 0x040fe400078ec0ff */
[----:B------:R-:W-:-:S03]  /*06e0*/  LOP3.LUT R14, R14, 0x3, RZ, 0xc0, !PT ;  /* 0x000000030e0e7812 */ /* 0x000fc600078ec0ff */
[----:B------:R-:W-:Y:S01]  /*06f0*/  VIADD R12, R12, 0xffffffff ;  /* 0xffffffff0c0c7836 */ /* 0x000fe20000000000 */
[----:B------:R-:W-:-:S04]  /*0700*/  ISETP.NE.AND P2, PT, R14, RZ, PT ;  /* 0x000000ff0e00720c */ /* 0x000fc80003f45270 */
[----:B------:R-:W-:-:S13]  /*0710*/  ISETP.GE.U32.AND P1, PT, R12, 0x3, PT ;  /* 0x000000030c00780c */ /* 0x000fda0003f26070 */
[----:B------:R-:W-:Y:S05]  /*0720*/  @!P1 BRA `(.L_x_190) ;  /* 0x0000000000249947 */ /* 0x000fea0003800000 */
[----:B------:R-:W0:Y:S02]  /*0730*/  LDC.64 R12, c[0x0][0x390] ;  /* 0x0000e400ff0c7b82 */ /* 0x000e240000000a00 */
[----:B0-----:R-:W-:-:S05]  /*0740*/  IMAD.WIDE.U32 R12, R15, 0x4, R12 ;  /* 0x000000040f0c7825 */ /* 0x001fca00078e000c */
[----:B------:R-:W2:Y:S04]  /*0750*/  LDG.E R17, desc[UR6][R12.64] ;  /* 0x000000060c117981 */ /* 0x000ea8000c1e1900 */
[----:B------:R-:W2:Y:S04]  /*0760*/  LDG.E R16, desc[UR6][R12.64+0x4] ;  /* 0x000004060c107981 */ /* 0x000ea8000c1e1900 */
[----:B------:R-:W3:Y:S04]  /*0770*/  LDG.E R21, desc[UR6][R12.64+0x8] ;  /* 0x000008060c157981 */ /* 0x000ee8000c1e1900 */
[----:B------:R-:W3:Y:S01]  /*0780*/  LDG.E R20, desc[UR6][R12.64+0xc] ;  /* 0x00000c060c147981 */ /* 0x000ee2000c1e1900 */
[----:B------:R-:W-:Y:S01]  /*0790*/  VIADD R15, R15, 0x4 ;  /* 0x000000040f0f7836 */ /* 0x000fe20000000000 */
[----:B--2---:R-:W-:-:S04]  /*07a0*/  IADD3 R16, PT, PT, R16, R17, R18 ;  /* 0x0000001110107210 */ /* 0x004fc80007ffe012 */
[----:B---3--:R-:W-:-:S07]  /*07b0*/  IADD3 R18, PT, PT, R20, R21, R16 ;  /* 0x0000001514127210 */ /* 0x008fce0007ffe010 */
.L_x_190:
[----:B------:R-:W-:Y:S05]  /*07c0*/  BSYNC.RECONVERGENT B1 ;  /* 0x0000000000017941 */ /* 0x000fea0003800200 */
.L_x_189:
[----:B------:R-:W-:Y:S05]  /*07d0*/  @!P2 BRA `(.L_x_183) ;  /* 0x00000000002ca947 */ /* 0x000fea0003800000 */
[----:B------:R-:W0:Y:S02]  /*07e0*/  LDC.64 R12, c[0x0][0x390] ;  /* 0x0000e400ff0c7b82 */ /* 0x000e240000000a00 */
[----:B0-----:R-:W-:-:S05]  /*07f0*/  IMAD.WIDE.U32 R12, R15, 0x4, R12 ;  /* 0x000000040f0c7825 */ /* 0x001fca00078e000c */
[----:B------:R-:W2:Y:S01]  /*0800*/  LDG.E R15, desc[UR6][R12.64] ;  /* 0x000000060c0f7981 */ /* 0x000ea2000c1e1900 */
[----:B------:R-:W-:Y:S01]  /*0810*/  ISETP.NE.AND P1, PT, R14, 0x1, PT ;  /* 0x000000010e00780c */ /* 0x000fe20003f25270 */
[----:B--2---:R-:W-:-:S12]  /*0820*/  IMAD.IADD R18, R18, 0x1, R15 ;  /* 0x0000000112127824 */ /* 0x004fd800078e020f */
[----:B------:R-:W-:Y:S05]  /*0830*/  @!P1 BRA `(.L_x_183) ;  /* 0x0000000000149947 */ /* 0x000fea0003800000 */
[----:B------:R-:W-:Y:S01]  /*0840*/  ISETP.NE.AND P1, PT, R14, 0x2, PT ;  /* 0x000000020e00780c */ /* 0x000fe20003f25270 */
[----:B------:R-:W2:-:S12]  /*0850*/  LDG.E R15, desc[UR6][R12.64+0x4] ;  /* 0x000004060c0f7981 */ /* 0x000e98000c1e1900 */
[----:B------:R-:W3:Y:S01]  /*0860*/  @P1 LDG.E R17, desc[UR6][R12.64+0x8] ;  /* 0x000008060c111981 */ /* 0x000ee2000c1e1900 */
[----:B--2---:R-:W-:-:S04]  /*0870*/  IMAD.IADD R18, R18, 0x1, R15 ;  /* 0x0000000112127824 */ /* 0x004fc800078e020f */
[----:B---3--:R-:W-:-:S07]  /*0880*/  @P1 IMAD.IADD R18, R18, 0x1, R17 ;  /* 0x0000000112121824 */ /* 0x008fce00078e0211 */
.L_x_183:
[----:B0-----:R-:W-:Y:S05]  /*0890*/  BSYNC.RECONVERGENT B0 ;  /* 0x0000000000007941 */ /* 0x001fea0003800200 */
.L_x_182:
[----:B------:R-:W0:Y:S02]  /*08a0*/  LDC.64 R20, c[0x0][0x390] ;  /* 0x0000e400ff147b82 */ /* 0x000e240000000a00 */
[----:B0-----:R-:W-:-:S06]  /*08b0*/  IMAD.WIDE R20, R3, 0x4, R20 ;  /* 0x0000000403147825 */ /* 0x001fcc00078e0214 */
[----:B------:R-:W2:Y:S01]  /*08c0*/  LDG.E R20, desc[UR6][R20.64] ;  /* 0x0000000614147981 */ /* 0x000ea2000c1e1900 */
[----:B------:R-:W-:Y:S01]  /*08d0*/  BSSY.RECONVERGENT B0, `(.L_x_191) ;  /* 0x000007e000007945 */ /* 0x000fe20003800200 */
[----:B--2---:R-:W-:-:S13]  /*08e0*/  ISETP.GE.AND P1, PT, R20, 0x1, PT ;  /* 0x000000011400780c */ /* 0x004fda0003f26270 */
[----:B------:R-:W-:Y:S05]  /*08f0*/  @!P1 BRA `(.L_x_192) ;  /* 0x0000000400ec9947 */ /* 0x000fea0003800000 */
[----:B------:R-:W-:-:S07]  /*0900*/  IMAD.MOV.U32 R21, RZ, RZ, RZ ;  /* 0x000000ffff157224 */ /* 0x000fce00078e00ff */
.L_x_197:
[----:B0-2---:R-:W0:Y:S01]  /*0910*/  LDC R16, c[0x0][0x3a0] ;  /* 0x0000e800ff107b82 */ /* 0x005e220000000800 */
[C---:B------:R-:W-:Y:S02]  /*0920*/  IMAD.IADD R23, R21.reuse, 0x1, R18 ;  /* 0x0000000115177824 */ /* 0x040fe400078e0212 */
[----:B------:R-:W-:Y:S02]  /*0930*/  VIADD R21, R21, 0x1 ;  /* 0x0000000115157836 */ /* 0x000fe40000000000 */
[----:B------:R-:W-:-:S03]  /*0940*/  IMAD.MOV.U32 R24, RZ, RZ, RZ ;  /* 0x000000ffff187224 */ /* 0x000fc600078e00ff */
[----:B------:R-:W-:Y:S02]  /*0950*/  ISETP.NE.AND P1, PT, R21, R20, PT ;  /* 0x000000141500720c */ /* 0x000fe40003f25270 */
[----:B0-----:R-:W-:Y:S01]  /*0960*/  ISETP.GE.U32.AND P2, PT, R16, 0x8, PT ;  /* 0x000000081000780c */ /* 0x001fe20003f46070 */
[----:B------:R-:W-:-:S05]  /*0970*/  IMAD R23, R23, R16, RZ ;  /* 0x0000001017177224 */ /* 0x000fca00078e02ff */
[----:B------:R-:W-:-:S07]  /*0980*/  SHF.R.S32.HI R22, RZ, 0x1f, R23 ;  /* 0x0000001fff167819 */ /* 0x000fce0000011417 */
[----:B-1----:R-:W-:Y:S05]  /*0990*/  @!P2 BRA `(.L_x_193) ;  /* 0x0000000000b8a947 */ /* 0x002fea0003800000 */
[----:B------:R-:W-:-:S07]  /*09a0*/  IMAD.MOV.U32 R24, RZ, RZ, RZ ;  /* 0x000000ffff187224 */ /* 0x000fce00078e00ff */
.L_x_194:
[----:B0-----:R-:W0:Y:S01]  /*09b0*/  LDCU.128 UR8, c[0x0][0x380] ;  /* 0x00007000ff0877ac */ /* 0x001e220008000c00 */
[-C--:B------:R-:W-:Y:S02]  /*09c0*/  IADD3 R15, P2, PT, R23, R24.reuse, RZ ;  /* 0x00000018170f7210 */ /* 0x080fe40007f5e0ff */
[----:B------:R-:W-:-:S03]  /*09d0*/  IADD3 R13, P4, PT, R11, R24, RZ ;  /* 0x000000180b0d7210 */ /* 0x000fc60007f9e0ff */
[----:B------:R-:W-:Y:S02]  /*09e0*/  IMAD.X R28, RZ, RZ, R22, P2 ;  /* 0x000000ffff1c7224 */ /* 0x000fe400010e0616 */
[----:B------:R-:W-:Y:S01]  /*09f0*/  IMAD.X R26, RZ, RZ, R19, P4 ;  /* 0x000000ffff1a7224 */ /* 0x000fe200020e0613 */
[----:B0-----:R-:W-:Y:S02]  /*0a00*/  LEA R14, P3, R15, UR10, 0x2 ;  /* 0x0000000a0f0e7c11 */ /* 0x001fe4000f8610ff */
[----:B------:R-:W-:Y:S02]  /*0a10*/  LEA R12, P5, R13, UR8, 0x2 ;  /* 0x000000080d0c7c11 */ /* 0x000fe4000f8a10ff */
[----:B------:R-:W-:Y:S02]  /*0a20*/  LEA.HI.X R15, R15, UR11, R28, 0x2, P3 ;  /* 0x0000000b0f0f7c11 */ /* 0x000fe400098f141c */
[----:B------:R-:W-:-:S03]  /*0a30*/  LEA.HI.X R13, R13, UR9, R26, 0x2, P5 ;  /* 0x000000090d0d7c11 */ /* 0x000fc6000a8f141a */
[----:B------:R-:W2:Y:S04]  /*0a40*/  LDG.E R17, desc[UR6][R14.64] ;  /* 0x000000060e117981 */ /* 0x000ea8000c1e1900 */
[----:B------:R-:W2:Y:S04]  /*0a50*/  LDG.E R26, desc[UR6][R12.64] ;  /* 0x000000060c1a7981 */ /* 0x000ea8000c1e1900 */
[----:B------:R-:W3:Y:S04]  /*0a60*/  LDG.E R27, desc[UR6][R12.64+0x8] ;  /* 0x000008060c1b7981 */ /* 0x000ee8000c1e1900 */
[----:B------:R-:W4:Y:S01]  /*0a70*/  LDG.E R29, desc[UR6][R12.64+0xc] ;  /* 0x00000c060c1d7981 */ /* 0x000f22000c1e1900 */
[----:B--2---:R-:W-:-:S03]  /*0a80*/  FADD R17, R17, R26 ;  /* 0x0000001a11117221 */ /* 0x004fc60000000000 */
[----:B------:R-:W2:Y:S04]  /*0a90*/  LDG.E R26, desc[UR6][R12.64+0x4] ;  /* 0x000004060c1a7981 */ /* 0x000ea8000c1e1900 */
[----:B------:R-:W-:Y:S04]  /*0aa0*/  STG.E desc[UR6][R12.64], R17 ;  /* 0x000000110c007986 */ /* 0x000fe8000c101906 */
[----:B------:R-:W2:Y:S02]  /*0ab0*/  LDG.E R25, desc[UR6][R14.64+0x4] ;  /* 0x000004060e197981 */ /* 0x000ea4000c1e1900 */
[----:B--2---:R-:W-:-:S05]  /*0ac0*/  FADD R25, R25, R26 ;  /* 0x0000001a19197221 */ /* 0x004fca0000000000 */
[----:B------:R-:W-:Y:S04]  /*0ad0*/  STG.E desc[UR6][R12.64+0x4], R25 ;  /* 0x000004190c007986 */ /* 0x000fe8000c101906 */
[----:B------:R-:W3:Y:S02]  /*0ae0*/  LDG.E R26, desc[UR6][R14.64+0x8] ;  /* 0x000008060e1a7981 */ /* 0x000ee4000c1e1900 */
[----:B---3--:R-:W-:-:S05]  /*0af0*/  FADD R27, R26, R27 ;  /* 0x0000001b1a1b7221 */ /* 0x008fca0000000000 */
[----:B------:R0:W-:Y:S04]  /*0b00*/  STG.E desc[UR6][R12.64+0x8], R27 ;  /* 0x0000081b0c007986 */ /* 0x0001e8000c101906 */
[----:B------:R-:W4:Y:S04]  /*0b10*/  LDG.E R26, desc[UR6][R14.64+0xc] ;  /* 0x00000c060e1a7981 */ /* 0x000f28000c1e1900 */
[----:B0-----:R-:W2:Y:S01]  /*0b20*/  LDG.E R27, desc[UR6][R12.64+0x18] ;  /* 0x000018060c1b7981 */ /* 0x001ea2000c1e1900 */
[----:B----4-:R-:W-:-:S03]  /*0b30*/  FADD R29, R26, R29 ;  /* 0x0000001d1a1d7221 */ /* 0x010fc60000000000 */
[----:B------:R-:W3:Y:S04]  /*0b40*/  LDG.E R26, desc[UR6][R12.64+0x10] ;  /* 0x000010060c1a7981 */ /* 0x000ee8000c1e1900 */
[----:B------:R0:W-:Y:S04]  /*0b50*/  STG.E desc[UR6][R12.64+0xc], R29 ;  /* 0x00000c1d0c007986 */ /* 0x0001e8000c101906 */
[----:B------:R-:W3:Y:S04]  /*0b60*/  LDG.E R17, desc[UR6][R14.64+0x10] ;  /* 0x000010060e117981 */ /* 0x000ee8000c1e1900 */
[----:B0-----:R-:W4:Y:S01]  /*0b70*/  LDG.E R29, desc[UR6][R12.64+0x1c] ;  /* 0x00001c060c1d7981 */ /* 0x001f22000c1e1900 */
[----:B---3--:R-:W-:-:S03]  /*0b80*/  FADD R17, R17, R26 ;  /* 0x0000001a11117221 */ /* 0x008fc60000000000 */
[----:B------:R-:W3:Y:S04]  /*0b90*/  LDG.E R26, desc[UR6][R12.64+0x14] ;  /* 0x000014060c1a7981 */ /* 0x000ee8000c1e1900 */
[----:B------:R0:W-:Y:S04]  /*0ba0*/  STG.E desc[UR6][R12.64+0x10], R17 ;  /* 0x000010110c007986 */ /* 0x0001e8000c101906 */
[----:B------:R-:W3:Y:S02]  /*0bb0*/  LDG.E R25, desc[UR6][R14.64+0x14] ;  /* 0x000014060e197981 */ /* 0x000ee4000c1e1900 */
[----:B---3--:R-:W-:-:S05]  /*0bc0*/  FADD R25, R25, R26 ;  /* 0x0000001a19197221 */ /* 0x008fca0000000000 */
[----:B------:R0:W-:Y:S04]  /*0bd0*/  STG.E desc[UR6][R12.64+0x14], R25 ;  /* 0x000014190c007986 */ /* 0x0001e8000c101906 */
[----:B------:R-:W2:Y:S02]  /*0be0*/  LDG.E R26, desc[UR6][R14.64+0x18] ;  /* 0x000018060e1a7981 */ /* 0x000ea4000c1e1900 */
[----:B--2---:R-:W-:-:S05]  /*0bf0*/  FADD R27, R26, R27 ;  /* 0x0000001b1a1b7221 */ /* 0x004fca0000000000 */
[----:B------:R0:W-:Y:S04]  /*0c00*/  STG.E desc[UR6][R12.64+0x18], R27 ;  /* 0x0000181b0c007986 */ /* 0x0001e8000c101906 */
[----:B------:R-:W4:Y:S01]  /*0c10*/  LDG.E R26, desc[UR6][R14.64+0x1c] ;  /* 0x00001c060e1a7981 */ /* 0x000f22000c1e1900 */
[----:B------:R-:W-:-:S05]  /*0c20*/  VIADD R24, R24, 0x8 ;  /* 0x0000000818187836 */ /* 0x000fca0000000000 */
[----:B------:R-:W-:Y:S01]  /*0c30*/  ISETP.NE.AND P2, PT, R24, R5, PT ;  /* 0x000000051800720c */ /* 0x000fe20003f45270 */
[----:B----4-:R-:W-:-:S05]  /*0c40*/  FADD R29, R26, R29 ;  /* 0x0000001d1a1d7221 */ /* 0x010fca0000000000 */
[----:B------:R0:W-:Y:S07]  /*0c50*/  STG.E desc[UR6][R12.64+0x1c], R29 ;  /* 0x00001c1d0c007986 */ /* 0x0001ee000c101906 */
[----:B------:R-:W-:Y:S05]  /*0c60*/  @P2 BRA `(.L_x_194) ;  /* 0xfffffffc00502947 */ /* 0x000fea000383ffff */
[----:B------:R-:W-:-:S07]  /*0c70*/  IMAD.MOV.U32 R24, RZ, RZ, R5 ;  /* 0x000000ffff187224 */ /* 0x000fce00078e0005 */
.L_x_193:
[----:B------:R-:W-:-:S13]  /*0c80*/  ISETP.NE.AND P2, PT, R2, RZ, PT ;  /* 0x000000ff0200720c */ /* 0x000fda0003f45270 */
[----:B------:R-:W-:Y:S05]  /*0c90*/  @!P2 BRA `(.L_x_195) ;  /* 0x000000040000a947 */ /* 0x000fea0003800000 */
[----:B------:R-:W-:Y:S01]  /*0ca0*/  ISETP.NE.AND P2, PT, R4, RZ, PT ;  /* 0x000000ff0400720c */ /* 0x000fe20003f45270 */
[----:B------:R-:W-:-:S12]  /*0cb0*/  @!P0 BRA `(.L_x_196) ;  /* 0x0000000000688947 */ /* 0x000fd80003800000 */
[----:B------:R-:W1:Y:S01]  /*0cc0*/  LDCU.128 UR8, c[0x0][0x380] ;  /* 0x00007000ff0877ac */ /* 0x000e620008000c00 */
[-C--:B------:R-:W-:Y:S02]  /*0cd0*/  IADD3 R15, P3, PT, R23, R24.reuse, RZ ;  /* 0x00000018170f7210 */ /* 0x080fe40007f7e0ff */
[----:B0-----:R-:W-:-:S03]  /*0ce0*/  IADD3 R13, P5, PT, R11, R24, RZ ;  /* 0x000000180b0d7210 */ /* 0x001fc60007fbe0ff */
[----:B------:R-:W-:Y:S02]  /*0cf0*/  IMAD.X R28, RZ, RZ, R22, P3 ;  /* 0x000000ffff1c7224 */ /* 0x000fe400018e0616 */
[----:B------:R-:W-:Y:S01]  /*0d00*/  IMAD.X R26, RZ, RZ, R19, P5 ;  /* 0x000000ffff1a7224 */ /* 0x000fe200028e0613 */
[----:B-1----:R-:W-:Y:S02]  /*0d10*/  LEA R14, P4, R15, UR10, 0x2 ;  /* 0x0000000a0f0e7c11 */ /* 0x002fe4000f8810ff */
        /* <DEDUP_REMOVED lines=9> */
[----:B------:R1:W-:Y:S04]  /*0db0*/  STG.E desc[UR6][R12.64], R17 ;  /* 0x000000110c007986 */ /* 0x0003e8000c101906 */
[----:B------:R-:W2:Y:S02]  /*0dc0*/  LDG.E R25, desc[UR6][R14.64+0x4] ;  /* 0x000004060e197981 */ /* 0x000ea4000c1e1900 */
[----:B--2---:R-:W-:-:S05]  /*0dd0*/  FADD R25, R25, R26 ;  /* 0x0000001a19197221 */ /* 0x004fca0000000000 */
[----:B------:R1:W-:Y:S04]  /*0de0*/  STG.E desc[UR6][R12.64+0x4], R25 ;  /* 0x000004190c007986 */ /* 0x0003e8000c101906 */
[----:B------:R-:W3:Y:S02]  /*0df0*/  LDG.E R26, desc[UR6][R14.64+0x8] ;  /* 0x000008060e1a7981 */ /* 0x000ee4000c1e1900 */
[----:B---3--:R-:W-:-:S05]  /*0e00*/  FADD R27, R26, R27 ;  /* 0x0000001b1a1b7221 */ /* 0x008fca0000000000 */
[----:B------:R1:W-:Y:S04]  /*0e10*/  STG.E desc[UR6][R12.64+0x8], R27 ;  /* 0x0000081b0c007986 */ /* 0x0003e8000c101906 */
[----:B------:R-:W4:Y:S01]  /*0e20*/  LDG.E R26, desc[UR6][R14.64+0xc] ;  /* 0x00000c060e1a7981 */ /* 0x000f22000c1e1900 */
[----:B------:R-:W-:Y:S02]  /*0e30*/  VIADD R24, R24, 0x4 ;  /* 0x0000000418187836 */ /* 0x000fe40000000000 */
[----:B----4-:R-:W-:-:S05]  /*0e40*/  FADD R29, R26, R29 ;  /* 0x0000001d1a1d7221 */ /* 0x010fca0000000000 */
[----:B------:R1:W-:Y:S02]  /*0e50*/  STG.E desc[UR6][R12.64+0xc], R29 ;  /* 0x00000c1d0c007986 */ /* 0x0003e4000c101906 */
.L_x_196:
[----:B------:R-:W-:Y:S05]  /*0e60*/  @!P2 BRA `(.L_x_195) ;  /* 0x00000000008ca947 */ /* 0x000fea0003800000 */
[----:B------:R-:W2:Y:S01]  /*0e70*/  LDC.64 R14, c[0x0][0x388] ;  /* 0x0000e200ff0e7b82 */ /* 0x000ea20000000a00 */
[----:B------:R-:W-:-:S07]  /*0e80*/  ISETP.NE.AND P3, PT, R4, 0x1, PT ;  /* 0x000000010400780c */ /* 0x000fce0003f65270 */
[----:B01----:R-:W0:Y:S06]  /*0e90*/  LDC.64 R12, c[0x0][0x380] ;  /* 0x0000e000ff0c7b82 */ /* 0x003e2c0000000a00 */
[----:B------:R-:W-:-:S04]  /*0ea0*/  @P3 IADD3 R17, P2, PT, R23, R24, RZ ;  /* 0x0000001817113210 */ /* 0x000fc80007f5e0ff */
[----:B--2---:R-:W-:Y:S01]  /*0eb0*/  @P3 LEA R26, P4, R17, R14, 0x2 ;  /* 0x0000000e111a3211 */ /* 0x004fe200078810ff */
[----:B------:R-:W-:-:S05]  /*0ec0*/  @P3 IMAD.X R14, RZ, RZ, R22, P2 ;  /* 0x000000ffff0e3224 */ /* 0x000fca00010e0616 */
[----:B------:R-:W-:Y:S02]  /*0ed0*/  @P3 LEA.HI.X R27, R17, R15, R14, 0x2, P4 ;  /* 0x0000000f111b3211 */ /* 0x000fe400020f140e */
[----:B------:R-:W-:-:S04]  /*0ee0*/  @P3 IADD3 R14, P2, PT, R11, R24, RZ ;  /* 0x000000180b0e3210 */ /* 0x000fc80007f5e0ff */
[----:B0-----:R-:W-:Y:S01]  /*0ef0*/  @P3 LEA R12, P4, R14, R12, 0x2 ;  /* 0x0000000c0e0c3211 */ /* 0x001fe200078810ff */
[----:B------:R-:W-:-:S05]  /*0f00*/  @P3 IMAD.X R15, RZ, RZ, R19, P2 ;  /* 0x000000ffff0f3224 */ /* 0x000fca00010e0613 */
[----:B------:R-:W-:Y:S02]  /*0f10*/  @P3 LEA.HI.X R13, R14, R13, R15, 0x2, P4 ;  /* 0x0000000d0e0d3211 */ /* 0x000fe400020f140f */
[----:B------:R-:W2:Y:S04]  /*0f20*/  @P3 LDG.E R14, desc[UR6][R26.64] ;  /* 0x000000061a0e3981 */ /* 0x000ea8000c1e1900 */
[----:B------:R-:W2:Y:S04]  /*0f30*/  @P3 LDG.E R15, desc[UR6][R12.64] ;  /* 0x000000060c0f3981 */ /* 0x000ea8000c1e1900 */
[----:B------:R-:W3:Y:S01]  /*0f40*/  @P3 LDG.E R25, desc[UR6][R12.64+0x4] ;  /* 0x000004060c193981 */ /* 0x000ee2000c1e1900 */
[----:B------:R-:W-:-:S02]  /*0f50*/  LOP3.LUT P2, RZ, R16, 0x1, RZ, 0xc0, !PT ;  /* 0x0000000110ff7812 */ /* 0x000fc4000784c0ff */
[----:B------:R-:W0:Y:S01]  /*0f60*/  LDC.64 R16, c[0x0][0x380] ;  /* 0x0000e000ff107b82 */ /* 0x000e220000000a00 */
[----:B------:R-:W-:Y:S02]  /*0f70*/  @P3 VIADD R24, R24, 0x2 ;  /* 0x0000000218183836 */ /* 0x000fe40000000000 */
[----:B--2---:R-:W-:-:S05]  /*0f80*/  @P3 FADD R29, R14, R15 ;  /* 0x0000000f0e1d3221 */ /* 0x004fca0000000000 */
[----:B------:R-:W1:Y:S01]  /*0f90*/  LDC.64 R14, c[0x0][0x388] ;  /* 0x0000e200ff0e7b82 */ /* 0x000e620000000a00 */
[----:B------:R2:W-:Y:S04]  /*0fa0*/  @P3 STG.E desc[UR6][R12.64], R29 ;  /* 0x0000001d0c003986 */ /* 0x0005e8000c101906 */
[----:B------:R-:W3:Y:S01]  /*0fb0*/  @P3 LDG.E R28, desc[UR6][R26.64+0x4] ;  /* 0x000004061a1c3981 */ /* 0x000ee2000c1e1900 */
[----:B------:R-:W-:-:S05]  /*0fc0*/  @P2 IADD3 R23, P4, PT, R23, R24, RZ ;  /* 0x0000001817172210 */ /* 0x000fca0007f9e0ff */
[----:B------:R-:W-:Y:S01]  /*0fd0*/  @P2 IMAD.X R22, RZ, RZ, R22, P4 ;  /* 0x000000ffff162224 */ /* 0x000fe200020e0616 */
[----:B-1----:R-:W-:-:S04]  /*0fe0*/  @P2 LEA R14, P4, R23, R14, 0x2 ;  /* 0x0000000e170e2211 */ /* 0x002fc800078810ff */
[----:B------:R-:W-:Y:S02]  /*0ff0*/  @P2 LEA.HI.X R15, R23, R15, R22, 0x2, P4 ;  /* 0x0000000f170f2211 */ /* 0x000fe400020f1416 */
[----:B------:R-:W-:-:S04]  /*1000*/  @P2 IADD3 R22, P4, PT, R11, R24, RZ ;  /* 0x000000180b162210 */ /* 0x000fc80007f9e0ff */
[----:B0-----:R-:W-:Y:S01]  /*1010*/  @P2 LEA R16, P5, R22, R16, 0x2 ;  /* 0x0000001016102211 */ /* 0x001fe200078a10ff */
[----:B------:R-:W-:-:S05]  /*1020*/  @P2 IMAD.X R23, RZ, RZ, R19, P4 ;  /* 0x000000ffff172224 */ /* 0x000fca00020e0613 */
[----:B------:R-:W-:Y:S01]  /*1030*/  @P2 LEA.HI.X R17, R22, R17, R23, 0x2, P5 ;  /* 0x0000001116112211 */ /* 0x000fe200028f1417 */
[----:B---3--:R-:W-:-:S05]  /*1040*/  @P3 FADD R25, R28, R25 ;  /* 0x000000191c193221 */ /* 0x008fca0000000000 */
[----:B------:R2:W-:Y:S04]  /*1050*/  @P3 STG.E desc[UR6][R12.64+0x4], R25 ;  /* 0x000004190c003986 */ /* 0x0005e8000c101906 */
[----:B------:R-:W3:Y:S04]  /*1060*/  @P2 LDG.E R14, desc[UR6][R14.64] ;  /* 0x000000060e0e2981 */ /* 0x000ee8000c1e1900 */
[----:B------:R-:W3:Y:S02]  /*1070*/  @P2 LDG.E R23, desc[UR6][R16.64] ;  /* 0x0000000610172981 */ /* 0x000ee4000c1e1900 */
[----:B---3--:R-:W-:-:S05]  /*1080*/  @P2 FADD R23, R14, R23 ;  /* 0x000000170e172221 */ /* 0x008fca0000000000 */
[----:B------:R2:W-:Y:S02]  /*1090*/  @P2 STG.E desc[UR6][R16.64], R23 ;  /* 0x0000001710002986 */ /* 0x0005e4000c101906 */
.L_x_195:
[----:B------:R-:W-:Y:S05]  /*10a0*/  @P1 BRA `(.L_x_197) ;  /* 0xfffffff800181947 */ /* 0x000fea000383ffff */
.L_x_192:
[----:B------:R-:W-:Y:S05]  /*10b0*/  BSYNC.RECONVERGENT B0 ;  /* 0x0000000000007941 */ /* 0x000fea0003800200 */
.L_x_191:
[----:B------:R-:W3:Y:S01]  /*10c0*/  LDCU UR4, c[0x0][0x398] ;  /* 0x00007300ff0477ac */ /* 0x000ee20008000800 */
[----:B------:R-:W-:Y:S02]  /*10d0*/  IMAD.IADD R3, R0, 0x1, R3 ;  /* 0x0000000100037824 */ /* 0x000fe400078e0203 */
[----:B------:R-:W-:Y:S02]  /*10e0*/  VIADD R8, R8, 0x1 ;  /* 0x0000000108087836 */ /* 0x000fe40000000000 */
[----:B------:R-:W-:Y:S02]  /*10f0*/  VIADD R6, R6, 0x1 ;  /* 0x0000000106067836 */ /* 0x000fe40000000000 */
[----:B------:R-:W-:Y:S01]  /*1100*/  VIADD R7, R7, 0x1 ;  /* 0x0000000107077836 */ /* 0x000fe20000000000 */
[----:B---3--:R-:W-:-:S13]  /*1110*/  ISETP.GE.AND P1, PT, R3, UR4, PT ;  /* 0x0000000403007c0c */ /* 0x008fda000bf26270 */
[----:B------:R-:W-:Y:S05]  /*1120*/  @!P1 BRA `(.L_x_198) ;  /* 0xfffffff000109947 */ /* 0x000fea000383ffff */
[----:B------:R-:W-:Y:S05]  /*1130*/  EXIT ;  /* 0x000000000000794d */ /* 0x000fea0003800000 */
.L_x_199:
        /* <DEDUP_REMOVED lines=12> */
.L_x_261:


//--------------------- .text.swish               --------------------------
	.section	.text.swish,"ax",@progbits
	.align	128
        .global         swish
        .type           swish,@function
        .size           swish,(.L_x_248 - swish)
        .other          swish,@"STO_CUDA_ENTRY STV_DEFAULT"
swish:
.text.swish:
        /* <DEDUP_REMOVED lines=15> */
.L_x_204:
[----:B01----:R-:W-:-:S05]  /*00f0*/  IMAD.WIDE R10, R9, 0x4, R2 ;  /* 0x00000004090a7825 */ /* 0x003fca00078e0202 */
[----:B--2---:R-:W2:Y:S01]  /*0100*/  LDG.E R8, desc[UR6][R10.64] ;  /* 0x000000060a087981 */ /* 0x004ea2000c1e1900 */
[-C--:B------:R-:W-:Y:S01]  /*0110*/  MOV R13, R9.reuse ;  /* 0x00000009000d7202 */ /* 0x080fe20000000f00 */
[----:B------:R-:W-:Y:S01]  /*0120*/  BSSY.RECONVERGENT B0, `(.L_x_200) ;  /* 0x0000027000007945 */ /* 0x000fe20003800200 */
[----:B------:R-:W-:-:S04]  /*0130*/  IADD3 R9, PT, PT, R0, R9, RZ ;  /* 0x0000000900097210 */ /* 0x000fc80007ffe0ff */
[----:B----4-:R-:W-:Y:S01]  /*0140*/  ISETP.GE.AND P0, PT, R9, UR5, PT ;  /* 0x0000000509007c0c */ /* 0x010fe2000bf06270 */
[----:B--2---:R-:W3:Y:S01]  /*0150*/  F2F.F64.F32 R14, R8 ;  /* 0x00000008000e7310 */ /* 0x004ee20000201800 */
[----:B------:R-:W-:Y:S01]  /*0160*/  IMAD.MOV.U32 R19, RZ, RZ, R8 ;  /* 0x000000ffff137224 */ /* 0x000fe200078e0008 */
[----:B---3--:R-:W-:-:S14]  /*0170*/  DSETP.GE.AND P1, PT, R14, R4, PT ;  /* 0x000000040e00722a */ /* 0x008fdc0003f26000 */
[----:B------:R-:W-:Y:S05]  /*0180*/  @P1 BRA `(.L_x_201) ;  /* 0x0000000000801947 */ /* 0x000fea0003800000 */
[----:B------:R-:W-:Y:S01]  /*0190*/  DSETP.GTU.AND P1, PT, R14, -R4, PT ;  /* 0x800000040e00722a */ /* 0x000fe20003f2c000 */
[----:B------:R-:W-:-:S13]  /*01a0*/  MOV R19, RZ ;  /* 0x000000ff00137202 */ /* 0x000fda0000000f00 */
[----:B------:R-:W-:Y:S05]  /*01b0*/  @!P1 BRA `(.L_x_201) ;  /* 0x0000000000749947 */ /* 0x000fea0003800000 */
[----:B------:R-:W-:Y:S01]  /*01c0*/  IMAD.MOV.U32 R11, RZ, RZ, 0x3bbb989d ;  /* 0x3bbb989dff0b7424 */ /* 0x000fe200078e00ff */
[----:B------:R-:W-:Y:S01]  /*01d0*/  MOV R15, 0x437c0000 ;  /* 0x437c0000000f7802 */ /* 0x000fe20000000f00 */
[----:B------:R-:W-:Y:S02]  /*01e0*/  BSSY.RECONVERGENT B1, `(.L_x_202) ;  /* 0x0000018000017945 */ /* 0x000fe40003800200 */
[----:B------:R-:W-:-:S04]  /*01f0*/  FFMA.SAT R10, R8, -R11, 0.5 ;  /* 0x3f000000080a7423 */ /* 0x000fc8000000280b */
[----:B------:R-:W-:-:S04]  /*0200*/  FFMA.RM R10, R10, R15, 12582913 ;  /* 0x4b4000010a0a7423 */ /* 0x000fc8000000400f */
[C---:B------:R-:W-:Y:S01]  /*0210*/  FADD R11, R10.reuse, -12583039 ;  /* 0xcb40007f0a0b7421 */ /* 0x040fe20000000000 */
[----:B------:R-:W-:-:S03]  /*0220*/  IMAD.SHL.U32 R10, R10, 0x800000, RZ ;  /* 0x008000000a0a7824 */ /* 0x000fc600078e00ff */
[----:B------:R-:W-:-:S04]  /*0230*/  FFMA R11, R8, -1.4426950216293334961, -R11 ;  /* 0xbfb8aa3b080b7823 */ /* 0x000fc8000000080b */
[----:B------:R-:W-:-:S04]  /*0240*/  FFMA R12, R8, -1.925963033500011079e-08, R11 ;  /* 0xb2a57060080c7823 */ /* 0x000fc8000000000b */
[----:B------:R-:W0:Y:S02]  /*0250*/  MUFU.EX2 R11, R12 ;  /* 0x0000000c000b7308 */ /* 0x000e240000000800 */
[----:B0-----:R-:W-:-:S06]  /*0260*/  FMUL R20, R10, R11 ;  /* 0x0000000b0a147220 */ /* 0x001fcc0000400000 */
[----:B------:R-:W0:Y:S02]  /*0270*/  F2F.F64.F32 R10, R20 ;  /* 0x00000014000a7310 */ /* 0x000e240000201800 */
[----:B0-----:R-:W-:-:S06]  /*0280*/  DADD R10, R10, 1 ;  /* 0x3ff000000a0a7429 */ /* 0x001fcc0000000000 */
[----:B------:R-:W0:Y:S04]  /*0290*/  MUFU.RCP64H R15, R11 ;  /* 0x0000000b000f7308 */ /* 0x000e280000001800 */
[----:B------:R-:W-:-:S04]  /*02a0*/  IADD3 R14, PT, PT, R11, 0x300402, RZ ;  /* 0x003004020b0e7810 */ /* 0x000fc80007ffe0ff */
[----:B------:R-:W-:Y:S02]  /*02b0*/  FSETP.GEU.AND P1, PT, |R14|, 5.8789094863358348022e-39, PT ;  /* 0x004004020e00780b */ /* 0x000fe40003f2e200 */
[----:B0-----:R-:W-:-:S08]  /*02c0*/  DFMA R16, -R10, R14, 1 ;  /* 0x3ff000000a10742b */ /* 0x001fd0000000010e */
[----:B------:R-:W-:-:S08]  /*02d0*/  DFMA R16, R16, R16, R16 ;  /* 0x000000101010722b */ /* 0x000fd00000000010 */
[----:B------:R-:W-:-:S08]  /*02e0*/  DFMA R16, R14, R16, R14 ;  /* 0x000000100e10722b */ /* 0x000fd0000000000e */
[----:B------:R-:W-:-:S08]  /*02f0*/  DFMA R18, -R10, R16, 1 ;  /* 0x3ff000000a12742b */ /* 0x000fd00000000110 */
[----:B------:R-:W-:Y:S01]  /*0300*/  DFMA R16, R16, R18, R16 ;  /* 0x000000121010722b */ /* 0x000fe20000000010 */
[----:B------:R-:W-:Y:S10]  /*0310*/  @P1 BRA `(.L_x_203) ;  /* 0x0000000000101947 */ /* 0x000ff40003800000 */
[----:B------:R-:W-:-:S05]  /*0320*/  LOP3.LUT R12, R11, 0x7fffffff, RZ, 0xc0, !PT ;  /* 0x7fffffff0b0c7812 */ /* 0x000fca00078ec0ff */
[----:B------:R-:W-:Y:S01]  /*0330*/  VIADD R16, R12, 0xfff00000 ;  /* 0xfff000000c107836 */ /* 0x000fe20000000000 */
[----:B------:R-:W-:-:S07]  /*0340*/  MOV R12, 0x360 ;  /* 0x00000360000c7802 */ /* 0x000fce0000000f00 */
[----:B------:R-:W-:Y:S05]  /*0350*/  CALL.REL.NOINC `($__internal_5_$__cuda_sm20_dblrcp_rn_slowpath_v3) ;  /* 0x0000000000207944 */ /* 0x000fea0003c00000 */
.L_x_203:
[----:B------:R-:W-:Y:S05]  /*0360*/  BSYNC.RECONVERGENT B1 ;  /* 0x0000000000017941 */ /* 0x000fea0003800200 */
.L_x_202:
[----:B------:R-:W0:Y:S02]  /*0370*/  F2F.F32.F64 R17, R16 ;  /* 0x0000001000117310 */ /* 0x000e240000301000 */
[----:B0-----:R-:W-:-:S07]  /*0380*/  FMUL R19, R8, R17 ;  /* 0x0000001108137220 */ /* 0x001fce0000400000 */
.L_x_201:
[----:B------:R-:W-:Y:S05]  /*0390*/  BSYNC.RECONVERGENT B0 ;  /* 0x0000000000007941 */ /* 0x000fea0003800200 */
.L_x_200:
[----:B------:R-:W-:-:S05]  /*03a0*/  IMAD.WIDE R10, R13, 0x4, R6 ;  /* 0x000000040d0a7825 */ /* 0x000fca00078e0206 */
[----:B------:R1:W-:Y:S01]  /*03b0*/  STG.E desc[UR6][R10.64], R19 ;  /* 0x000000130a007986 */ /* 0x0003e2000c101906 */
[----:B------:R-:W-:Y:S05]  /*03c0*/  @!P0 BRA `(.L_x_204) ;  /* 0xfffffffc00488947 */ /* 0x000fea000383ffff */
[----:B------:R-:W-:Y:S05]  /*03d0*/  EXIT ;  /* 0x000000000000794d */ /* 0x000fea0003800000 */
        .weak           $__internal_5_$__cuda_sm20_dblrcp_rn_slowpath_v3
        .type           $__internal_5_$__cuda_sm20_dblrcp_rn_slowpath_v3,@function
        .size           $__internal_5_$__cuda_sm20_dblrcp_rn_slowpath_v3,(.L_x_248 - $__internal_5_$__cuda_sm20_dblrcp_rn_slowpath_v3)
$__internal_5_$__cuda_sm20_dblrcp_rn_slowpath_v3:
[----:B------:R-:W-:Y:S01]  /*03e0*/  DSETP.GTU.AND P1, PT, |R10|, +INF , PT ;  /* 0x7ff000000a00742a */ /* 0x000fe20003f2c200 */
[----:B------:R-:W-:-:S13]  /*03f0*/  BSSY.RECONVERGENT B2, `(.L_x_205) ;  /* 0x0000023000027945 */ /* 0x000fda0003800200 */
[----:B------:R-:W-:Y:S05]  /*0400*/  @P1 BRA `(.L_x_206) ;  /* 0x00000000007c1947 */ /* 0x000fea0003800000 */
[----:B------:R-:W-:-:S04]  /*0410*/  LOP3.LUT R17, R11, 0x7fffffff, RZ, 0xc0, !PT ;  /* 0x7fffffff0b117812 */ /* 0x000fc800078ec0ff */
[----:B------:R-:W-:-:S04]  /*0420*/  IADD3 R14, PT, PT, R17, -0x1, RZ ;  /* 0xffffffff110e7810 */ /* 0x000fc80007ffe0ff */
[----:B------:R-:W-:-:S13]  /*0430*/  ISETP.GE.U32.AND P1, PT, R14, 0x7fefffff, PT ;  /* 0x7fefffff0e00780c */ /* 0x000fda0003f26070 */
[----:B------:R-:W-:Y:S01]  /*0440*/  @P1 LOP3.LUT R15, R11, 0x7ff00000, RZ, 0x3c, !PT ;  /* 0x7ff000000b0f1812 */ /* 0x000fe200078e3cff */
[----:B------:R-:W-:Y:S01]  /*0450*/  @P1 IMAD.MOV.U32 R14, RZ, RZ, RZ ;  /* 0x000000ffff0e1224 */ /* 0x000fe200078e00ff */
[----:B------:R-:W-:Y:S06]  /*0460*/  @P1 BRA `(.L_x_207) ;  /* 0x00000000006c1947 */ /* 0x000fec0003800000 */
[----:B------:R-:W-:-:S13]  /*0470*/  ISETP.GE.U32.AND P1, PT, R17, 0x1000001, PT ;  /* 0x010000011100780c */ /* 0x000fda0003f26070 */
[----:B------:R-:W-:Y:S05]  /*0480*/  @!P1 BRA `(.L_x_208) ;  /* 0x0000000000349947 */ /* 0x000fea0003800000 */
[----:B------:R-:W-:Y:S01]  /*0490*/  IADD3 R15, PT, PT, R11, -0x3fe00000, RZ ;  /* 0xc02000000b0f7810 */ /* 0x000fe20007ffe0ff */
[----:B------:R-:W-:-:S03]  /*04a0*/  IMAD.MOV.U32 R14, RZ, RZ, R10 ;  /* 0x000000ffff0e7224 */ /* 0x000fc600078e000a */
[----:B------:R-:W0:Y:S03]  /*04b0*/  MUFU.RCP64H R17, R15 ;  /* 0x0000000f00117308 */ /* 0x000e260000001800 */
[----:B0-----:R-:W-:-:S08]  /*04c0*/  DFMA R18, -R14, R16, 1 ;  /* 0x3ff000000e12742b */ /* 0x001fd00000000110 */
[----:B------:R-:W-:-:S08]  /*04d0*/  DFMA R18, R18, R18, R18 ;  /* 0x000000121212722b */ /* 0x000fd00000000012 */
[----:B------:R-:W-:-:S08]  /*04e0*/  DFMA R18, R16, R18, R16 ;  /* 0x000000121012722b */ /* 0x000fd00000000010 */
[----:B------:R-:W-:-:S08]  /*04f0*/  DFMA R16, -R14, R18, 1 ;  /* 0x3ff000000e10742b */ /* 0x000fd00000000112 */
[----:B------:R-:W-:-:S08]  /*0500*/  DFMA R16, R18, R16, R18 ;  /* 0x000000101210722b */ /* 0x000fd00000000012 */
[----:B------:R-:W-:-:S08]  /*0510*/  DMUL R16, R16, 2.2250738585072013831e-308 ;  /* 0x0010000010107828 */ /* 0x000fd00000000000 */
[----:B------:R-:W-:-:S08]  /*0520*/  DFMA R10, -R10, R16, 1 ;  /* 0x3ff000000a0a742b */ /* 0x000fd00000000110 */
[----:B------:R-:W-:-:S08]  /*0530*/  DFMA R10, R10, R10, R10 ;  /* 0x0000000a0a0a722b */ /* 0x000fd0000000000a */
[----:B------:R-:W-:Y:S01]  /*0540*/  DFMA R14, R16, R10, R16 ;  /* 0x0000000a100e722b */ /* 0x000fe20000000010 */
[----:B------:R-:W-:Y:S10]  /*0550*/  BRA `(.L_x_207) ;  /* 0x0000000000307947 */ /* 0x000ff40003800000 */
.L_x_208:
[----:B------:R-:W-:Y:S01]  /*0560*/  DMUL R10, R10, 8.11296384146066816958e+31 ;  /* 0x469000000a0a7828 */ /* 0x000fe20000000000 */
[----:B------:R-:W-:-:S05]  /*0570*/  MOV R14, R16 ;  /* 0x00000010000e7202 */ /* 0x000fca0000000f00 */
[----:B------:R-:W0:Y:S02]  /*0580*/  MUFU.RCP64H R15, R11 ;  /* 0x0000000b000f7308 */ /* 0x000e240000001800 */
[----:B0-----:R-:W-:-:S08]  /*0590*/  DFMA R16, -R10, R14, 1 ;  /* 0x3ff000000a10742b */ /* 0x001fd0000000010e */
[----:B------:R-:W-:-:S08]  /*05a0*/  DFMA R16, R16, R16, R16 ;  /* 0x000000101010722b */ /* 0x000fd00000000010 */
[----:B------:R-:W-:-:S08]  /*05b0*/  DFMA R16, R14, R16, R14 ;  /* 0x000000100e10722b */ /* 0x000fd0000000000e */
[----:B------:R-:W-:-:S08]  /*05c0*/  DFMA R14, -R10, R16, 1 ;  /* 0x3ff000000a0e742b */ /* 0x000fd00000000110 */
[----:B------:R-:W-:-:S08]  /*05d0*/  DFMA R14, R16, R14, R16 ;  /* 0x0000000e100e722b */ /* 0x000fd00000000010 */
[----:B------:R-:W-:Y:S01]  /*05e0*/  DMUL R14, R14, 8.11296384146066816958e+31 ;  /* 0x469000000e0e7828 */ /* 0x000fe20000000000 */
[----:B------:R-:W-:Y:S10]  /*05f0*/  BRA `(.L_x_207) ;  /* 0x0000000000087947 */ /* 0x000ff40003800000 */
.L_x_206:
[----:B------:R-:W-:Y:S01]  /*0600*/  LOP3.LUT R15, R11, 0x80000, RZ, 0xfc, !PT ;  /* 0x000800000b0f7812 */ /* 0x000fe200078efcff */
[----:B------:R-:W-:-:S07]  /*0610*/  IMAD.MOV.U32 R14, RZ, RZ, R10 ;  /* 0x000000ffff0e7224 */ /* 0x000fce00078e000a */
.L_x_207:
[----:B------:R-:W-:Y:S05]  /*0620*/  BSYNC.RECONVERGENT B2 ;  /* 0x0000000000027941 */ /* 0x000fea0003800200 */
.L_x_205:
[----:B------:R-:W-:Y:S01]  /*0630*/  MOV R10, R12 ;  /* 0x0000000c000a7202 */ /* 0x000fe20000000f00 */
[----:B------:R-:W-:Y:S01]  /*0640*/  IMAD.MOV.U32 R11, RZ, RZ, 0x0 ;  /* 0x00000000ff0b7424 */ /* 0x000fe200078e00ff */
[----:B------:R-:W-:Y:S01]  /*0650*/  MOV R16, R14 ;  /* 0x0000000e00107202 */ /* 0x000fe20000000f00 */
[----:B------:R-:W-:Y:S02]  /*0660*/  IMAD.MOV.U32 R17, RZ, RZ, R15 ;  /* 0x000000ffff117224 */ /* 0x000fe400078e000f */
[----:B------:R-:W-:Y:S05]  /*0670*/  RET.REL.NODEC R10 `(swish) ;  /* 0xfffffff80a607950 */ /* 0x000fea0003c3ffff */
.L_x_209:
        /* <DEDUP_REMOVED lines=16> */
.L_x_248:


//--------------------- .text.mish                --------------------------
	.section	.text.mish,"ax",@progbits
	.align	128
        .global         mish
        .type           mish,@function
        .size           mish,(.L_x_263 - mish)
        .other          mish,@"STO_CUDA_ENTRY STV_DEFAULT"
mish:
.text.mish:
        /* <DEDUP_REMOVED lines=12> */
[----:B------:R-:W4:Y:S01]  /*00c0*/  LDCU UR5, c[0x0][0x398] ;  /* 0x00007300ff0577ac */ /* 0x000f220008000800 */
[----:B------:R-:W0:Y:S01]  /*00d0*/  LDCU.64 UR8, c[0x0][0x390] ;  /* 0x00007200ff0877ac */ /* 0x000e220008000a00 */
[----:B-1----:R-:W-:-:S07]  /*00e0*/  IMAD R8, R8, UR4, RZ ;  /* 0x0000000408087c24 */ /* 0x002fce000f8e02ff */
.L_x_212:
[----:B0-----:R-:W-:-:S06]  /*00f0*/  IMAD.WIDE R10, R9, 0x4, R2 ;  /* 0x00000004090a7825 */ /* 0x001fcc00078e0202 */
[----:B--2---:R-:W2:Y:S01]  /*0100*/  LDG.E R11, desc[UR6][R10.64] ;  /* 0x000000060a0b7981 */ /* 0x004ea2000c1e1900 */
[----:B------:R-:W-:Y:S01]  /*0110*/  BSSY.RECONVERGENT B0, `(.L_x_210) ;  /* 0x000003b000007945 */ /* 0x000fe20003800200 */
[----:B--2---:R-:W0:Y:S02]  /*0120*/  F2F.F64.F32 R6, R11 ;  /* 0x0000000b00067310 */ /* 0x004e240000201800 */
[----:B0-----:R-:W-:Y:S01]  /*0130*/  DSETP.GE.AND P0, PT, R6, UR8, PT ;  /* 0x0000000806007e2a */ /* 0x001fe2000bf06000 */
[----:B---3--:R-:W-:-:S13]  /*0140*/  IMAD.WIDE R6, R9, 0x4, R4 ;  /* 0x0000000409067825 */ /* 0x008fda00078e0204 */
[----:B------:R-:W-:Y:S05]  /*0150*/  @P0 BRA `(.L_x_211) ;  /* 0x0000000000d80947 */ /* 0x000fea0003800000 */
[----:B------:R-:W-:Y:S02]  /*0160*/  MOV R0, 0x3bbb989d ;  /* 0x3bbb989d00007802 */ /* 0x000fe40000000f00 */
[----:B------:R-:W-:Y:S02]  /*0170*/  MOV R13, 0x437c0000 ;  /* 0x437c0000000d7802 */ /* 0x000fe40000000f00 */
[----:B------:R-:W-:Y:S01]  /*0180*/  MOV R15, 0x3e055027 ;  /* 0x3e055027000f7802 */ /* 0x000fe20000000f00 */
[----:B------:R-:W-:Y:S01]  /*0190*/  FFMA.SAT R0, R11, R0, 0.5 ;  /* 0x3f0000000b007423 */ /* 0x000fe20000002000 */
[----:B------:R-:W-:-:S03]  /*01a0*/  MOV R14, 0x3c80f082 ;  /* 0x3c80f082000e7802 */ /* 0x000fc60000000f00 */
[----:B------:R-:W-:-:S04]  /*01b0*/  FFMA.RM R0, R0, R13, 12582913 ;  /* 0x4b40000100007423 */ /* 0x000fc8000000400d */
[C---:B------:R-:W-:Y:S01]  /*01c0*/  FADD R10, R0.reuse, -12583039 ;  /* 0xcb40007f000a7421 */ /* 0x040fe20000000000 */
[----:B------:R-:W-:-:S03]  /*01d0*/  SHF.L.U32 R0, R0, 0x17, RZ ;  /* 0x0000001700007819 */ /* 0x000fc600000006ff */
[----:B------:R-:W-:-:S04]  /*01e0*/  FFMA R10, R11, 1.4426950216293334961, -R10 ;  /* 0x3fb8aa3b0b0a7823 */ /* 0x000fc8000000080a */
[----:B------:R-:W-:-:S04]  /*01f0*/  FFMA R10, R11, 1.925963033500011079e-08, R10 ;  /* 0x32a570600b0a7823 */ /* 0x000fc8000000000a */
[----:B------:R-:W0:Y:S02]  /*0200*/  MUFU.EX2 R13, R10 ;  /* 0x0000000a000d7308 */ /* 0x000e240000000800 */
[----:B0-----:R-:W-:-:S05]  /*0210*/  FFMA R0, R0, R13, 1 ;  /* 0x3f80000000007423 */ /* 0x001fca000000000d */
[----:B------:R-:W-:-:S04]  /*0220*/  FSETP.GEU.AND P0, PT, R0, 1.175494350822287508e-38, PT ;  /* 0x008000000000780b */ /* 0x000fc80003f0e000 */
[----:B------:R-:W-:-:S09]  /*0230*/  FSEL R10, RZ, -23, P0 ;  /* 0xc1b80000ff0a7808 */ /* 0x000fd20000000000 */
[----:B------:R-:W-:-:S05]  /*0240*/  @!P0 FMUL R0, R0, 8388608 ;  /* 0x4b00000000008820 */ /* 0x000fca0000400000 */
[C---:B------:R-:W-:Y:S02]  /*0250*/  IADD3 R12, PT, PT, R0.reuse, -0x3f2aaaab, RZ ;  /* 0xc0d55555000c7810 */ /* 0x040fe40007ffe0ff */
[----:B------:R-:W-:Y:S02]  /*0260*/  ISETP.GT.U32.AND P0, PT, R0, 0x7f7fffff, PT ;  /* 0x7f7fffff0000780c */ /* 0x000fe40003f04070 */
[----:B------:R-:W-:-:S04]  /*0270*/  LOP3.LUT R13, R12, 0xff800000, RZ, 0xc0, !PT ;  /* 0xff8000000c0d7812 */ /* 0x000fc800078ec0ff */
[-C--:B------:R-:W-:Y:S02]  /*0280*/  IADD3 R12, PT, PT, R0, -R13.reuse, RZ ;  /* 0x8000000d000c7210 */ /* 0x080fe40007ffe0ff */
[----:B------:R-:W-:-:S03]  /*0290*/  I2FP.F32.S32 R13, R13 ;  /* 0x0000000d000d7245 */ /* 0x000fc60000201400 */
[----:B------:R-:W-:Y:S02]  /*02a0*/  FADD R12, R12, -1 ;  /* 0xbf8000000c0c7421 */ /* 0x000fe40000000000 */
[----:B------:R-:W-:Y:S01]  /*02b0*/  FFMA R10, R13, 1.1920928955078125e-07, R10 ;  /* 0x340000000d0a7823 */ /* 0x000fe2000000000a */
[----:B------:R-:W-:Y:S01]  /*02c0*/  MOV R13, 0x7f800000 ;  /* 0x7f800000000d7802 */ /* 0x000fe20000000f00 */
[----:B------:R-:W-:-:S04]  /*02d0*/  FFMA R15, R12, -R15, 0.14084610342979431152 ;  /* 0x3e1039f60c0f7423 */ /* 0x000fc8000000080f */
[----:B------:R-:W-:-:S04]  /*02e0*/  FFMA R15, R12, R15, -0.12148627638816833496 ;  /* 0xbdf8cdcc0c0f7423 */ /* 0x000fc8000000000f */
[----:B------:R-:W-:-:S04]  /*02f0*/  FFMA R15, R12, R15, 0.13980610668659210205 ;  /* 0x3e0f29550c0f7423 */ /* 0x000fc8000000000f */
[----:B------:R-:W-:-:S04]  /*0300*/  FFMA R15, R12, R15, -0.16684235632419586182 ;  /* 0xbe2ad8b90c0f7423 */ /* 0x000fc8000000000f */
[----:B------:R-:W-:-:S04]  /*0310*/  FFMA R15, R12, R15, 0.20012299716472625732 ;  /* 0x3e4ced0b0c0f7423 */ /* 0x000fc8000000000f */
[----:B------:R-:W-:-:S04]  /*0320*/  FFMA R15, R12, R15, -0.24999669194221496582 ;  /* 0xbe7fff220c0f7423 */ /* 0x000fc8000000000f */
[----:B------:R-:W-:-:S04]  /*0330*/  FFMA R15, R12, R15, 0.33333182334899902344 ;  /* 0x3eaaaa780c0f7423 */ /* 0x000fc8000000000f */
[----:B------:R-:W-:-:S04]  /*0340*/  FFMA R15, R12, R15, -0.5 ;  /* 0xbf0000000c0f7423 */ /* 0x000fc8000000000f */
[----:B------:R-:W-:-:S04]  /*0350*/  FMUL R15, R12, R15 ;  /* 0x0000000f0c0f7220 */ /* 0x000fc80000400000 */
[----:B------:R-:W-:-:S04]  /*0360*/  FFMA R15, R12, R15, R12 ;  /* 0x0000000f0c0f7223 */ /* 0x000fc8000000000c */
[----:B------:R-:W-:Y:S01]  /*0370*/  FFMA R10, R10, 0.69314718246459960938, R15 ;  /* 0x3f3172180a0a7823 */ /* 0x000fe2000000000f */
[C---:B------:R-:W-:Y:S01]  /*0380*/  @P0 FFMA R10, R0.reuse, R13, +INF ;  /* 0x7f800000000a0423 */ /* 0x040fe2000000000d */
[----:B------:R-:W-:Y:S02]  /*0390*/  FSETP.NEU.AND P0, PT, R0, RZ, PT ;  /* 0x000000ff0000720b */ /* 0x000fe40003f0d000 */
[----:B------:R-:W-:Y:S02]  /*03a0*/  MOV R13, 0x3f800000 ;  /* 0x3f800000000d7802 */ /* 0x000fe40000000f00 */
[----:B------:R-:W-:-:S04]  /*03b0*/  FSEL R10, R10, -INF , P0 ;  /* 0xff8000000a0a7808 */ /* 0x000fc80000000000 */
[C---:B------:R-:W-:Y:S01]  /*03c0*/  FSETP.GE.AND P1, PT, |R10|.reuse, 0.60000002384185791016, PT ;  /* 0x3f19999a0a00780b */ /* 0x040fe20003f26200 */
[C---:B------:R-:W-:Y:S01]  /*03d0*/  FMUL R0, |R10|.reuse, 2.8853900432586669922 ;  /* 0x4038aa3b0a007820 */ /* 0x040fe20000400200 */
[C---:B------:R-:W-:Y:S01]  /*03e0*/  FMUL R15, R10.reuse, R10 ;  /* 0x0000000a0a0f7220 */ /* 0x040fe20000400000 */
[----:B------:R-:W-:-:S03]  /*03f0*/  FSETP.GE.AND P0, PT, |R10|, 9.010913848876953125, PT ;  /* 0x41102cb40a00780b */ /* 0x000fc60003f06200 */
[C---:B------:R-:W-:Y:S01]  /*0400*/  FFMA R14, R15.reuse, R14, -0.052303962409496307373 ;  /* 0xbd563cae0f0e7423 */ /* 0x040fe2000000000e */
[----:B------:R-:W0:Y:S03]  /*0410*/  MUFU.EX2 R0, R0 ;  /* 0x0000000000007308 */ /* 0x000e260000000800 */
[----:B------:R-:W-:Y:S01]  /*0420*/  FFMA R14, R15, R14, 0.1331529766321182251 ;  /* 0x3e0859410f0e7423 */ /* 0x000fe2000000000e */
[----:B0-----:R-:W-:-:S03]  /*0430*/  FADD R12, R0, 1 ;  /* 0x3f800000000c7421 */ /* 0x001fc60000000000 */
[----:B------:R-:W-:-:S04]  /*0440*/  FFMA R0, R15, R14, -0.33332768082618713379 ;  /* 0xbeaaa9ed0f007423 */ /* 0x000fc8000000000e */
[----:B------:R-:W-:Y:S01]  /*0450*/  FFMA R15, R15, R0, RZ ;  /* 0x000000000f0f7223 */ /* 0x000fe200000000ff */
[----:B------:R-:W0:Y:S02]  /*0460*/  MUFU.RCP R12, R12 ;  /* 0x0000000c000c7308 */ /* 0x000e240000001000 */
[----:B0-----:R-:W-:-:S05]  /*0470*/  FFMA R13, R12, -2, R13 ;  /* 0xc00000000c0d7823 */ /* 0x001fca000000000d */
[----:B------:R-:W-:-:S04]  /*0480*/  FSEL R13, R13, 1, !P0 ;  /* 0x3f8000000d0d7808 */ /* 0x000fc80004000000 */
[--C-:B------:R-:W-:Y:S01]  /*0490*/  LOP3.LUT R12, R13, 0x80000000, R10.reuse, 0xb8, !PT ;  /* 0x800000000d0c7812 */ /* 0x100fe200078eb80a */
[----:B------:R-:W-:-:S04]  /*04a0*/  @!P1 FFMA R12, R10, R15, R10 ;  /* 0x0000000f0a0c9223 */ /* 0x000fc8000000000a */
[----:B------:R-:W-:-:S07]  /*04b0*/  FMUL R11, R11, R12 ;  /* 0x0000000c0b0b7220 */ /* 0x000fce0000400000 */
.L_x_211:
[----:B----4-:R-:W-:Y:S05]  /*04c0*/  BSYNC.RECONVERGENT B0 ;  /* 0x0000000000007941 */ /* 0x010fea0003800200 */
.L_x_210:
[----:B------:R1:W-:Y:S01]  /*04d0*/  STG.E desc[UR6][R6.64], R11 ;  /* 0x0000000b06007986 */ /* 0x0003e2000c101906 */
[----:B------:R-:W-:-:S04]  /*04e0*/  IADD3 R9, PT, PT, R8, R9, RZ ;  /* 0x0000000908097210 */ /* 0x000fc80007ffe0ff */
[----:B------:R-:W-:-:S13]  /*04f0*/  ISETP.GE.AND P0, PT, R9, UR5, PT ;  /* 0x0000000509007c0c */ /* 0x000fda000bf06270 */
[----:B-1----:R-:W-:Y:S05]  /*0500*/  @!P0 BRA `(.L_x_212) ;  /* 0xfffffff800f88947 */ /* 0x002fea000383ffff */
[----:B------:R-:W-:Y:S05]  /*0510*/  EXIT ;  /* 0x000000000000794d */ /* 0x000fea0003800000 */
.L_x_213:
        /* <DEDUP_REMOVED lines=14> */
.L_x_263:


//--------------------- .text.gelu                --------------------------
	.section	.text.gelu,"ax",@progbits
	.align	128
        .global         gelu
        .type           gelu,@function
        .size           gelu,(.L_x_264 - gelu)
        .other          gelu,@"STO_CUDA_ENTRY STV_DEFAULT"
gelu:
.text.gelu:
        /* <DEDUP_REMOVED lines=15> */
.L_x_216:
[----:B0-----:R-:W-:-:S05]  /*00f0*/  IMAD.WIDE R12, R11, 0x4, R2 ;  /* 0x000000040b0c7825 */ /* 0x001fca00078e0202 */
[----:B--2---:R-:W2:Y:S01]  /*0100*/  LDG.E R10, desc[UR6][R12.64] ;  /* 0x000000060c0a7981 */ /* 0x004ea2000c1e1900 */
[----:B------:R-:W-:Y:S01]  /*0110*/  BSSY.RECONVERGENT B0, `(.L_x_214) ;  /* 0x000002b000007945 */ /* 0x000fe20003800200 */
[----:B------:R-:W-:Y:S01]  /*0120*/  IMAD.WIDE R8, R11, 0x4, R6 ;  /* 0x000000040b087825 */ /* 0x000fe200078e0206 */
[----:B--2---:R-:W3:Y:S01]  /*0130*/  F2F.F64.F32 R14, R10 ;  /* 0x0000000a000e7310 */ /* 0x004ee20000201800 */
[----:B------:R-:W-:Y:S01]  /*0140*/  MOV R17, R10 ;  /* 0x0000000a00117202 */ /* 0x000fe20000000f00 */
[----:B---3--:R-:W-:-:S14]  /*0150*/  DSETP.GE.AND P0, PT, R14, R4, PT ;  /* 0x000000040e00722a */ /* 0x008fdc0003f06000 */
[----:B------:R-:W-:Y:S05]  /*0160*/  @P0 BRA `(.L_x_215) ;  /* 0x0000000000940947 */ /* 0x000fea0003800000 */
[----:B------:R-:W-:Y:S01]  /*0170*/  DSETP.GTU.AND P0, PT, R14, -R4, PT ;  /* 0x800000040e00722a */ /* 0x000fe20003f0c000 */
[----:B------:R-:W-:-:S13]  /*0180*/  IMAD.MOV.U32 R17, RZ, RZ, RZ ;  /* 0x000000ffff117224 */ /* 0x000fda00078e00ff */
[----:B------:R-:W-:Y:S05]  /*0190*/  @!P0 BRA `(.L_x_215) ;  /* 0x0000000000888947 */ /* 0x000fea0003800000 */
[----:B------:R-:W-:Y:S01]  /*01a0*/  FMUL R12, R10, 0.70710676908493041992 ;  /* 0x3f3504f30a0c7820 */ /* 0x000fe20000400000 */
[----:B------:R-:W-:Y:S01]  /*01b0*/  IMAD.MOV.U32 R16, RZ, RZ, 0x3aae005b ;  /* 0x3aae005bff107424 */ /* 0x000fe200078e00ff */
[----:B------:R-:W-:Y:S01]  /*01c0*/  MOV R14, 0x38eb4c3a ;  /* 0x38eb4c3a000e7802 */ /* 0x000fe20000000f00 */
[----:B------:R-:W-:Y:S02]  /*01d0*/  IMAD.MOV.U32 R17, RZ, RZ, 0x3d24d99a ;  /* 0x3d24d99aff117424 */ /* 0x000fe400078e00ff */
[C---:B------:R-:W-:Y:S01]  /*01e0*/  FMUL R13, R12.reuse, R12 ;  /* 0x0000000c0c0d7220 */ /* 0x040fe20000400000 */
[C---:B------:R-:W-:Y:S01]  /*01f0*/  FSETP.GE.AND P0, PT, |R12|.reuse, 1.0029599666595458984, PT ;  /* 0x3f8060fe0c00780b */ /* 0x040fe20003f06200 */
[----:B------:R-:W-:Y:S01]  /*0200*/  IMAD.MOV.U32 R18, RZ, RZ, 0x3f69b4f9 ;  /* 0x3f69b4f9ff127424 */ /* 0x000fe200078e00ff */
[----:B------:R-:W-:Y:S02]  /*0210*/  MOV R15, 0x3c09919f ;  /* 0x3c09919f000f7802 */ /* 0x000fe40000000f00 */
[----:B------:R-:W-:-:S02]  /*0220*/  FSEL R13, |R12|, R13, P0 ;  /* 0x0000000d0c0d7208 */ /* 0x000fc40000000200 */
[----:B------:R-:W-:Y:S02]  /*0230*/  FSEL R14, R14, 8.4834944573231041431e-05, P0 ;  /* 0x38b1e96a0e0e7808 */ /* 0x000fe40000000000 */
[----:B------:R-:W-:Y:S02]  /*0240*/  FSEL R16, -R16, -0.00082130916416645050049, P0 ;  /* 0xba574d2010107808 */ /* 0x000fe40000000100 */
[----:B------:R-:W-:Y:S02]  /*0250*/  FSEL R15, R15, 0.0052134888246655464172, P0 ;  /* 0x3baad5ea0f0f7808 */ /* 0x000fe40000000000 */
[----:B------:R-:W-:Y:S01]  /*0260*/  FSEL R17, -R17, -0.026868773624300956726, P0 ;  /* 0xbcdc1be711117808 */ /* 0x000fe20000000100 */
[----:B------:R-:W-:Y:S01]  /*0270*/  FFMA R14, R13, R14, R16 ;  /* 0x0000000e0d0e7223 */ /* 0x000fe20000000010 */
[----:B------:R-:W-:-:S03]  /*0280*/  MOV R16, 0x3e235519 ;  /* 0x3e23551900107802 */ /* 0x000fc60000000f00 */
[C---:B------:R-:W-:Y:S01]  /*0290*/  FFMA R14, R13.reuse, R14, R15 ;  /* 0x0000000e0d0e7223 */ /* 0x040fe2000000000f */
[----:B------:R-:W-:Y:S02]  /*02a0*/  FSEL R15, R16, 0.11284004896879196167, P0 ;  /* 0x3de718af100f7808 */ /* 0x000fe40000000000 */
[----:B------:R-:W-:Y:S01]  /*02b0*/  MOV R16, 0x3f210a14 ;  /* 0x3f210a1400107802 */ /* 0x000fe20000000f00 */
[----:B------:R-:W-:Y:S01]  /*02c0*/  FFMA R14, R13, R14, R17 ;  /* 0x0000000e0d0e7223 */ /* 0x000fe20000000011 */
[----:B------:R-:W-:-:S03]  /*02d0*/  FSEL R17, R18, -0.37612664699554443359, P0 ;  /* 0xbec093ac12117808 */ /* 0x000fc60000000000 */
[----:B------:R-:W-:Y:S01]  /*02e0*/  FFMA R14, R13, R14, R15 ;  /* 0x0000000e0d0e7223 */ /* 0x000fe2000000000f */
[----:B------:R-:W-:-:S03]  /*02f0*/  FSEL R15, R16, 0.12837915122509002686, P0 ;  /* 0x3e0375d3100f7808 */ /* 0x000fc60000000000 */
[C---:B------:R-:W-:Y:S01]  /*0300*/  FFMA R14, R13.reuse, R14, R17 ;  /* 0x0000000e0d0e7223 */ /* 0x040fe20000000011 */
[----:B------:R-:W-:-:S03]  /*0310*/  FSEL R17, -R13, R12, P0 ;  /* 0x0000000c0d117208 */ /* 0x000fc60000000100 */
[----:B------:R-:W-:-:S04]  /*0320*/  FFMA R14, R13, R14, R15 ;  /* 0x0000000e0d0e7223 */ /* 0x000fc8000000000f */
[----:B------:R-:W-:-:S04]  /*0330*/  FFMA R14, R14, R17, R17 ;  /* 0x000000110e0e7223 */ /* 0x000fc80000000011 */
[----:B------:R-:W0:Y:S02]  /*0340*/  @P0 MUFU.EX2 R13, R14 ;  /* 0x0000000e000d0308 */ /* 0x000e240000000800 */
[----:B0-----:R-:W-:-:S05]  /*0350*/  @P0 FADD R13, -R13, 1 ;  /* 0x3f8000000d0d0421 */ /* 0x001fca0000000100 */
[----:B------:R-:W-:-:S04]  /*0360*/  @P0 LOP3.LUT R14, R13, 0x80000000, R12, 0xb8, !PT ;  /* 0x800000000d0e0812 */ /* 0x000fc800078eb80c */
[----:B------:R-:W0:Y:S02]  /*0370*/  F2F.F64.F32 R12, R14 ;  /* 0x0000000e000c7310 */ /* 0x000e240000201800 */
[----:B0-----:R-:W-:-:S08]  /*0380*/  DADD R12, R12, 1 ;  /* 0x3ff000000c0c7429 */ /* 0x001fd00000000000 */
[----:B------:R-:W-:-:S10]  /*0390*/  DMUL R12, R12, 0.5 ;  /* 0x3fe000000c0c7828 */ /* 0x000fd40000000000 */
[----:B------:R-:W0:Y:S02]  /*03a0*/  F2F.F32.F64 R13, R12 ;  /* 0x0000000c000d7310 */ /* 0x000e240000301000 */
[----:B0-----:R-:W-:-:S07]  /*03b0*/  FMUL R17, R10, R13 ;  /* 0x0000000d0a117220 */ /* 0x001fce0000400000 */
.L_x_215:
[----:B----4-:R-:W-:Y:S05]  /*03c0*/  BSYNC.RECONVERGENT B0 ;  /* 0x0000000000007941 */ /* 0x010fea0003800200 */
.L_x_214:
[----:B------:R1:W-:Y:S01]  /*03d0*/  STG.E desc[UR6][R8.64], R17 ;  /* 0x0000001108007986 */ /* 0x0003e2000c101906 */
[----:B------:R-:W-:-:S04]  /*03e0*/  IADD3 R11, PT, PT, R0, R11, RZ ;  /* 0x0000000b000b7210 */ /* 0x000fc80007ffe0ff */
[----:B------:R-:W-:-:S13]  /*03f0*/  ISETP.GE.AND P0, PT, R11, UR5, PT ;  /* 0x000000050b007c0c */ /* 0x000fda000bf06270 */
[----:B-1----:R-:W-:Y:S05]  /*0400*/  @!P0 BRA `(.L_x_216) ;  /* 0xfffffffc00388947 */ /* 0x002fea000383ffff */
[----:B------:R-:W-:Y:S05]  /*0410*/  EXIT ;  /* 0x000000000000794d */ /* 0x000fea0003800000 */
.L_x_217:
        /* <DEDUP_REMOVED lines=14> */
.L_x_264:


//--------------------- .text.clipped_linear      --------------------------
	.section	.text.clipped_linear,"ax",@progbits
	.align	128
        .global         clipped_linear
        .type           clipped_linear,@function
        .size           clipped_linear,(.L_x_265 - clipped_linear)
        .other          clipped_linear,@"STO_CUDA_ENTRY STV_DEFAULT"
clipped_linear:
.text.clipped_linear:
[----:B------:R-:W-:Y:S01]  /*0000*/  LDC R1, c[0x0][0x37c] ;  /* 0x0000df00ff017b82 */ /* 0x000fe20000000800 */
[----:B------:R-:W0:Y:S07]  /*0010*/  S2R R5, SR_TID.X ;  /* 0x0000000000057919 */ /* 0x000e2e0000002100 */
[----:B------:R-:W0:Y:S01]  /*0020*/  S2UR UR4, SR_CTAID.X ;  /* 0x00000000000479c3 */ /* 0x000e220000002500 */
[----:B------:R-:W1:Y:S07]  /*0030*/  LDCU UR14, c[0x0][0x3b0] ;  /* 0x00007600ff0e77ac */ /* 0x000e6e0008000800 */
[----:B------:R-:W0:Y:S01]  /*0040*/  LDC R0, c[0x0][0x360] ;  /* 0x0000d800ff007b82 */ /* 0x000e220000000800 */
[----:B------:R-:W2:Y:S01]  /*0050*/  LDCU UR5, c[0x0][0x370] ;  /* 0x00006e00ff0577ac */ /* 0x000ea20008000800 */
[----:B0-----:R-:W-:-:S02]  /*0060*/  IMAD R5, R0, UR4, R5 ;  /* 0x0000000400057c24 */ /* 0x001fc4000f8e0205 */
[----:B--2---:R-:W-:-:S03]  /*0070*/  IMAD R0, R0, UR5, RZ ;  /* 0x0000000500007c24 */ /* 0x004fc6000f8e02ff */
[----:B-1----:R-:W-:-:S13]  /*0080*/  ISETP.GE.AND P0, PT, R5, UR14, PT ;  /* 0x0000000e05007c0c */ /* 0x002fda000bf06270 */
[----:B------:R-:W-:Y:S05]  /*0090*/  @P0 EXIT ;  /* 0x000000000000094d */ /* 0x000fea0003800000 */
[----:B------:R-:W0:Y:S01]  /*00a0*/  I2F.U32.RP R8, R0 ;  /* 0x0000000000087306 */ /* 0x000e220000209000 */
[C---:B------:R-:W-:Y:S01]  /*00b0*/  IMAD.IADD R4, R0.reuse, 0x1, R5 ;  /* 0x0000000100047824 */ /* 0x040fe200078e0205 */
[----:B------:R-:W-:Y:S01]  /*00c0*/  ISETP.NE.U32.AND P2, PT, R0, RZ, PT ;  /* 0x000000ff0000720c */ /* 0x000fe20003f45070 */
[----:B------:R-:W-:Y:S01]  /*00d0*/  IMAD.MOV R9, RZ, RZ, -R0 ;  /* 0x000000ffff097224 */ /* 0x000fe200078e0a00 */
[----:B------:R-:W1:Y:S01]  /*00e0*/  LDCU.64 UR12, c[0x0][0x358] ;  /* 0x00006b00ff0c77ac */ /* 0x000e620008000a00 */
[----:B------:R-:W-:Y:S01]  /*00f0*/  BSSY.RECONVERGENT B0, `(.L_x_218) ;  /* 0x000003f000007945 */ /* 0x000fe20003800200 */
[C---:B------:R-:W-:Y:S02]  /*0100*/  ISETP.GE.AND P0, PT, R4.reuse, UR14, PT ;  /* 0x0000000e04007c0c */ /* 0x040fe4000bf06270 */
[----:B------:R-:W-:Y:S01]  /*0110*/  VIMNMX R7, PT, PT, R4, UR14, !PT ;  /* 0x0000000e04077c48 */ /* 0x000fe2000ffe0100 */
[----:B------:R-:W2:Y:S01]  /*0120*/  LDCU.128 UR8, c[0x0][0x3a0] ;  /* 0x00007400ff0877ac */ /* 0x000ea20008000c00 */
[----:B------:R-:W-:-:S04]  /*0130*/  SEL R6, RZ, 0x1, P0 ;  /* 0x00000001ff067807 */ /* 0x000fc80000000000 */
[----:B------:R-:W-:Y:S01]  /*0140*/  IADD3 R7, PT, PT, R7, -R4, -R6 ;  /* 0x8000000407077210 */ /* 0x000fe20007ffe806 */
[----:B0-----:R-:W0:Y:S02]  /*0150*/  MUFU.RCP R8, R8 ;  /* 0x0000000800087308 */ /* 0x001e240000001000 */
[----:B0-----:R-:W-:-:S06]  /*0160*/  VIADD R2, R8, 0xffffffe ;  /* 0x0ffffffe08027836 */ /* 0x001fcc0000000000 */
[----:B------:R0:W3:Y:S02]  /*0170*/  F2I.FTZ.U32.TRUNC.NTZ R3, R2 ;  /* 0x0000000200037305 */ /* 0x0000e4000021f000 */
[----:B0-----:R-:W-:Y:S02]  /*0180*/  IMAD.MOV.U32 R2, RZ, RZ, RZ ;  /* 0x000000ffff027224 */ /* 0x001fe400078e00ff */
[----:B---3--:R-:W-:-:S04]  /*0190*/  IMAD R9, R9, R3, RZ ;  /* 0x0000000309097224 */ /* 0x008fc800078e02ff */
[----:B------:R-:W-:-:S06]  /*01a0*/  IMAD.HI.U32 R8, R3, R9, R2 ;  /* 0x0000000903087227 */ /* 0x000fcc00078e0002 */
[----:B------:R-:W-:-:S04]  /*01b0*/  IMAD.HI.U32 R9, R8, R7, RZ ;  /* 0x0000000708097227 */ /* 0x000fc800078e00ff */
[----:B------:R-:W-:-:S04]  /*01c0*/  IMAD.MOV R2, RZ, RZ, -R9 ;  /* 0x000000ffff027224 */ /* 0x000fc800078e0a09 */
[----:B------:R-:W-:Y:S02]  /*01d0*/  IMAD R7, R0, R2, R7 ;  /* 0x0000000200077224 */ /* 0x000fe400078e0207 */
[----:B------:R-:W0:Y:S03]  /*01e0*/  LDC.64 R2, c[0x0][0x380] ;  /* 0x0000e000ff027b82 */ /* 0x000e260000000a00 */
[----:B------:R-:W-:-:S13]  /*01f0*/  ISETP.GE.U32.AND P0, PT, R7, R0, PT ;  /* 0x000000000700720c */ /* 0x000fda0003f06070 */
[----:B------:R-:W-:Y:S01]  /*0200*/  @P0 IADD3 R7, PT, PT, -R0, R7, RZ ;  /* 0x0000000700070210 */ /* 0x000fe20007ffe1ff */
[----:B------:R-:W-:-:S03]  /*0210*/  @P0 VIADD R9, R9, 0x1 ;  /* 0x0000000109090836 */ /* 0x000fc60000000000 */
[----:B------:R-:W-:-:S13]  /*0220*/  ISETP.GE.U32.AND P1, PT, R7, R0, PT ;  /* 0x000000000700720c */ /* 0x000fda0003f26070 */
[----:B------:R-:W-:Y:S01]  /*0230*/  @P1 VIADD R9, R9, 0x1 ;  /* 0x0000000109091836 */ /* 0x000fe20000000000 */
[----:B------:R-:W-:-:S05]  /*0240*/  @!P2 LOP3.LUT R9, RZ, R0, RZ, 0x33, !PT ;  /* 0x00000000ff09a212 */ /* 0x000fca00078e33ff */
[----:B------:R-:W-:-:S05]  /*0250*/  IMAD.IADD R4, R6, 0x1, R9 ;  /* 0x0000000106047824 */ /* 0x000fca00078e0209 */
[----:B------:R-:W-:-:S04]  /*0260*/  LOP3.LUT R6, R4, 0x3, RZ, 0xc0, !PT ;  /* 0x0000000304067812 */ /* 0x000fc800078ec0ff */
[----:B------:R-:W-:-:S13]  /*0270*/  ISETP.NE.AND P0, PT, R6, 0x3, PT ;  /* 0x000000030600780c */ /* 0x000fda0003f05270 */
[----:B012---:R-:W-:Y:S05]  /*0280*/  @!P0 BRA `(.L_x_219) ;  /* 0x0000000000948947 */ /* 0x007fea0003800000 */
[----:B------:R-:W0:Y:S01]  /*0290*/  LDC.64 R6, c[0x0][0x380] ;  /* 0x0000e000ff067b82 */ /* 0x000e220000000a00 */
[----:B------:R-:W-:-:S05]  /*02a0*/  VIADD R14, R4, 0x1 ;  /* 0x00000001040e7836 */ /* 0x000fca0000000000 */
[----:B------:R-:W-:Y:S02]  /*02b0*/  LOP3.LUT R14, R14, 0x3, RZ, 0xc0, !PT ;  /* 0x000000030e0e7812 */ /* 0x000fe400078ec0ff */
[----:B------:R-:W1:Y:S02]  /*02c0*/  LDC.64 R8, c[0x0][0x388] ;  /* 0x0000e200ff087b82 */ /* 0x000e640000000a00 */
[----:B------:R-:W-:-:S06]  /*02d0*/  IADD3 R14, PT, PT, -R14, RZ, RZ ;  /* 0x000000ff0e0e7210 */ /* 0x000fcc0007ffe1ff */
[----:B------:R-:W2:Y:S08]  /*02e0*/  LDC.64 R10, c[0x0][0x390] ;  /* 0x0000e400ff0a7b82 */ /* 0x000eb00000000a00 */
[----:B------:R-:W3:Y:S02]  /*02f0*/  LDC.64 R12, c[0x0][0x398] ;  /* 0x0000e600ff0c7b82 */ /* 0x000ee40000000a00 */
.L_x_220:
[----:B-1--4-:R-:W-:-:S06]  /*0300*/  IMAD.WIDE R16, R5, 0x4, R8 ;  /* 0x0000000405107825 */ /* 0x012fcc00078e0208 */
[----:B------:R-:W4:Y:S01]  /*0310*/  LDG.E R16, desc[UR12][R16.64] ;  /* 0x0000000c10107981 */ /* 0x000f22000c1e1900 */
[----:B------:R-:W-:Y:S01]  /*0320*/  UMOV UR4, UR9 ;  /* 0x0000000900047c82 */ /* 0x000fe20008000000 */
[----:B------:R-:W-:Y:S02]  /*0330*/  VIADD R14, R14, 0x1 ;  /* 0x000000010e0e7836 */ /* 0x000fe40000000000 */
[----:B------:R-:W-:Y:S01]  /*0340*/  IMAD.U32 R22, RZ, RZ, UR4 ;  /* 0x00000004ff167e24 */ /* 0x000fe2000f8e00ff */
[----:B----4-:R-:W2:Y:S02]  /*0350*/  F2F.F64.F32 R18, R16 ;  /* 0x0000001000127310 */ /* 0x010ea40000201800 */
[----:B--23--:R-:W-:-:S10]  /*0360*/  DFMA R18, R18, R10, R12 ;  /* 0x0000000a1212722b */ /* 0x00cfd4000000000c */
[----:B------:R-:W1:Y:S08]  /*0370*/  F2F.F32.F64 R18, R18 ;  /* 0x0000001200127310 */ /* 0x000e700000301000 */
[----:B-1----:R-:W1:Y:S02]  /*0380*/  F2F.F64.F32 R20, R18 ;  /* 0x0000001200147310 */ /* 0x002e640000201800 */
[----:B-1----:R-:W-:Y:S01]  /*0390*/  DSETP.MAX.AND P0, P1, R20, UR8, PT ;  /* 0x0000000814007e2a */ /* 0x002fe2000b90f000 */
[----:B------:R-:W-:-:S05]  /*03a0*/  IMAD.MOV.U32 R15, RZ, RZ, R21 ;  /* 0x000000ffff0f7224 */ /* 0x000fca00078e0015 */
[----:B------:R-:W-:Y:S01]  /*03b0*/  FSEL R15, R15, UR4, P0 ;  /* 0x000000040f0f7c08 */ /* 0x000fe20008000000 */
[----:B------:R-:W-:Y:S02]  /*03c0*/  UMOV UR4, UR8 ;  /* 0x0000000800047c82 */ /* 0x000fe40008000000 */
[----:B------:R-:W-:Y:S01]  /*03d0*/  SEL R16, R20, UR4, P0 ;  /* 0x0000000414107c07 */ /* 0x000fe20008000000 */
[----:B------:R-:W-:Y:S02]  /*03e0*/  UMOV UR4, UR11 ;  /* 0x0000000b00047c82 */ /* 0x000fe40008000000 */
[----:B------:R-:W-:Y:S02]  /*03f0*/  IMAD.U32 R20, RZ, RZ, UR4 ;  /* 0x00000004ff147e24 */ /* 0x000fe4000f8e00ff */
[----:B------:R-:W-:-:S05]  /*0400*/  @P1 LOP3.LUT R15, R22, 0x80000, RZ, 0xfc, !PT ;  /* 0x00080000160f1812 */ /* 0x000fca00078efcff */
[----:B------:R-:W-:-:S05]  /*0410*/  IMAD.MOV.U32 R17, RZ, RZ, R15 ;  /* 0x000000ffff117224 */ /* 0x000fca00078e000f */
[----:B------:R-:W-:Y:S01]  /*0420*/  MOV R15, R17 ;  /* 0x00000011000f7202 */ /* 0x000fe20000000f00 */
[----:B------:R-:W-:-:S06]  /*0430*/  DSETP.MIN.AND P0, P1, R16, UR10, PT ;  /* 0x0000000a10007e2a */ /* 0x000fcc000b900000 */
[----:B------:R-:W-:Y:S01]  /*0440*/  FSEL R19, R15, UR4, P0 ;  /* 0x000000040f137c08 */ /* 0x000fe20008000000 */
[----:B------:R-:W-:Y:S02]  /*0450*/  UMOV UR4, UR10 ;  /* 0x0000000a00047c82 */ /* 0x000fe40008000000 */
[----:B------:R-:W-:Y:S01]  /*0460*/  SEL R18, R16, UR4, P0 ;  /* 0x0000000410127c07 */ /* 0x000fe20008000000 */
[----:B0-----:R-:W-:Y:S01]  /*0470*/  IMAD.WIDE R16, R5, 0x4, R6 ;  /* 0x0000000405107825 */ /* 0x001fe200078e0206 */
[----:B------:R-:W-:-:S03]  /*0480*/  ISETP.NE.AND P0, PT, R14, RZ, PT ;  /* 0x000000ff0e00720c */ /* 0x000fc60003f05270 */
[----:B------:R-:W-:Y:S01]  /*0490*/  @P1 LOP3.LUT R19, R20, 0x80000, RZ, 0xfc, !PT ;  /* 0x0008000014131812 */ /* 0x000fe200078efcff */
[----:B------:R-:W-:-:S05]  /*04a0*/  IMAD.IADD R5, R0, 0x1, R5 ;  /* 0x0000000100057824 */ /* 0x000fca00078e0205 */
[----:B------:R-:W0:Y:S02]  /*04b0*/  F2F.F32.F64 R19, R18 ;  /* 0x0000001200137310 */ /* 0x000e240000301000 */
[----:B0-----:R4:W-:Y:S02]  /*04c0*/  STG.E desc[UR12][R16.64], R19 ;  /* 0x0000001310007986 */ /* 0x0019e4000c10190c */
[----:B------:R-:W-:Y:S05]  /*04d0*/  @P0 BRA `(.L_x_220) ;  /* 0xfffffffc00880947 */ /* 0x000fea000383ffff */
.L_x_219:
[----:B------:R-:W-:Y:S05]  /*04e0*/  BSYNC.RECONVERGENT B0 ;  /* 0x0000000000007941 */ /* 0x000fea0003800200 */
.L_x_218:
[----:B------:R-:W0:Y:S01]  /*04f0*/  LDC.64 R8, c[0x0][0x388] ;  /* 0x0000e200ff087b82 */ /* 0x000e220000000a00 */
[----:B------:R-:W-:Y:S01]  /*0500*/  ISETP.GE.U32.AND P0, PT, R4, 0x3, PT ;  /* 0x000000030400780c */ /* 0x000fe20003f06070 */
[----:B------:R-:W1:Y:S06]  /*0510*/  LDCU.128 UR4, c[0x0][0x3a0] ;  /* 0x00007400ff0477ac */ /* 0x000e6c0008000c00 */
[----:B------:R-:W2:Y:S08]  /*0520*/  LDC.64 R10, c[0x0][0x390] ;  /* 0x0000e400ff0a7b82 */ /* 0x000eb00000000a00 */
[----:B------:R-:W3:Y:S01]  /*0530*/  LDC.64 R6, c[0x0][0x398] ;  /* 0x0000e600ff067b82 */ /* 0x000ee20000000a00 */
[----:B-1----:R-:W-:Y:S05]  /*0540*/  @!P0 EXIT ;  /* 0x000000000000894d */ /* 0x002fea0003800000 */
.L_x_221:
[----:B01----:R-:W-:-:S05]  /*0550*/  IMAD.WIDE R12, R5, 0x4, R8 ;  /* 0x00000004050c7825 */ /* 0x003fca00078e0208 */
[----:B------:R0:W5:Y:S01]  /*0560*/  LDG.E R4, desc[UR12][R12.64] ;  /* 0x0000000c0c047981 */ /* 0x000162000c1e1900 */
[----:B------:R-:W-:Y:S02]  /*0570*/  UMOV UR8, UR5 ;  /* 0x0000000500087c82 */ /* 0x000fe40008000000 */
[----:B------:R-:W-:Y:S02]  /*0580*/  IMAD.U32 R20, RZ, RZ, UR8 ;  /* 0x00000008ff147e24 */ /* 0x000fe4000f8e00ff */
[----:B0-----:R-:W-:Y:S01]  /*0590*/  IMAD.WIDE R12, R0, 0x4, R12 ;  /* 0x00000004000c7825 */ /* 0x001fe200078e020c */
[----:B-----5:R-:W2:Y:S02]  /*05a0*/  F2F.F64.F32 R14, R4 ;  /* 0x00000004000e7310 */ /* 0x020ea40000201800 */
[----:B--23--:R-:W-:-:S10]  /*05b0*/  DFMA R14, R14, R10, R6 ;  /* 0x0000000a0e0e722b */ /* 0x00cfd40000000006 */
[----:B------:R-:W4:Y:S08]  /*05c0*/  F2F.F32.F64 R14, R14 ;  /* 0x0000000e000e7310 */ /* 0x000f300000301000 */
[----:B----4-:R-:W0:Y:S02]  /*05d0*/  F2F.F64.F32 R16, R14 ;  /* 0x0000000e00107310 */ /* 0x010e240000201800 */
[----:B0-----:R-:W-:Y:S01]  /*05e0*/  DSETP.MAX.AND P0, P1, R16, UR4, PT ;  /* 0x0000000410007e2a */ /* 0x001fe2000b90f000 */
[----:B------:R-:W-:-:S05]  /*05f0*/  IMAD.MOV.U32 R18, RZ, RZ, R17 ;  /* 0x000000ffff127224 */ /* 0x000fca00078e0011 */
[----:B------:R-:W-:Y:S01]  /*0600*/  FSEL R19, R18, UR8, P0 ;  /* 0x0000000812137c08 */ /* 0x000fe20008000000 */
[----:B------:R-:W-:Y:S02]  /*0610*/  UMOV UR8, UR4 ;  /* 0x0000000400087c82 */ /* 0x000fe40008000000 */
[----:B------:R-:W-:Y:S01]  /*0620*/  SEL R16, R16, UR8, P0 ;  /* 0x0000000810107c07 */ /* 0x000fe20008000000 */
[----:B------:R-:W-:Y:S02]  /*0630*/  UMOV UR8, UR7 ;  /* 0x0000000700087c82 */ /* 0x000fe40008000000 */
[----:B------:R-:W-:Y:S02]  /*0640*/  IMAD.U32 R14, RZ, RZ, UR8 ;  /* 0x00000008ff0e7e24 */ /* 0x000fe4000f8e00ff */
[----:B------:R-:W-:-:S04]  /*0650*/  @P1 LOP3.LUT R19, R20, 0x80000, RZ, 0xfc, !PT ;  /* 0x0008000014131812 */ /* 0x000fc800078efcff */
[----:B------:R-:W-:-:S05]  /*0660*/  MOV R17, R19 ;  /* 0x0000001300117202 */ /* 0x000fca0000000f00 */
[----:B------:R-:W-:Y:S01]  /*0670*/  IMAD.MOV.U32 R4, RZ, RZ, R17 ;  /* 0x000000ffff047224 */ /* 0x000fe200078e0011 */
[----:B------:R-:W-:-:S06]  /*0680*/  DSETP.MIN.AND P0, P1, R16, UR6, PT ;  /* 0x0000000610007e2a */ /* 0x000fcc000b900000 */
[----:B------:R-:W-:Y:S01]  /*0690*/  FSEL R15, R4, UR8, P0 ;  /* 0x00000008040f7c08 */ /* 0x000fe20008000000 */
[----:B------:R-:W-:Y:S02]  /*06a0*/  UMOV UR8, UR6 ;  /* 0x0000000600087c82 */ /* 0x000fe40008000000 */
[----:B------:R-:W-:-:S05]  /*06b0*/  SEL R16, R16, UR8, P0 ;  /* 0x0000000810107c07 */ /* 0x000fca0008000000 */
[----:B------:R-:W-:-:S05]  /*06c0*/  @P1 LOP3.LUT R15, R14, 0x80000, RZ, 0xfc, !PT ;  /* 0x000800000e0f1812 */ /* 0x000fca00078efcff */
[----:B------:R-:W-:Y:S02]  /*06d0*/  IMAD.MOV.U32 R17, RZ, RZ, R15 ;  /* 0x000000ffff117224 */ /* 0x000fe400078e000f */
[----:B------:R-:W-:-:S04]  /*06e0*/  IMAD.WIDE R14, R5, 0x4, R2 ;  /* 0x00000004050e7825 */ /* 0x000fc800078e0202 */
[----:B------:R-:W0:Y:S02]  /*06f0*/  F2F.F32.F64 R17, R16 ;  /* 0x0000001000117310 */ /* 0x000e240000301000 */
[----:B0-----:R0:W-:Y:S04]  /*0700*/  STG.E desc[UR12][R14.64], R17 ;  /* 0x000000110e007986 */ /* 0x0011e8000c10190c */
[----:B------:R1:W2:Y:S01]  /*0710*/  LDG.E R4, desc[UR12][R12.64] ;  /* 0x0000000c0c047981 */ /* 0x0002a2000c1e1900 */
[----:B------:R-:W-:Y:S02]  /*0720*/  UMOV UR8, UR5 ;  /* 0x0000000500087c82 */ /* 0x000fe40008000000 */
[----:B------:R-:W-:Y:S02]  /*0730*/  IMAD.U32 R22, RZ, RZ, UR8 ;  /* 0x00000008ff167e24 */ /* 0x000fe4000f8e00ff */
[----:B0-----:R-:W-:-:S04]  /*0740*/  IMAD.WIDE R14, R0, 0x4, R14 ;  /* 0x00000004000e7825 */ /* 0x001fc800078e020e */
[----:B-1----:R-:W-:Y:S01]  /*0750*/  IMAD.WIDE R12, R0, 0x4, R12 ;  /* 0x00000004000c7825 */ /* 0x002fe200078e020c */
[----:B--2---:R-:W0:Y:S02]  /*0760*/  F2F.F64.F32 R18, R4 ;  /* 0x0000000400127310 */ /* 0x004e240000201800 */
[----:B0-----:R-:W-:-:S10]  /*0770*/  DFMA R18, R18, R10, R6 ;  /* 0x0000000a1212722b */ /* 0x001fd40000000006 */
[----:B------:R-:W0:Y:S08]  /*0780*/  F2F.F32.F64 R18, R18 ;  /* 0x0000001200127310 */ /* 0x000e300000301000 */
[----:B0-----:R-:W0:Y:S02]  /*0790*/  F2F.F64.F32 R20, R18 ;  /* 0x0000001200147310 */ /* 0x001e240000201800 */
[----:B0-----:R-:W-:Y:S01]  /*07a0*/  DSETP.MAX.AND P0, P1, R20, UR4, PT ;  /* 0x0000000414007e2a */ /* 0x001fe2000b90f000 */
[----:B------:R-:W-:-:S05]  /*07b0*/  MOV R16, R21 ;  /* 0x0000001500107202 */ /* 0x000fca0000000f00 */
[----:B------:R-:W-:Y:S01]  /*07c0*/  FSEL R23, R16, UR8, P0 ;  /* 0x0000000810177c08 */ /* 0x000fe20008000000 */
[----:B------:R-:W-:Y:S02]  /*07d0*/  UMOV UR8, UR4 ;  /* 0x0000000400087c82 */ /* 0x000fe40008000000 */
[----:B------:R-:W-:Y:S01]  /*07e0*/  SEL R16, R20, UR8, P0 ;  /* 0x0000000814107c07 */ /* 0x000fe20008000000 */
[----:B------:R-:W-:Y:S02]  /*07f0*/  UMOV UR8, UR7 ;  /* 0x0000000700087c82 */ /* 0x000fe40008000000 */
[----:B------:R-:W-:Y:S02]  /*0800*/  IMAD.U32 R18, RZ, RZ, UR8 ;  /* 0x00000008ff127e24 */ /* 0x000fe4000f8e00ff */
[----:B------:R-:W-:-:S05]  /*0810*/  @P1 LOP3.LUT R23, R22, 0x80000, RZ, 0xfc, !PT ;  /* 0x0008000016171812 */ /* 0x000fca00078efcff */
[----:B------:R-:W-:-:S04]  /*0820*/  IMAD.MOV.U32 R17, RZ, RZ, R23 ;  /* 0x000000ffff117224 */ /* 0x000fc800078e0017 */
[----:B------:R-:W-:Y:S02]  /*0830*/  IMAD.MOV.U32 R4, RZ, RZ, R17 ;  /* 0x000000ffff047224 */ /* 0x000fe400078e0011 */
[----:B------:R-:W-:-:S06]  /*0840*/  DSETP.MIN.AND P0, P1, R16, UR6, PT ;  /* 0x0000000610007e2a */ /* 0x000fcc000b900000 */
[----:B------:R-:W-:Y:S01]  /*0850*/  FSEL R19, R4, UR8, P0 ;  /* 0x0000000804137c08 */ /* 0x000fe20008000000 */
[----:B------:R-:W-:Y:S02]  /*0860*/  UMOV UR8, UR6 ;  /* 0x0000000600087c82 */ /* 0x000fe40008000000 */
[----:B------:R-:W-:-:S05]  /*0870*/  SEL R16, R16, UR8, P0 ;  /* 0x0000000810107c07 */ /* 0x000fca0008000000 */
[----:B------:R-:W-:-:S05]  /*0880*/  @P1 LOP3.LUT R19, R18, 0x80000, RZ, 0xfc, !PT ;  /* 0x0008000012131812 */ /* 0x000fca00078efcff */
[----:B------:R-:W-:-:S06]  /*0890*/  IMAD.MOV.U32 R17, RZ, RZ, R19 ;  /* 0x000000ffff117224 */ /* 0x000fcc00078e0013 */
[----:B------:R-:W0:Y:S02]  /*08a0*/  F2F.F32.F64 R17, R16 ;  /* 0x0000001000117310 */ /* 0x000e240000301000 */
[----:B0-----:R0:W-:Y:S04]  /*08b0*/  STG.E desc[UR12][R14.64], R17 ;  /* 0x000000110e007986 */ /* 0x0011e8000c10190c */
[----:B------:R1:W2:Y:S01]  /*08c0*/  LDG.E R4, desc[UR12][R12.64] ;  /* 0x0000000c0c047981 */ /* 0x0002a2000c1e1900 */
[----:B------:R-:W-:Y:S02]  /*08d0*/  UMOV UR8, UR5 ;  /* 0x0000000500087c82 */ /* 0x000fe40008000000 */
[----:B------:R-:W-:Y:S01]  /*08e0*/  MOV R22, UR8 ;  /* 0x0000000800167c02 */ /* 0x000fe20008000f00 */
[----:B0-----:R-:W-:-:S04]  /*08f0*/  IMAD.WIDE R14, R0, 0x4, R14 ;  /* 0x00000004000e7825 */ /* 0x001fc800078e020e */
[----:B-1----:R-:W-:Y:S01]  /*0900*/  IMAD.WIDE R12, R0, 0x4, R12 ;  /* 0x00000004000c7825 */ /* 0x002fe200078e020c */
[----:B--2---:R-:W0:Y:S02]  /*0910*/  F2F.F64.F32 R18, R4 ;  /* 0x0000000400127310 */ /* 0x004e240000201800 */
[----:B0-----:R-:W-:-:S10]  /*0920*/  DFMA R18, R18, R10, R6 ;  /* 0x0000000a1212722b */ /* 0x001fd40000000006 */
[----:B------:R-:W0:Y:S08]  /*0930*/  F2F.F32.F64 R18, R18 ;  /* 0x0000001200127310 */ /* 0x000e300000301000 */
[----:B0-----:R-:W0:Y:S02]  /*0940*/  F2F.F64.F32 R20, R18 ;  /* 0x0000001200147310 */ /* 0x001e240000201800 */
[----:B0-----:R-:W-:Y:S01]  /*0950*/  DSETP.MAX.AND P0, P1, R20, UR4, PT ;  /* 0x0000000414007e2a */ /* 0x001fe2000b90f000 */
[----:B------:R-:W-:-:S05]  /*0960*/  IMAD.MOV.U32 R16, RZ, RZ, R21 ;  /* 0x000000ffff107224 */ /* 0x000fca00078e0015 */
        /* <DEDUP_REMOVED lines=12> */
[----:B------:R-:W-:-:S04]  /*0a30*/  @P1 LOP3.LUT R19, R18, 0x80000, RZ, 0xfc, !PT ;  /* 0x0008000012131812 */ /* 0x000fc800078efcff */
[----:B------:R-:W-:-:S06]  /*0a40*/  MOV R17, R19 ;  /* 0x0000001300117202 */ /* 0x000fcc0000000f00 */
[----:B------:R-:W0:Y:S02]  /*0a50*/  F2F.F32.F64 R17, R16 ;  /* 0x0000001000117310 */ /* 0x000e240000301000 */
[----:B0-----:R0:W-:Y:S04]  /*0a60*/  STG.E desc[UR12][R14.64], R17 ;  /* 0x000000110e007986 */ /* 0x0011e8000c10190c */
[----:B------:R-:W2:Y:S01]  /*0a70*/  LDG.E R12, desc[UR12][R12.64] ;  /* 0x0000000c0c0c7981 */ /* 0x000ea2000c1e1900 */
[----:B------:R-:W-:Y:S01]  /*0a80*/  UMOV UR8, UR5 ;  /* 0x0000000500087c82 */ /* 0x000fe20008000000 */
[----:B------:R-:W-:Y:S02]  /*0a90*/  IMAD R5, R0, 0x4, R5 ;  /* 0x0000000400057824 */ /* 0x000fe400078e0205 */
[----:B------:R-:W-:-:S02]  /*0aa0*/  IMAD.U32 R16, RZ, RZ, UR8 ;  /* 0x00000008ff107e24 */ /* 0x000fc4000f8e00ff */
[----:B0-----:R-:W-:Y:S01]  /*0ab0*/  IMAD.WIDE R14, R0, 0x4, R14 ;  /* 0x00000004000e7825 */ /* 0x001fe200078e020e */
        /* <DEDUP_REMOVED lines=9> */
[----:B------:R-:W-:-:S04]  /*0b50*/  UMOV UR8, UR7 ;  /* 0x0000000700087c82 */ /* 0x000fc80008000000 */
[----:B------:R-:W-:Y:S01]  /*0b60*/  @P1 LOP3.LUT R13, R16, 0x80000, RZ, 0xfc, !PT ;  /* 0x00080000100d1812 */ /* 0x000fe200078efcff */
[----:B------:R-:W-:-:S03]  /*0b70*/  IMAD.U32 R16, RZ, RZ, UR8 ;  /* 0x00000008ff107e24 */ /* 0x000fc6000f8e00ff */
[----:B------:R-:W-:Y:S02]  /*0b80*/  MOV R4, R13 ;  /* 0x0000000d00047202 */ /* 0x000fe40000000f00 */
[----:B------:R-:W-:-:S06]  /*0b90*/  DSETP.MIN.AND P0, P1, R12, UR6, PT ;  /* 0x000000060c007e2a */ /* 0x000fcc000b900000 */
[----:B------:R-:W-:Y:S01]  /*0ba0*/  FSEL R17, R4, UR8, P0 ;  /* 0x0000000804117c08 */ /* 0x000fe20008000000 */
[----:B------:R-:W-:Y:S02]  /*0bb0*/  UMOV UR8, UR6 ;  /* 0x0000000600087c82 */ /* 0x000fe40008000000 */
[----:B------:R-:W-:Y:S02]  /*0bc0*/  SEL R12, R12, UR8, P0 ;  /* 0x000000080c0c7c07 */ /* 0x000fe40008000000 */
[----:B------:R-:W-:-:S03]  /*0bd0*/  ISETP.GE.AND P0, PT, R5, UR14, PT ;  /* 0x0000000e05007c0c */ /* 0x000fc6000bf06270 */
[----:B------:R-:W-:-:S05]  /*0be0*/  @P1 LOP3.LUT R17, R16, 0x80000, RZ, 0xfc, !PT ;  /* 0x0008000010111812 */ /* 0x000fca00078efcff */
[----:B------:R-:W-:-:S06]  /*0bf0*/  IMAD.MOV.U32 R13, RZ, RZ, R17 ;  /* 0x000000ffff0d7224 */ /* 0x000fcc00078e0011 */
[----:B------:R-:W0:Y:S02]  /*0c00*/  F2F.F32.F64 R13, R12 ;  /* 0x0000000c000d7310 */ /* 0x000e240000301000 */
[----:B0-----:R1:W-:Y:S01]  /*0c10*/  STG.E desc[UR12][R14.64], R13 ;  /* 0x0000000d0e007986 */ /* 0x0013e2000c10190c */
[----:B------:R-:W-:Y:S05]  /*0c20*/  @!P0 BRA `(.L_x_221) ;  /* 0xfffffff800488947 */ /* 0x000fea000383ffff */
[----:B------:R-:W-:Y:S05]  /*0c30*/  EXIT ;  /* 0x000000000000794d */ /* 0x000fea0003800000 */
.L_x_222:
        /* <DEDUP_REMOVED lines=12> */
.L_x_265:


//--------------------- .text.maxout              --------------------------
	.section	.text.maxout,"ax",@progbits
	.align	128
        .global         maxout
        .type           maxout,@function
        .size           maxout,(.L_x_266 - maxout)
        .other          maxout,@"STO_CUDA_ENTRY STV_DEFAULT"
maxout:
.text.maxout:
[----:B------:R-:W-:Y:S01]  /*0000*/  LDC R1, c[0x0][0x37c] ;  /* 0x0000df00ff017b82 */ /* 0x000fe20000000800 */
[----:B------:R-:W0:Y:S07]  /*0010*/  S2R R7, SR_TID.X ;  /* 0x0000000000077919 */ /* 0x000e2e0000002100 */
[----:B------:R-:W0:Y:S01]  /*0020*/  S2UR UR6, SR_CTAID.X ;  /* 0x00000000000679c3 */ /* 0x000e220000002500 */
[----:B------:R-:W1:Y:S07]  /*0030*/  LDCU.64 UR4, c[0x0][0x398] ;  /* 0x00007300ff0477ac */ /* 0x000e6e0008000a00 */
[----:B------:R-:W0:Y:S01]  /*0040*/  LDC R0, c[0x0][0x360] ;  /* 0x0000d800ff007b82 */ /* 0x000e220000000800 */
[----:B------:R-:W2:Y:S01]  /*0050*/  LDCU UR7, c[0x0][0x370] ;  /* 0x00006e00ff0777ac */ /* 0x000ea20008000800 */
[----:B-1----:R-:W-:Y:S01]  /*0060*/  UIMAD UR4, UR5, UR4, URZ ;  /* 0x00000004050472a4 */ /* 0x002fe2000f8e02ff */
[----:B0-----:R-:W-:-:S02]  /*0070*/  IMAD R7, R0, UR6, R7 ;  /* 0x0000000600077c24 */ /* 0x001fc4000f8e0207 */
[----:B--2---:R-:W-:-:S03]  /*0080*/  IMAD R0, R0, UR7, RZ ;  /* 0x0000000700007c24 */ /* 0x004fc6000f8e02ff */
[----:B------:R-:W-:-:S13]  /*0090*/  ISETP.GE.AND P0, PT, R7, UR4, PT ;  /* 0x0000000407007c0c */ /* 0x000fda000bf06270 */
[----:B------:R-:W-:Y:S05]  /*00a0*/  @P0 EXIT ;  /* 0x000000000000094d */ /* 0x000fea0003800000 */
[----:B------:R-:W0:Y:S01]  /*00b0*/  LDCU UR5, c[0x0][0x3a0] ;  /* 0x00007400ff0577ac */ /* 0x000e220008000800 */
[----:B------:R-:W1:Y:S01]  /*00c0*/  LDC.64 R10, c[0x0][0x390] ;  /* 0x0000e400ff0a7b82 */ /* 0x000e620000000a00 */
[----:B------:R-:W2:Y:S07]  /*00d0*/  LDCU.64 UR14, c[0x0][0x358] ;  /* 0x00006b00ff0e77ac */ /* 0x000eae0008000a00 */
[----:B------:R-:W3:Y:S08]  /*00e0*/  LDC.64 R14, c[0x0][0x380] ;  /* 0x0000e000ff0e7b82 */ /* 0x000ef00000000a00 */
[----:B------:R-:W4:Y:S01]  /*00f0*/  LDC.64 R12, c[0x0][0x388] ;  /* 0x0000e200ff0c7b82 */ /* 0x000f220000000a00 */
[----:B0-----:R-:W-:-:S09]  /*0100*/  UISETP.GT.AND UP0, UPT, UR5, 0x1, UPT ;  /* 0x000000010500788c */ /* 0x001fd2000bf04270 */
[----:B--2---:R-:W-:Y:S05]  /*0110*/  BRA.U UP0, `(.L_x_223) ;  /* 0x00000001002c7547 */ /* 0x004fea000b800000 */
.L_x_224:
[----:B0-----:R-:W-:-:S04]  /*0120*/  IMAD R3, R7, UR5, RZ ;  /* 0x0000000507037c24 */ /* 0x001fc8000f8e02ff */
[----:B-1----:R-:W-:-:S06]  /*0130*/  IMAD.WIDE R2, R3, 0x4, R10 ;  /* 0x0000000403027825 */ /* 0x002fcc00078e020a */
[----:B------:R-:W2:Y:S01]  /*0140*/  LDG.E R3, desc[UR14][R2.64] ;  /* 0x0000000e02037981 */ /* 0x000ea2000c1e1900 */
[----:B----4-:R-:W-:-:S04]  /*0150*/  IMAD.WIDE R4, R7, 0x4, R12 ;  /* 0x0000000407047825 */ /* 0x010fc800078e020c */
[----:B---3--:R-:W-:Y:S01]  /*0160*/  IMAD.WIDE R8, R7, 0x4, R14 ;  /* 0x0000000407087825 */ /* 0x008fe200078e020e */
[----:B------:R0:W-:Y:S03]  /*0170*/  STG.E desc[UR14][R4.64], RZ ;  /* 0x000000ff04007986 */ /* 0x0001e6000c10190e */
[----:B------:R-:W-:-:S05]  /*0180*/  IMAD.IADD R7, R0, 0x1, R7 ;  /* 0x0000000100077824 */ /* 0x000fca00078e0207 */
[----:B------:R-:W-:Y:S01]  /*0190*/  ISETP.GE.AND P0, PT, R7, UR4, PT ;  /* 0x0000000407007c0c */ /* 0x000fe2000bf06270 */
[----:B--2---:R0:W-:-:S12]  /*01a0*/  STG.E desc[UR14][R8.64], R3 ;  /* 0x0000000308007986 */ /* 0x0041d8000c10190e */
[----:B------:R-:W-:Y:S05]  /*01b0*/  @!P0 BRA `(.L_x_224) ;  /* 0xfffffffc00d88947 */ /* 0x000fea000383ffff */
[----:B------:R-:W-:Y:S05]  /*01c0*/  EXIT ;  /* 0x000000000000794d */ /* 0x000fea0003800000 */
.L_x_223:
[----:B------:R-:W0:Y:S01]  /*01d0*/  LDCU.64 UR6, c[0x0][0x390] ;  /* 0x00007200ff0677ac */ /* 0x000e220008000a00 */
[----:B------:R-:W-:Y:S01]  /*01e0*/  BSSY.RECONVERGENT B0, `(.L_x_225) ;  /* 0x00000b8000007945 */ /* 0x000fe20003800200 */
[----:B------:R-:W-:Y:S02]  /*01f0*/  UIADD3 UR12, UPT, UPT, UR5, 0xf, URZ ;  /* 0x0000000f050c7890 */ /* 0x000fe4000fffe0ff */
[----:B------:R-:W-:-:S04]  /*0200*/  UIADD3 UR11, UPT, UPT, UR5, -0x1, URZ ;  /* 0xffffffff050b7890 */ /* 0x000fc8000fffe0ff */
[----:B------:R-:W-:Y:S02]  /*0210*/  ULOP3.LUT UR13, UR11, 0xfffffff0, URZ, 0xc0, !UPT ;  /* 0xfffffff00b0d7892 */ /* 0x000fe4000f8ec0ff */
[----:B0-----:R-:W-:Y:S02]  /*0220*/  UIADD3 UR9, UP0, UPT, UR6, 0x20, URZ ;  /* 0x0000002006097890 */ /* 0x001fe4000ff1e0ff */
[----:B------:R-:W-:Y:S02]  /*0230*/  ULOP3.LUT UR6, UR12, 0xf, URZ, 0xc0, !UPT ;  /* 0x0000000f0c067892 */ /* 0x000fe4000f8ec0ff */
[----:B------:R-:W-:Y:S02]  /*0240*/  UIADD3.X UR10, UPT, UPT, URZ, UR7, URZ, UP0, !UPT ;  /* 0x00000007ff0a7290 */ /* 0x000fe400087fe4ff */
[----:B------:R-:W-:Y:S02]  /*0250*/  UIADD3 UR7, UPT, UPT, UR5, 0x7, URZ ;  /* 0x0000000705077890 */ /* 0x000fe4000fffe0ff */
[----:B------:R-:W-:-:S02]  /*0260*/  UIADD3 UR6, UPT, UPT, UR6, -0x1, URZ ;  /* 0xffffffff06067890 */ /* 0x000fc4000fffe0ff */
[----:B------:R-:W-:Y:S02]  /*0270*/  ULOP3.LUT UR8, UR7, 0x7, URZ, 0xc0, !UPT ;  /* 0x0000000707087892 */ /* 0x000fe4000f8ec0ff */
[----:B------:R-:W-:Y:S02]  /*0280*/  UIADD3 UR5, UPT, UPT, UR5, -0x2, URZ ;  /* 0xfffffffe05057890 */ /* 0x000fe4000fffe0ff */
[----:B------:R-:W-:Y:S02]  /*0290*/  UIADD3 UR8, UPT, UPT, UR8, -0x1, URZ ;  /* 0xffffffff08087890 */ /* 0x000fe4000fffe0ff */
[----:B------:R-:W-:Y:S02]  /*02a0*/  ULOP3.LUT UR7, UR7, 0x3, URZ, 0xc0, !UPT ;  /* 0x0000000307077892 */ /* 0x000fe4000f8ec0ff */
[----:B------:R-:W-:Y:S02]  /*02b0*/  UISETP.GE.U32.AND UP0, UPT, UR6, 0x7, UPT ;  /* 0x000000070600788c */ /* 0x000fe4000bf06070 */
[----:B------:R-:W-:-:S11]  /*02c0*/  UISETP.GE.U32.AND UP1, UPT, UR8, 0x3, UPT ;  /* 0x000000030800788c */ /* 0x000fd6000bf26070 */
.L_x_231:
[----:B------:R-:W0:Y:S01]  /*02d0*/  LDC.64 R2, c[0x0][0x390] ;  /* 0x0000e400ff027b82 */ /* 0x000e220000000a00 */
[----:B------:R-:W1:Y:S02]  /*02e0*/  LDCU UR6, c[0x0][0x3a0] ;  /* 0x00007400ff0677ac */ /* 0x000e640008000800 */
[----:B-1----:R-:W-:-:S04]  /*02f0*/  IMAD R11, R7, UR6, RZ ;  /* 0x00000006070b7c24 */ /* 0x002fc8000f8e02ff */
[----:B0-----:R-:W-:-:S05]  /*0300*/  IMAD.WIDE R2, R11, 0x4, R2 ;  /* 0x000000040b027825 */ /* 0x001fca00078e0202 */
[----:B------:R0:W5:Y:S01]  /*0310*/  LDG.E R6, desc[UR14][R2.64] ;  /* 0x0000000e02067981 */ /* 0x000162000c1e1900 */
[----:B------:R-:W-:Y:S01]  /*0320*/  UISETP.GE.U32.AND UP2, UPT, UR5, 0xf, UPT ;  /* 0x0000000f0500788c */ /* 0x000fe2000bf46070 */
[----:B------:R-:W-:Y:S02]  /*0330*/  IMAD.MOV.U32 R8, RZ, RZ, RZ ;  /* 0x000000ffff087224 */ /* 0x000fe400078e00ff */
[----:B------:R-:W-:-:S06]  /*0340*/  IMAD.MOV.U32 R9, RZ, RZ, 0x1 ;  /* 0x00000001ff097424 */ /* 0x000fcc00078e00ff */
[----:B0-----:R-:W-:Y:S05]  /*0350*/  BRA.U !UP2, `(.L_x_226) ;  /* 0x000000050a287547 */ /* 0x001fea000b800000 */
[----:B------:R-:W-:Y:S01]  /*0360*/  IMAD.U32 R4, RZ, RZ, UR9 ;  /* 0x00000009ff047e24 */ /* 0x000fe2000f8e00ff */
[----:B------:R-:W-:Y:S01]  /*0370*/  CS2R R8, SRZ ;  /* 0x0000000000087805 */ /* 0x000fe2000001ff00 */
[----:B------:R-:W-:Y:S02]  /*0380*/  IMAD.U32 R5, RZ, RZ, UR10 ;  /* 0x0000000aff057e24 */ /* 0x000fe4000f8e00ff */
[----:B------:R-:W-:-:S07]  /*0390*/  IMAD.WIDE R4, R11, 0x4, R4 ;  /* 0x000000040b047825 */ /* 0x000fce00078e0204 */
.L_x_227:
[----:B------:R-:W2:Y:S04]  /*03a0*/  LDG.E R21, desc[UR14][R4.64+-0x1c] ;  /* 0xffffe40e04157981 */ /* 0x000ea8000c1e1900 */
[----:B------:R-:W2:Y:S04]  /*03b0*/  LDG.E R23, desc[UR14][R4.64+-0x18] ;  /* 0xffffe80e04177981 */ /* 0x000ea8000c1e1900 */
[----:B------:R-:W2:Y:S04]  /*03c0*/  LDG.E R25, desc[UR14][R4.64+-0x14] ;  /* 0xffffec0e04197981 */ /* 0x000ea8000c1e1900 */
[----:B------:R-:W2:Y:S04]  /*03d0*/  LDG.E R27, desc[UR14][R4.64+-0x10] ;  /* 0xfffff00e041b7981 */ /* 0x000ea8000c1e1900 */
[----:B------:R-:W2:Y:S04]  /*03e0*/  LDG.E R29, desc[UR14][R4.64+-0xc] ;  /* 0xfffff40e041d7981 */ /* 0x000ea8000c1e1900 */
[----:B------:R-:W2:Y:S04]  /*03f0*/  LDG.E R20, desc[UR14][R4.64+-0x8] ;  /* 0xfffff80e04147981 */ /* 0x000ea8000c1e1900 */
[----:B------:R-:W2:Y:S04]  /*0400*/  LDG.E R10, desc[UR14][R4.64+-0x4] ;  /* 0xfffffc0e040a7981 */ /* 0x000ea8000c1e1900 */
[----:B------:R-:W2:Y:S04]  /*0410*/  LDG.E R11, desc[UR14][R4.64] ;  /* 0x0000000e040b7981 */ /* 0x000ea8000c1e1900 */
[----:B----4-:R-:W4:Y:S04]  /*0420*/  LDG.E R12, desc[UR14][R4.64+0x4] ;  /* 0x0000040e040c7981 */ /* 0x010f28000c1e1900 */
[----:B------:R-:W4:Y:S04]  /*0430*/  LDG.E R13, desc[UR14][R4.64+0x8] ;  /* 0x0000080e040d7981 */ /* 0x000f28000c1e1900 */
[----:B---3--:R-:W3:Y:S04]  /*0440*/  LDG.E R14, desc[UR14][R4.64+0xc] ;  /* 0x00000c0e040e7981 */ /* 0x008ee8000c1e1900 */
[----:B------:R-:W3:Y:S04]  /*0450*/  LDG.E R15, desc[UR14][R4.64+0x10] ;  /* 0x0000100e040f7981 */ /* 0x000ee8000c1e1900 */
[----:B------:R-:W3:Y:S04]  /*0460*/  LDG.E R16, desc[UR14][R4.64+0x14] ;  /* 0x0000140e04107981 */ /* 0x000ee8000c1e1900 */
[----:B------:R-:W3:Y:S04]  /*0470*/  LDG.E R17, desc[UR14][R4.64+0x18] ;  /* 0x0000180e04117981 */ /* 0x000ee8000c1e1900 */
[----:B------:R-:W3:Y:S04]  /*0480*/  LDG.E R18, desc[UR14][R4.64+0x1c] ;  /* 0x00001c0e04127981 */ /* 0x000ee8000c1e1900 */
[----:B------:R0:W3:Y:S01]  /*0490*/  LDG.E R19, desc[UR14][R4.64+0x20] ;  /* 0x0000200e04137981 */ /* 0x0000e2000c1e1900 */
[----:B--2--5:R-:W-:-:S04]  /*04a0*/  FSETP.GT.AND P2, PT, R21, R6, PT ;  /* 0x000000061500720b */ /* 0x024fc80003f44000 */
[----:B------:R-:W-:-:S04]  /*04b0*/  FSEL R6, R21, R6, P2 ;  /* 0x0000000615067208 */ /* 0x000fc80001000000 */
[----:B------:R-:W-:-:S04]  /*04c0*/  FSETP.GT.AND P3, PT, R23, R6, PT ;  /* 0x000000061700720b */ /* 0x000fc80003f64000 */
[----:B------:R-:W-:Y:S01]  /*04d0*/  FSEL R6, R23, R6, P3 ;  /* 0x0000000617067208 */ /* 0x000fe20001800000 */
[----:B------:R-:W-:-:S03]  /*04e0*/  @P2 VIADD R8, R9, 0x1 ;  /* 0x0000000109082836 */ /* 0x000fc60000000000 */
        /* <DEDUP_REMOVED lines=18> */
[----:B----4-:R-:W-:-:S04]  /*0610*/  FSETP.GT.AND P3, PT, R12, R11, PT ;  /* 0x0000000b0c00720b */ /* 0x010fc80003f64000 */
[----:B------:R-:W-:Y:S01]  /*0620*/  FSEL R12, R12, R11, P3 ;  /* 0x0000000b0c0c7208 */ /* 0x000fe20001800000 */
[----:B------:R-:W-:-:S03]  /*0630*/  @P2 VIADD R8, R9, 0x8 ;  /* 0x0000000809082836 */ /* 0x000fc60000000000 */
[----:B------:R-:W-:-:S04]  /*0640*/  FSETP.GT.AND P1, PT, R13, R12, PT ;  /* 0x0000000c0d00720b */ /* 0x000fc80003f24000 */
[----:B------:R-:W-:Y:S01]  /*0650*/  FSEL R13, R13, R12, P1 ;  /* 0x0000000c0d0d7208 */ /* 0x000fe20000800000 */
[----:B------:R-:W-:-:S03]  /*0660*/  @P3 VIADD R8, R9, 0x9 ;  /* 0x0000000909083836 */ /* 0x000fc60000000000 */
[----:B---3--:R-:W-:-:S04]  /*0670*/  FSETP.GT.AND P6, PT, R14, R13, PT ;  /* 0x0000000d0e00720b */ /* 0x008fc80003fc4000 */
        /* <DEDUP_REMOVED lines=13> */
[----:B------:R-:W-:Y:S01]  /*0750*/  @P2 VIADD R8, R9, 0xe ;  /* 0x0000000e09082836 */ /* 0x000fe20000000000 */
[----:B0-----:R-:W-:Y:S02]  /*0760*/  IADD3 R4, P2, PT, R4, 0x40, RZ ;  /* 0x0000004004047810 */ /* 0x001fe40007f5e0ff */
[----:B------:R-:W-:-:S03]  /*0770*/  FSETP.GT.AND P0, PT, R19, R6, PT ;  /* 0x000000061300720b */ /* 0x000fc60003f04000 */
[----:B------:R-:W-:Y:S01]  /*0780*/  IMAD.X R5, RZ, RZ, R5, P2 ;  /* 0x000000ffff057224 */ /* 0x000fe200010e0605 */
[----:B------:R-:W-:Y:S01]  /*0790*/  FSEL R6, R19, R6, P0 ;  /* 0x0000000613067208 */ /* 0x000fe20000000000 */
[C---:B------:R-:W-:Y:S02]  /*07a0*/  @P1 VIADD R8, R9.reuse, 0xf ;  /* 0x0000000f09081836 */ /* 0x040fe40000000000 */
[----:B------:R-:W-:-:S05]  /*07b0*/  VIADD R9, R9, 0x10 ;  /* 0x0000001009097836 */ /* 0x000fca0000000000 */
[C---:B------:R-:W-:Y:S02]  /*07c0*/  ISETP.NE.AND P1, PT, R9.reuse, UR13, PT ;  /* 0x0000000d09007c0c */ /* 0x040fe4000bf25270 */
[----:B------:R-:W-:-:S11]  /*07d0*/  SEL R8, R9, R8, P0 ;  /* 0x0000000809087207 */ /* 0x000fd60000000000 */
[----:B------:R-:W-:Y:S05]  /*07e0*/  @P1 BRA `(.L_x_227) ;  /* 0xfffffff800ec1947 */ /* 0x000fea000383ffff */
[----:B------:R-:W-:-:S07]  /*07f0*/  VIADD R9, R9, 0x1 ;  /* 0x0000000109097836 */ /* 0x000fce0000000000 */
.L_x_226:
[----:B------:R-:W-:-:S09]  /*0800*/  ULOP3.LUT UP2, URZ, UR11, 0xf, URZ, 0xc0, !UPT ;  /* 0x0000000f0bff7892 */ /* 0x000fd2000f84c0ff */
[----:B------:R-:W-:Y:S05]  /*0810*/  BRA.U !UP2, `(.L_x_228) ;  /* 0x000000050a2c7547 */ /* 0x000fea000b800000 */
[----:B------:R-:W-:Y:S01]  /*0820*/  ULOP3.LUT UP2, URZ, UR12, 0x7, URZ, 0xc0, !UPT ;  /* 0x000000070cff7892 */ /* 0x000fe2000f84c0ff */
[----:B------:R-:W-:Y:S10]  /*0830*/  BRA.U !UP0, `(.L_x_229) ;  /* 0x0000000108887547 */ /* 0x000ff4000b800000 */
[----:B------:R-:W-:-:S05]  /*0840*/  IMAD.WIDE.U32 R4, R9, 0x4, R2 ;  /* 0x0000000409047825 */ /* 0x000fca00078e0002 */
[----:B------:R-:W2:Y:S04]  /*0850*/  LDG.E R11, desc[UR14][R4.64] ;  /* 0x0000000e040b7981 */ /* 0x000ea8000c1e1900 */
[----:B----4-:R-:W4:Y:S04]  /*0860*/  LDG.E R13, desc[UR14][R4.64+0x4] ;  /* 0x0000040e040d7981 */ /* 0x010f28000c1e1900 */
[----:B---3--:R-:W3:Y:S04]  /*0870*/  LDG.E R15, desc[UR14][R4.64+0x8] ;  /* 0x0000080e040f7981 */ /* 0x008ee8000c1e1900 */
[----:B------:R-:W3:Y:S04]  /*0880*/  LDG.E R17, desc[UR14][R4.64+0xc] ;  /* 0x00000c0e04117981 */ /* 0x000ee8000c1e1900 */
[----:B------:R-:W3:Y:S04]  /*0890*/  LDG.E R19, desc[UR14][R4.64+0x10] ;  /* 0x0000100e04137981 */ /* 0x000ee8000c1e1900 */
[----:B------:R-:W3:Y:S04]  /*08a0*/  LDG.E R21, desc[UR14][R4.64+0x14] ;  /* 0x0000140e04157981 */ /* 0x000ee8000c1e1900 */
[----:B------:R-:W3:Y:S04]  /*08b0*/  LDG.E R23, desc[UR14][R4.64+0x18] ;  /* 0x0000180e04177981 */ /* 0x000ee8000c1e1900 */
[----:B------:R-:W3:Y:S01]  /*08c0*/  LDG.E R25, desc[UR14][R4.64+0x1c] ;  /* 0x00001c0e04197981 */ /* 0x000ee2000c1e1900 */
[----:B--2--5:R-:W-:-:S04]  /*08d0*/  FSETP.GT.AND P2, PT, R11, R6, PT ;  /* 0x000000060b00720b */ /* 0x024fc80003f44000 */
[----:B------:R-:W-:Y:S02]  /*08e0*/  FSEL R6, R11, R6, P2 ;  /* 0x000000060b067208 */ /* 0x000fe40001000000 */
[----:B------:R-:W-:Y:S02]  /*08f0*/  SEL R8, R9, R8, P2 ;  /* 0x0000000809087207 */ /* 0x000fe40001000000 */
[----:B----4-:R-:W-:-:S04]  /*0900*/  FSETP.GT.AND P3, PT, R13, R6, PT ;  /* 0x000000060d00720b */ /* 0x010fc80003f64000 */
[----:B------:R-:W-:-:S04]  /*0910*/  FSEL R6, R13, R6, P3 ;  /* 0x000000060d067208 */ /* 0x000fc80001800000 */
        /* <DEDUP_REMOVED lines=17> */
[----:B------:R-:W-:-:S08]  /*0a30*/  @P2 VIADD R8, R9, 0x6 ;  /* 0x0000000609082836 */ /* 0x000fd00000000000 */
[C---:B------:R-:W-:Y:S02]  /*0a40*/  @P3 VIADD R8, R9.reuse, 0x7 ;  /* 0x0000000709083836 */ /* 0x040fe40000000000 */
[----:B------:R-:W-:-:S07]  /*0a50*/  VIADD R9, R9, 0x8 ;  /* 0x0000000809097836 */ /* 0x000fce0000000000 */
.L_x_229:
[----:B------:R-:W-:Y:S05]  /*0a60*/  BRA.U !UP2, `(.L_x_228) ;  /* 0x000000010a987547 */ /* 0x000fea000b800000 */
[----:B------:R-:W-:Y:S01]  /*0a70*/  UISETP.NE.AND UP2, UPT, UR7, URZ, UPT ;  /* 0x000000ff0700728c */ /* 0x000fe2000bf45270 */
[----:B------:R-:W-:Y:S10]  /*0a80*/  BRA.U !UP1, `(.L_x_230) ;  /* 0x0000000109487547 */ /* 0x000ff4000b800000 */
[----:B------:R-:W-:-:S05]  /*0a90*/  IMAD.WIDE.U32 R4, R9, 0x4, R2 ;  /* 0x0000000409047825 */ /* 0x000fca00078e0002 */
[----:B------:R-:W2:Y:S04]  /*0aa0*/  LDG.E R11, desc[UR14][R4.64] ;  /* 0x0000000e040b7981 */ /* 0x000ea8000c1e1900 */
[----:B----4-:R-:W4:Y:S04]  /*0ab0*/  LDG.E R13, desc[UR14][R4.64+0x4] ;  /* 0x0000040e040d7981 */ /* 0x010f28000c1e1900 */
[----:B---3--:R-:W3:Y:S04]  /*0ac0*/  LDG.E R15, desc[UR14][R4.64+0x8] ;  /* 0x0000080e040f7981 */ /* 0x008ee8000c1e1900 */
        /* <DEDUP_REMOVED lines=11> */
[----:B------:R-:W-:-:S08]  /*0b80*/  @P2 VIADD R8, R9, 0x2 ;  /* 0x0000000209082836 */ /* 0x000fd00000000000 */
[C---:B------:R-:W-:Y:S02]  /*0b90*/  @P3 VIADD R8, R9.reuse, 0x3 ;  /* 0x0000000309083836 */ /* 0x040fe40000000000 */
[----:B------:R-:W-:-:S07]  /*0ba0*/  VIADD R9, R9, 0x4 ;  /* 0x0000000409097836 */ /* 0x000fce0000000000 */
.L_x_230:
[----:B------:R-:W-:Y:S05]  /*0bb0*/  BRA.U !UP2, `(.L_x_228) ;  /* 0x000000010a447547 */ /* 0x000fea000b800000 */
[----:B------:R-:W-:-:S05]  /*0bc0*/  IMAD.WIDE.U32 R2, R9, 0x4, R2 ;  /* 0x0000000409027825 */ /* 0x000fca00078e0002 */
[----:B------:R-:W2:Y:S01]  /*0bd0*/  LDG.E R5, desc[UR14][R2.64] ;  /* 0x0000000e02057981 */ /* 0x000ea2000c1e1900 */
[----:B------:R-:W-:Y:S01]  /*0be0*/  UISETP.NE.AND UP2, UPT, UR7, 0x1, UPT ;  /* 0x000000010700788c */ /* 0x000fe2000bf45270 */
[----:B--2--5:R-:W-:-:S04]  /*0bf0*/  FSETP.GT.AND P0, PT, R5, R6, PT ;  /* 0x000000060500720b */ /* 0x024fc80003f04000 */
[----:B------:R-:W-:Y:S02]  /*0c00*/  FSEL R6, R5, R6, P0 ;  /* 0x0000000605067208 */ /* 0x000fe40000000000 */
[----:B------:R-:W-:Y:S02]  /*0c10*/  SEL R8, R9, R8, P0 ;  /* 0x0000000809087207 */ /* 0x000fe40000000000 */
[----:B------:R-:W-:Y:S05]  /*0c20*/  BRA.U !UP2, `(.L_x_228) ;  /* 0x000000010a287547 */ /* 0x000fea000b800000 */
[----:B------:R-:W2:Y:S01]  /*0c30*/  LDG.E R5, desc[UR14][R2.64+0x4] ;  /* 0x0000040e02057981 */ /* 0x000ea2000c1e1900 */
[----:B------:R-:W-:Y:S01]  /*0c40*/  UISETP.NE.AND UP2, UPT, UR7, 0x2, UPT ;  /* 0x000000020700788c */ /* 0x000fe2000bf45270 */
[----:B--2---:R-:W-:-:S04]  /*0c50*/  FSETP.GT.AND P0, PT, R5, R6, PT ;  /* 0x000000060500720b */ /* 0x004fc80003f04000 */
[----:B------:R-:W-:-:S09]  /*0c60*/  FSEL R6, R5, R6, P0 ;  /* 0x0000000605067208 */ /* 0x000fd20000000000 */
[----:B------:R-:W-:Y:S01]  /*0c70*/  @P0 VIADD R8, R9, 0x1 ;  /* 0x0000000109080836 */ /* 0x000fe20000000000 */
[----:B------:R-:W-:Y:S06]  /*0c80*/  BRA.U !UP2, `(.L_x_228) ;  /* 0x000000010a107547 */ /* 0x000fec000b800000 */
[----:B------:R-:W2:Y:S02]  /*0c90*/  LDG.E R3, desc[UR14][R2.64+0x8] ;  /* 0x0000080e02037981 */ /* 0x000ea4000c1e1900 */
[----:B--2---:R-:W-:-:S13]  /*0ca0*/  FSETP.GT.AND P0, PT, R3, R6, PT ;  /* 0x000000060300720b */ /* 0x004fda0003f04000 */
[----:B------:R-:W-:Y:S02]  /*0cb0*/  @P0 VIADD R8, R9, 0x2 ;  /* 0x0000000209080836 */ /* 0x000fe40000000000 */
[----:B------:R-:W-:-:S07]  /*0cc0*/  @P0 IMAD.MOV.U32 R6, RZ, RZ, R3 ;  /* 0x000000ffff060224 */ /* 0x000fce00078e0003 */
.L_x_228:
[----:B------:R-:W0:Y:S08]  /*0cd0*/  LDC.64 R2, c[0x0][0x388] ;  /* 0x0000e200ff027b82 */ /* 0x000e300000000a00 */
[----:B------:R-:W1:Y:S01]  /*0ce0*/  LDC.64 R4, c[0x0][0x380] ;  /* 0x0000e000ff047b82 */ /* 0x000e620000000a00 */
[----:B0-----:R-:W-:-:S05]  /*0cf0*/  IMAD.WIDE R2, R7, 0x4, R2 ;  /* 0x0000000407027825 */ /* 0x001fca00078e0202 */
[----:B------:R0:W-:Y:S01]  /*0d00*/  STG.E desc[UR14][R2.64], R8 ;  /* 0x0000000802007986 */ /* 0x0001e2000c10190e */
[----:B-1----:R-:W-:-:S04]  /*0d10*/  IMAD.WIDE R4, R7, 0x4, R4 ;  /* 0x0000000407047825 */ /* 0x002fc800078e0204 */
[----:B------:R-:W-:Y:S01]  /*0d20*/  IMAD.IADD R7, R0, 0x1, R7 ;  /* 0x0000000100077824 */ /* 0x000fe200078e0207 */
[----:B-----5:R0:W-:Y:S04]  /*0d30*/  STG.E desc[UR14][R4.64], R6 ;  /* 0x0000000604007986 */ /* 0x0201e8000c10190e */
[----:B------:R-:W-:-:S13]  /*0d40*/  ISETP.GE.AND P0, PT, R7, UR4, PT ;  /* 0x0000000407007c0c */ /* 0x000fda000bf06270 */
[----:B0-----:R-:W-:Y:S05]  /*0d50*/  @!P0 BRA `(.L_x_231) ;  /* 0xfffffff4005c8947 */ /* 0x001fea000383ffff */
[----:B------:R-:W-:Y:S05]  /*0d60*/  BSYNC.RECONVERGENT B0 ;  /* 0x0000000000007941 */ /* 0x000fea0003800200 */
.L_x_225:
[----:B------:R-:W-:Y:S05]  /*0d70*/  EXIT ;  /* 0x000000000000794d */ /* 0x000fea0003800000 */
.L_x_232:
        /* <DEDUP_REMOVED lines=16> */
.L_x_266:


//--------------------- .text.seq2col             --------------------------
	.section	.text.seq2col,"ax",@progbits
	.align	128
        .global         seq2col
        .type           seq2col,@function
        .size           seq2col,(.L_x_267 - seq2col)
        .other          seq2col,@"STO_CUDA_ENTRY STV_DEFAULT"
seq2col:
.text.seq2col:
[----:B------:R-:W-:Y:S01]  /*0000*/  LDC R1, c[0x0][0x37c] ;  /* 0x0000df00ff017b82 */ /* 0x000fe20000000800 */
[----:B------:R-:W0:Y:S07]  /*0010*/  S2R R0, SR_TID.X ;  /* 0x0000000000007919 */ /* 0x000e2e0000002100 */
[----:B------:R-:W0:Y:S01]  /*0020*/  S2UR UR6, SR_CTAID.X ;  /* 0x00000000000679c3 */ /* 0x000e220000002500 */
[----:B------:R-:W1:Y:S07]  /*0030*/  LDCU.64 UR4, c[0x0][0x398] ;  /* 0x00007300ff0477ac */ /* 0x000e6e0008000a00 */
[----:B------:R-:W0:Y:S02]  /*0040*/  LDC R3, c[0x0][0x360] ;  /* 0x0000d800ff037b82 */ /* 0x000e240000000800 */
[----:B0-----:R-:W-:-:S05]  /*0050*/  IMAD R0, R3, UR6, R0 ;  /* 0x0000000603007c24 */ /* 0x001fca000f8e0200 */
[----:B-1----:R-:W-:-:S13]  /*0060*/  ISETP.GE.AND P0, PT, R0, UR5, PT ;  /* 0x0000000500007c0c */ /* 0x002fda000bf06270 */
[----:B------:R-:W-:Y:S05]  /*0070*/  @P0 EXIT ;  /* 0x000000000000094d */ /* 0x000fea0003800000 */
[----:B------:R-:W0:Y:S01]  /*0080*/  LDCU UR8, c[0x0][0x370] ;  /* 0x00006e00ff0877ac */ /* 0x000e220008000800 */
[----:B------:R-:W-:Y:S02]  /*0090*/  IMAD.MOV.U32 R2, RZ, RZ, RZ ;  /* 0x000000ffff027224 */ /* 0x000fe400078e00ff */
[----:B------:R-:W-:Y:S01]  /*00a0*/  IMAD.MOV.U32 R4, RZ, RZ, RZ ;  /* 0x000000ffff047224 */ /* 0x000fe200078e00ff */
[----:B------:R-:W-:Y:S01]  /*00b0*/  ULEA UR5, UR4, 0x1, 0x1 ;  /* 0x0000000104057891 */ /* 0x000fe2000f8e08ff */
[----:B------:R-:W1:Y:S01]  /*00c0*/  LDCU.64 UR6, c[0x0][0x358] ;  /* 0x00006b00ff0677ac */ /* 0x000e620008000a00 */
[----:B------:R-:W2:Y:S02]  /*00d0*/  LDCU UR9, c[0x0][0x3a4] ;  /* 0x00007480ff0977ac */ /* 0x000ea40008000800 */
[----:B------:R-:W-:Y:S01]  /*00e0*/  UIADD3 UR4, UPT, UPT, UR5, -UR4, URZ ;  /* 0x8000000405047290 */ /* 0x000fe2000fffe0ff */
[----:B0-----:R-:W-:-:S11]  /*00f0*/  IMAD R3, R3, UR8, RZ ;  /* 0x0000000803037c24 */ /* 0x001fd6000f8e02ff */
.L_x_241:
[----:B0-----:R-:W0:Y:S01]  /*0100*/  LDCU UR8, c[0x0][0x3a4] ;  /* 0x00007480ff0877ac */ /* 0x001e220008000800 */
[----:B------:R-:W-:Y:S01]  /*0110*/  BSSY.RECONVERGENT B0, `(.L_x_233) ;  /* 0x000000f000007945 */ /* 0x000fe20003800200 */
[----:B0-----:R-:W-:-:S13]  /*0120*/  ISETP.GE.AND P0, PT, R4, UR8, PT ;  /* 0x0000000804007c0c */ /* 0x001fda000bf06270 */
[----:B-123--:R-:W-:Y:S05]  /*0130*/  @P0 BRA `(.L_x_234) ;  /* 0x0000000000300947 */ /* 0x00efea0003800000 */
[----:B------:R-:W0:Y:S08]  /*0140*/  LDC R10, c[0x0][0x3a4] ;  /* 0x0000e900ff0a7b82 */ /* 0x000e300000000800 */
[----:B------:R-:W3:Y:S02]  /*0150*/  LDC.64 R8, c[0x0][0x390] ;  /* 0x0000e400ff087b82 */ /* 0x000ee40000000a00 */
.L_x_235:
[----:B---3--:R-:W-:-:S06]  /*0160*/  IMAD.WIDE R6, R4, 0x4, R8 ;  /* 0x0000000404067825 */ /* 0x008fcc00078e0208 */
[----:B-1----:R-:W3:Y:S02]  /*0170*/  LDG.E R7, desc[UR6][R6.64] ;  /* 0x0000000606077981 */ /* 0x002ee4000c1e1900 */
[----:B---3--:R-:W-:-:S04]  /*0180*/  IADD3 R5, PT, PT, R2, R7, RZ ;  /* 0x0000000702057210 */ /* 0x008fc80007ffe0ff */
[----:B------:R-:W-:-:S13]  /*0190*/  ISETP.GE.AND P0, PT, R0, R5, PT ;  /* 0x000000050000720c */ /* 0x000fda0003f06270 */
[----:B------:R-:W-:Y:S05]  /*01a0*/  @!P0 BRA `(.L_x_234) ;  /* 0x0000000000148947 */ /* 0x000fea0003800000 */
[----:B------:R-:W-:Y:S01]  /*01b0*/  VIADD R4, R4, 0x1 ;  /* 0x0000000104047836 */ /* 0x000fe20000000000 */
[----:B------:R-:W-:-:S04]  /*01c0*/  MOV R2, R5 ;  /* 0x0000000500027202 */ /* 0x000fc80000000f00 */
[----:B--2---:R-:W-:-:S13]  /*01d0*/  ISETP.NE.AND P0, PT, R4, UR9, PT ;  /* 0x0000000904007c0c */ /* 0x004fda000bf05270 */
[----:B------:R-:W-:Y:S05]  /*01e0*/  @P0 BRA `(.L_x_235) ;  /* 0xfffffffc00dc0947 */ /* 0x000fea000383ffff */
[----:B0-----:R-:W-:-:S07]  /*01f0*/  IMAD.MOV.U32 R4, RZ, RZ, R10 ;  /* 0x000000ffff047224 */ /* 0x001fce00078e000a */
.L_x_234:
[----:B-12---:R-:W-:Y:S05]  /*0200*/  BSYNC.RECONVERGENT B0 ;  /* 0x0000000000007941 */ /* 0x006fea0003800200 */
.L_x_233:
[----:B------:R-:W1:Y:S01]  /*0210*/  LDC.64 R6, c[0x0][0x390] ;  /* 0x0000e400ff067b82 */ /* 0x000e620000000a00 */
[----:B------:R-:W2:Y:S07]  /*0220*/  LDCU UR8, c[0x0][0x398] ;  /* 0x00007300ff0877ac */ /* 0x000eae0008000800 */
[----:B0-----:R-:W0:Y:S01]  /*0230*/  LDC R10, c[0x0][0x3a0] ;  /* 0x0000e800ff0a7b82 */ /* 0x001e220000000800 */
[----:B-1----:R-:W-:-:S06]  /*0240*/  IMAD.WIDE R6, R4, 0x4, R6 ;  /* 0x0000000404067825 */ /* 0x002fcc00078e0206 */
[----:B------:R-:W3:Y:S01]  /*0250*/  LDG.E R7, desc[UR6][R6.64] ;  /* 0x0000000606077981 */ /* 0x000ee2000c1e1900 */
[C---:B------:R-:W-:Y:S01]  /*0260*/  VIADD R5, R0.reuse, UR4 ;  /* 0x0000000400057c36 */ /* 0x040fe20008000000 */
[----:B--2---:R-:W-:Y:S01]  /*0270*/  IADD3 R9, PT, PT, R0, -UR8, RZ ;  /* 0x8000000800097c10 */ /* 0x004fe2000fffe0ff */
[----:B------:R-:W-:Y:S03]  /*0280*/  BSSY.RECONVERGENT B0, `(.L_x_236) ;  /* 0x0000038000007945 */ /* 0x000fe60003800200 */
[----:B------:R-:W-:Y:S02]  /*0290*/  VIMNMX R8, PT, PT, R2, R9, !PT ;  /* 0x0000000902087248 */ /* 0x000fe40007fe0100 */
[----:B---3--:R-:W-:-:S04]  /*02a0*/  VIADDMNMX R5, R7, R2, R5, PT ;  /* 0x0000000207057246 */ /* 0x008fc80003800105 */
[----:B------:R-:W-:-:S05]  /*02b0*/  IADD3 R5, PT, PT, -R8, R5, RZ ;  /* 0x0000000508057210 */ /* 0x000fca0007ffe1ff */
[----:B0-----:R-:W-:-:S05]  /*02c0*/  IMAD R11, R5, R10, RZ ;  /* 0x0000000a050b7224 */ /* 0x001fca00078e02ff */
[----:B------:R-:W-:-:S13]  /*02d0*/  ISETP.GE.AND P0, PT, R11, 0x1, PT ;  /* 0x000000010b00780c */ /* 0x000fda0003f06270 */
[----:B------:R-:W-:Y:S05]  /*02e0*/  @!P0 BRA `(.L_x_237) ;  /* 0x0000000000c48947 */ /* 0x000fea0003800000 */
[C---:B------:R-:W-:Y:S01]  /*02f0*/  ISETP.GE.U32.AND P1, PT, R11.reuse, 0x4, PT ;  /* 0x000000040b00780c */ /* 0x040fe20003f26070 */
[C---:B------:R-:W-:Y:S01]  /*0300*/  IMAD.IADD R5, R8.reuse, 0x1, -R9 ;  /* 0x0000000108057824 */ /* 0x040fe200078e0a09 */
[----:B------:R-:W-:Y:S01]  /*0310*/  LOP3.LUT R12, R11, 0x3, RZ, 0xc0, !PT ;  /* 0x000000030b0c7812 */ /* 0x000fe200078ec0ff */
[----:B------:R-:W-:Y:S01]  /*0320*/  IMAD R14, R8, R10, RZ ;  /* 0x0000000a080e7224 */ /* 0x000fe200078e02ff */
[----:B------:R-:W-:Y:S01]  /*0330*/  BSSY.RECONVERGENT B1, `(.L_x_238) ;  /* 0x000001b000017945 */ /* 0x000fe20003800200 */
[----:B------:R-:W-:Y:S01]  /*0340*/  IMAD R5, R0, UR5, R5 ;  /* 0x0000000500057c24 */ /* 0x000fe2000f8e0205 */
[----:B------:R-:W-:-:S03]  /*0350*/  ISETP.NE.AND P0, PT, R12, RZ, PT ;  /* 0x000000ff0c00720c */ /* 0x000fc60003f05270 */
[----:B------:R-:W-:Y:S02]  /*0360*/  IMAD R10, R5, R10, RZ ;  /* 0x0000000a050a7224 */ /* 0x000fe400078e02ff */
[----:B------:R-:W-:Y:S02]  /*0370*/  HFMA2 R5, -RZ, RZ, 0, 0 ;  /* 0x00000000ff057431 */ /* 0x000fe400000001ff */
[----:B------:R-:W-:Y:S06]  /*0380*/  @!P1 BRA `(.L_x_239) ;  /* 0x0000000000549947 */ /* 0x000fec0003800000 */
[----:B------:R-:W-:Y:S01]  /*0390*/  LOP3.LUT R5, R11, 0x7ffffffc, RZ, 0xc0, !PT ;  /* 0x7ffffffc0b057812 */ /* 0x000fe200078ec0ff */
[----:B------:R-:W-:Y:S01]  /*03a0*/  IMAD.MOV.U32 R13, RZ, RZ, R14 ;  /* 0x000000ffff0d7224 */ /* 0x000fe200078e000e */
[----:B------:R-:W-:-:S03]  /*03b0*/  MOV R15, R10 ;  /* 0x0000000a000f7202 */ /* 0x000fc60000000f00 */
[----:B------:R-:W-:-:S07]  /*03c0*/  IMAD.MOV R11, RZ, RZ, -R5 ;  /* 0x000000ffff0b7224 */ /* 0x000fce00078e0a05 */
.L_x_240:
[----:B0-----:R-:W0:Y:S08]  /*03d0*/  LDC.64 R6, c[0x0][0x388] ;  /* 0x0000e200ff067b82 */ /* 0x001e300000000a00 */
[----:B------:R-:W1:Y:S01]  /*03e0*/  LDC.64 R8, c[0x0][0x380] ;  /* 0x0000e000ff087b82 */ /* 0x000e620000000a00 */
[----:B0-----:R-:W-:-:S05]  /*03f0*/  IMAD.WIDE R6, R13, 0x4, R6 ;  /* 0x000000040d067825 */ /* 0x001fca00078e0206 */
[----:B------:R-:W2:Y:S01]  /*0400*/  LDG.E R17, desc[UR6][R6.64] ;  /* 0x0000000606117981 */ /* 0x000ea2000c1e1900 */
[----:B-1----:R-:W-:-:S05]  /*0410*/  IMAD.WIDE R8, R15, 0x4, R8 ;  /* 0x000000040f087825 */ /* 0x002fca00078e0208 */
[----:B--2---:R0:W-:Y:S04]  /*0420*/  STG.E desc[UR6][R8.64], R17 ;  /* 0x0000001108007986 */ /* 0x0041e8000c101906 */
[----:B------:R-:W2:Y:S04]  /*0430*/  LDG.E R19, desc[UR6][R6.64+0x4] ;  /* 0x0000040606137981 */ /* 0x000ea8000c1e1900 */
[----:B--2---:R0:W-:Y:S04]  /*0440*/  STG.E desc[UR6][R8.64+0x4], R19 ;  /* 0x0000041308007986 */ /* 0x0041e8000c101906 */
[----:B------:R-:W2:Y:S04]  /*0450*/  LDG.E R21, desc[UR6][R6.64+0x8] ;  /* 0x0000080606157981 */ /* 0x000ea8000c1e1900 */
[----:B--2---:R0:W-:Y:S04]  /*0460*/  STG.E desc[UR6][R8.64+0x8], R21 ;  /* 0x0000081508007986 */ /* 0x0041e8000c101906 */
[----:B------:R-:W2:Y:S01]  /*0470*/  LDG.E R23, desc[UR6][R6.64+0xc] ;  /* 0x00000c0606177981 */ /* 0x000ea2000c1e1900 */
[----:B------:R-:W-:Y:S01]  /*0480*/  IADD3 R11, PT, PT, R11, 0x4, RZ ;  /* 0x000000040b0b7810 */ /* 0x000fe20007ffe0ff */
[----:B------:R-:W-:Y:S01]  /*0490*/  VIADD R13, R13, 0x4 ;  /* 0x000000040d0d7836 */ /* 0x000fe20000000000 */
[----:B------:R-:W-:-:S02]  /*04a0*/  IADD3 R15, PT, PT, R15, 0x4, RZ ;  /* 0x000000040f0f7810 */ /* 0x000fc40007ffe0ff */
[----:B------:R-:W-:Y:S01]  /*04b0*/  ISETP.NE.AND P1, PT, R11, RZ, PT ;  /* 0x000000ff0b00720c */ /* 0x000fe20003f25270 */
[----:B--2---:R0:W-:-:S12]  /*04c0*/  STG.E desc[UR6][R8.64+0xc], R23 ;  /* 0x00000c1708007986 */ /* 0x0041d8000c101906 */
[----:B------:R-:W-:Y:S05]  /*04d0*/  @P1 BRA `(.L_x_240) ;  /* 0xfffffffc00bc1947 */ /* 0x000fea000383ffff */
.L_x_239:
[----:B------:R-:W-:Y:S05]  /*04e0*/  BSYNC.RECONVERGENT B1 ;  /* 0x0000000000017941 */ /* 0x000fea0003800200 */
.L_x_238:
[----:B------:R-:W-:Y:S05]  /*04f0*/  @!P0 BRA `(.L_x_237) ;  /* 0x0000000000408947 */ /* 0x000fea0003800000 */
[----:B------:R-:W1:Y:S01]  /*0500*/  LDC.64 R6, c[0x0][0x388] ;  /* 0x0000e200ff067b82 */ /* 0x000e620000000a00 */
[----:B0-----:R-:W-:-:S04]  /*0510*/  IMAD.IADD R9, R14, 0x1, R5 ;  /* 0x000000010e097824 */ /* 0x001fc800078e0205 */
[----:B-1----:R-:W-:-:S03]  /*0520*/  IMAD.WIDE R6, R9, 0x4, R6 ;  /* 0x0000000409067825 */ /* 0x002fc600078e0206 */
[----:B------:R-:W0:Y:S02]  /*0530*/  LDC.64 R8, c[0x0][0x380] ;  /* 0x0000e000ff087b82 */ /* 0x000e240000000a00 */
[----:B------:R-:W2:Y:S01]  /*0540*/  LDG.E R11, desc[UR6][R6.64] ;  /* 0x00000006060b7981 */ /* 0x000ea2000c1e1900 */
[----:B------:R-:W-:Y:S02]  /*0550*/  IADD3 R5, PT, PT, R10, R5, RZ ;  /* 0x000000050a057210 */ /* 0x000fe40007ffe0ff */
[----:B------:R-:W-:-:S03]  /*0560*/  ISETP.NE.AND P0, PT, R12, 0x1, PT ;  /* 0x000000010c00780c */ /* 0x000fc60003f05270 */
[----:B0-----:R-:W-:-:S05]  /*0570*/  IMAD.WIDE R8, R5, 0x4, R8 ;  /* 0x0000000405087825 */ /* 0x001fca00078e0208 */
[----:B--2---:R1:W-:Y:S05]  /*0580*/  STG.E desc[UR6][R8.64], R11 ;  /* 0x0000000b08007986 */ /* 0x0043ea000c101906 */
[----:B------:R-:W-:Y:S05]  /*0590*/  @!P0 BRA `(.L_x_237) ;  /* 0x0000000000188947 */ /* 0x000fea0003800000 */
[----:B------:R-:W2:Y:S01]  /*05a0*/  LDG.E R5, desc[UR6][R6.64+0x4] ;  /* 0x0000040606057981 */ /* 0x000ea2000c1e1900 */
[----:B------:R-:W-:-:S03]  /*05b0*/  ISETP.NE.AND P0, PT, R12, 0x2, PT ;  /* 0x000000020c00780c */ /* 0x000fc60003f05270 */
[----:B--2---:R2:W-:Y:S10]  /*05c0*/  STG.E desc[UR6][R8.64+0x4], R5 ;  /* 0x0000040508007986 */ /* 0x0045f4000c101906 */
[----:B------:R-:W-:Y:S05]  /*05d0*/  @!P0 BRA `(.L_x_237) ;  /* 0x0000000000088947 */ /* 0x000fea0003800000 */
[----:B------:R-:W3:Y:S04]  /*05e0*/  LDG.E R7, desc[UR6][R6.64+0x8] ;  /* 0x0000080606077981 */ /* 0x000ee8000c1e1900 */
[----:B---3--:R3:W-:Y:S02]  /*05f0*/  STG.E desc[UR6][R8.64+0x8], R7 ;  /* 0x0000080708007986 */ /* 0x0087e4000c101906 */
.L_x_237:
[----:B------:R-:W-:Y:S05]  /*0600*/  BSYNC.RECONVERGENT B0 ;  /* 0x0000000000007941 */ /* 0x000fea0003800200 */
.L_x_236:
[----:B------:R-:W4:Y:S01]  /*0610*/  LDCU UR8, c[0x0][0x39c] ;  /* 0x00007380ff0877ac */ /* 0x000f220008000800 */
[----:B------:R-:W-:-:S05]  /*0620*/  IMAD.IADD R0, R3, 0x1, R0 ;  /* 0x0000000103007824 */ /* 0x000fca00078e0200 */
[----:B----4-:R-:W-:-:S13]  /*0630*/  ISETP.GE.AND P0, PT, R0, UR8, PT ;  /* 0x0000000800007c0c */ /* 0x010fda000bf06270 */
[----:B------:R-:W-:Y:S05]  /*0640*/  @!P0 BRA `(.L_x_241) ;  /* 0xfffffff800ac8947 */ /* 0x000fea000383ffff */
[----:B------:R-:W-:Y:S05]  /*0650*/  EXIT ;  /* 0x000000000000794d */ /* 0x000fea0003800000 */
.L_x_242:
        /* <DEDUP_REMOVED lines=10> */
.L_x_267:


//--------------------- .nv.shared.reserved.0     --------------------------
	.section	.nv.shared.reserved.0,"aw",@nobits
	.weak		__nv_reservedSMEM_offset_0_alias
	.size		__nv_reservedSMEM_offset_0_alias, 0, 64
	.other		__nv_reservedSMEM_offset_0_alias,@"STO_CUDA_RESERVED_SHARED STV_DEFAULT"
__nv_reservedSMEM_offset_0_alias:
	.zero		0
	.zero		64


//--------------------- .nv.constant0.backprop_reduce_max --------------------------
	.section	.nv.constant0.backprop_reduce_max,"a",@progbits
	.sectionflags	@""
	.align	4
.nv.constant0.backprop_reduce_max:
	.zero		940


//--------------------- .nv.constant0.backprop_reduce_mean --------------------------
	.section	.nv.constant0.backprop_reduce_mean,"a",@progbits
	.sectionflags	@""
	.align	4
.nv.constant0.backprop_reduce_mean:
	.zero		932


//--------------------- .nv.constant0.backprop_reduce_sum --------------------------
	.section	.nv.constant0.backprop_reduce_sum,"a",@progbits
	.sectionflags	@""
	.align	4
.nv.constant0.backprop_reduce_sum:
	.zero		932


//--------------------- .nv.constant0.backprop_swish --------------------------
	.section	.nv.constant0.backprop_swish,"a",@progbits
	.sectionflags	@""
	.align	4
.nv.constant0.backprop_swish:
	.zero		940


//--------------------- .nv.constant0.backprop_mish --------------------------
	.section	.nv.constant0.backprop_mish,"a",@progbits
	.sectionflags	@""
	.align	4
.nv.constant0.backprop_mish:
	.zero		932


//--------------------- .nv.constant0.backprop_maxout --------------------------
	.section	.nv.constant0.backprop_maxout,"a",@progbits
	.sectionflags	@""
	.align	4
.nv.constant0.backprop_maxout:
	.zero		932


//--------------------- .nv.constant0.backprop_gelu --------------------------
	.section	.nv.constant0.backprop_gelu,"a",@progbits
	.sectionflags	@""
	.align	4
.nv.constant0.backprop_gelu:
	.zero		932


//--------------------- .nv.constant0.backprop_hard_swish_mobilenet --------------------------
	.section	.nv.constant0.backprop_hard_swish_mobilenet,"a",@progbits
	.sectionflags	@""
	.align	4
.nv.constant0.backprop_hard_swish_mobilenet:
	.zero		924


//--------------------- .nv.constant0.backprop_hard_swish --------------------------
	.section	.nv.constant0.backprop_hard_swish,"a",@progbits
	.sectionflags	@""
	.align	4
.nv.constant0.backprop_hard_swish:
	.zero		924


//--------------------- .nv.constant0.backprop_clipped_linear --------------------------
	.section	.nv.constant0.backprop_clipped_linear,"a",@progbits
	.sectionflags	@""
	.align	4
.nv.constant0.backprop_clipped_linear:
	.zero		956


//--------------------- .nv.constant0.backprop_seq2col --------------------------
	.section	.nv.constant0.backprop_seq2col,"a",@progbits
	.sectionflags	@""
	.align	4
.nv.constant0.backprop_seq2col:
	.zero		936


//--------------------- .nv.constant0.reduce_max  --------------------------
	.section	.nv.constant0.reduce_max,"a",@progbits
	.sectionflags	@""
	.align	4
.nv.constant0.reduce_max:
	.zero		940


//--------------------- .nv.constant0.reduce_sum  --------------------------
	.section	.nv.constant0.reduce_sum,"a",@progbits
	.sectionflags	@""
	.align	4
.nv.constant0.reduce_sum:
	.zero		932


//--------------------- .nv.constant0.swish       --------------------------
	.section	.nv.constant0.swish,"a",@progbits
	.sectionflags	@""
	.align	4
.nv.constant0.swish:
	.zero		924


//--------------------- .nv.constant0.mish        --------------------------
	.section	.nv.constant0.mish,"a",@progbits
	.sectionflags	@""
	.align	4
.nv.constant0.mish:
	.zero		924


//--------------------- .nv.constant0.gelu        --------------------------
	.section	.nv.constant0.gelu,"a",@progbits
	.sectionflags	@""
	.align	4
.nv.constant0.gelu:
	.zero		924


//--------------------- .nv.constant0.clipped_linear --------------------------
	.section	.nv.constant0.clipped_linear,"a",@progbits
	.sectionflags	@""
	.align	4
.nv.constant0.clipped_linear:
	.zero		948


//--------------------- .nv.constant0.maxout      --------------------------
	.section	.nv.constant0.maxout,"a",@progbits
	.sectionflags	@""
	.align	4
.nv.constant0.maxout:
	.zero		932


//--------------------- .nv.constant0.seq2col     --------------------------
	.section	.nv.constant0.seq2col,"a",@progbits
	.sectionflags	@""
	.align	4
.nv.constant0.seq2col:
	.zero		936


//--------------------- SYMBOLS --------------------------

	.type		.nv.reservedSmem.offset0,@object
	.size		.nv.reservedSmem.offset0,0x4
